//
// Generated by NVIDIA NVVM Compiler
//
// Compiler Build ID: CL-36424714
// Cuda compilation tools, release 13.0, V13.0.88
// Based on NVVM 20.0.0
//

.version 9.0
.target sm_100
.address_size 64

.global .align 4 .f32 _ZN34_INTERNAL_1c833ee3_4_k_cu_b539563336_GLOBAL__N__1c833ee3_4_k_cu_b53956335accumE;

.entry _ZN36_GLOBAL__N__1c833ee3_4_k_cu_b53956339flop_testEv()
{
	.reg .b32 	%f<10002>;

	ld.global.f32 	%f1, [_ZN34_INTERNAL_1c833ee3_4_k_cu_b539563336_GLOBAL__N__1c833ee3_4_k_cu_b53956335accumE];
	add.f32 	%f2, %f1, 0f3DCCCCCD;
	add.f32 	%f3, %f2, 0f3DCCCCCD;
	add.f32 	%f4, %f3, 0f3DCCCCCD;
	add.f32 	%f5, %f4, 0f3DCCCCCD;
	add.f32 	%f6, %f5, 0f3DCCCCCD;
	add.f32 	%f7, %f6, 0f3DCCCCCD;
	add.f32 	%f8, %f7, 0f3DCCCCCD;
	add.f32 	%f9, %f8, 0f3DCCCCCD;
	add.f32 	%f10, %f9, 0f3DCCCCCD;
	add.f32 	%f11, %f10, 0f3DCCCCCD;
	add.f32 	%f12, %f11, 0f3DCCCCCD;
	add.f32 	%f13, %f12, 0f3DCCCCCD;
	add.f32 	%f14, %f13, 0f3DCCCCCD;
	add.f32 	%f15, %f14, 0f3DCCCCCD;
	add.f32 	%f16, %f15, 0f3DCCCCCD;
	add.f32 	%f17, %f16, 0f3DCCCCCD;
	add.f32 	%f18, %f17, 0f3DCCCCCD;
	add.f32 	%f19, %f18, 0f3DCCCCCD;
	add.f32 	%f20, %f19, 0f3DCCCCCD;
	add.f32 	%f21, %f20, 0f3DCCCCCD;
	add.f32 	%f22, %f21, 0f3DCCCCCD;
	add.f32 	%f23, %f22, 0f3DCCCCCD;
	add.f32 	%f24, %f23, 0f3DCCCCCD;
	add.f32 	%f25, %f24, 0f3DCCCCCD;
	add.f32 	%f26, %f25, 0f3DCCCCCD;
	add.f32 	%f27, %f26, 0f3DCCCCCD;
	add.f32 	%f28, %f27, 0f3DCCCCCD;
	add.f32 	%f29, %f28, 0f3DCCCCCD;
	add.f32 	%f30, %f29, 0f3DCCCCCD;
	add.f32 	%f31, %f30, 0f3DCCCCCD;
	add.f32 	%f32, %f31, 0f3DCCCCCD;
	add.f32 	%f33, %f32, 0f3DCCCCCD;
	add.f32 	%f34, %f33, 0f3DCCCCCD;
	add.f32 	%f35, %f34, 0f3DCCCCCD;
	add.f32 	%f36, %f35, 0f3DCCCCCD;
	add.f32 	%f37, %f36, 0f3DCCCCCD;
	add.f32 	%f38, %f37, 0f3DCCCCCD;
	add.f32 	%f39, %f38, 0f3DCCCCCD;
	add.f32 	%f40, %f39, 0f3DCCCCCD;
	add.f32 	%f41, %f40, 0f3DCCCCCD;
	add.f32 	%f42, %f41, 0f3DCCCCCD;
	add.f32 	%f43, %f42, 0f3DCCCCCD;
	add.f32 	%f44, %f43, 0f3DCCCCCD;
	add.f32 	%f45, %f44, 0f3DCCCCCD;
	add.f32 	%f46, %f45, 0f3DCCCCCD;
	add.f32 	%f47, %f46, 0f3DCCCCCD;
	add.f32 	%f48, %f47, 0f3DCCCCCD;
	add.f32 	%f49, %f48, 0f3DCCCCCD;
	add.f32 	%f50, %f49, 0f3DCCCCCD;
	add.f32 	%f51, %f50, 0f3DCCCCCD;
	add.f32 	%f52, %f51, 0f3DCCCCCD;
	add.f32 	%f53, %f52, 0f3DCCCCCD;
	add.f32 	%f54, %f53, 0f3DCCCCCD;
	add.f32 	%f55, %f54, 0f3DCCCCCD;
	add.f32 	%f56, %f55, 0f3DCCCCCD;
	add.f32 	%f57, %f56, 0f3DCCCCCD;
	add.f32 	%f58, %f57, 0f3DCCCCCD;
	add.f32 	%f59, %f58, 0f3DCCCCCD;
	add.f32 	%f60, %f59, 0f3DCCCCCD;
	add.f32 	%f61, %f60, 0f3DCCCCCD;
	add.f32 	%f62, %f61, 0f3DCCCCCD;
	add.f32 	%f63, %f62, 0f3DCCCCCD;
	add.f32 	%f64, %f63, 0f3DCCCCCD;
	add.f32 	%f65, %f64, 0f3DCCCCCD;
	add.f32 	%f66, %f65, 0f3DCCCCCD;
	add.f32 	%f67, %f66, 0f3DCCCCCD;
	add.f32 	%f68, %f67, 0f3DCCCCCD;
	add.f32 	%f69, %f68, 0f3DCCCCCD;
	add.f32 	%f70, %f69, 0f3DCCCCCD;
	add.f32 	%f71, %f70, 0f3DCCCCCD;
	add.f32 	%f72, %f71, 0f3DCCCCCD;
	add.f32 	%f73, %f72, 0f3DCCCCCD;
	add.f32 	%f74, %f73, 0f3DCCCCCD;
	add.f32 	%f75, %f74, 0f3DCCCCCD;
	add.f32 	%f76, %f75, 0f3DCCCCCD;
	add.f32 	%f77, %f76, 0f3DCCCCCD;
	add.f32 	%f78, %f77, 0f3DCCCCCD;
	add.f32 	%f79, %f78, 0f3DCCCCCD;
	add.f32 	%f80, %f79, 0f3DCCCCCD;
	add.f32 	%f81, %f80, 0f3DCCCCCD;
	add.f32 	%f82, %f81, 0f3DCCCCCD;
	add.f32 	%f83, %f82, 0f3DCCCCCD;
	add.f32 	%f84, %f83, 0f3DCCCCCD;
	add.f32 	%f85, %f84, 0f3DCCCCCD;
	add.f32 	%f86, %f85, 0f3DCCCCCD;
	add.f32 	%f87, %f86, 0f3DCCCCCD;
	add.f32 	%f88, %f87, 0f3DCCCCCD;
	add.f32 	%f89, %f88, 0f3DCCCCCD;
	add.f32 	%f90, %f89, 0f3DCCCCCD;
	add.f32 	%f91, %f90, 0f3DCCCCCD;
	add.f32 	%f92, %f91, 0f3DCCCCCD;
	add.f32 	%f93, %f92, 0f3DCCCCCD;
	add.f32 	%f94, %f93, 0f3DCCCCCD;
	add.f32 	%f95, %f94, 0f3DCCCCCD;
	add.f32 	%f96, %f95, 0f3DCCCCCD;
	add.f32 	%f97, %f96, 0f3DCCCCCD;
	add.f32 	%f98, %f97, 0f3DCCCCCD;
	add.f32 	%f99, %f98, 0f3DCCCCCD;
	add.f32 	%f100, %f99, 0f3DCCCCCD;
	add.f32 	%f101, %f100, 0f3DCCCCCD;
	add.f32 	%f102, %f101, 0f3DCCCCCD;
	add.f32 	%f103, %f102, 0f3DCCCCCD;
	add.f32 	%f104, %f103, 0f3DCCCCCD;
	add.f32 	%f105, %f104, 0f3DCCCCCD;
	add.f32 	%f106, %f105, 0f3DCCCCCD;
	add.f32 	%f107, %f106, 0f3DCCCCCD;
	add.f32 	%f108, %f107, 0f3DCCCCCD;
	add.f32 	%f109, %f108, 0f3DCCCCCD;
	add.f32 	%f110, %f109, 0f3DCCCCCD;
	add.f32 	%f111, %f110, 0f3DCCCCCD;
	add.f32 	%f112, %f111, 0f3DCCCCCD;
	add.f32 	%f113, %f112, 0f3DCCCCCD;
	add.f32 	%f114, %f113, 0f3DCCCCCD;
	add.f32 	%f115, %f114, 0f3DCCCCCD;
	add.f32 	%f116, %f115, 0f3DCCCCCD;
	add.f32 	%f117, %f116, 0f3DCCCCCD;
	add.f32 	%f118, %f117, 0f3DCCCCCD;
	add.f32 	%f119, %f118, 0f3DCCCCCD;
	add.f32 	%f120, %f119, 0f3DCCCCCD;
	add.f32 	%f121, %f120, 0f3DCCCCCD;
	add.f32 	%f122, %f121, 0f3DCCCCCD;
	add.f32 	%f123, %f122, 0f3DCCCCCD;
	add.f32 	%f124, %f123, 0f3DCCCCCD;
	add.f32 	%f125, %f124, 0f3DCCCCCD;
	add.f32 	%f126, %f125, 0f3DCCCCCD;
	add.f32 	%f127, %f126, 0f3DCCCCCD;
	add.f32 	%f128, %f127, 0f3DCCCCCD;
	add.f32 	%f129, %f128, 0f3DCCCCCD;
	add.f32 	%f130, %f129, 0f3DCCCCCD;
	add.f32 	%f131, %f130, 0f3DCCCCCD;
	add.f32 	%f132, %f131, 0f3DCCCCCD;
	add.f32 	%f133, %f132, 0f3DCCCCCD;
	add.f32 	%f134, %f133, 0f3DCCCCCD;
	add.f32 	%f135, %f134, 0f3DCCCCCD;
	add.f32 	%f136, %f135, 0f3DCCCCCD;
	add.f32 	%f137, %f136, 0f3DCCCCCD;
	add.f32 	%f138, %f137, 0f3DCCCCCD;
	add.f32 	%f139, %f138, 0f3DCCCCCD;
	add.f32 	%f140, %f139, 0f3DCCCCCD;
	add.f32 	%f141, %f140, 0f3DCCCCCD;
	add.f32 	%f142, %f141, 0f3DCCCCCD;
	add.f32 	%f143, %f142, 0f3DCCCCCD;
	add.f32 	%f144, %f143, 0f3DCCCCCD;
	add.f32 	%f145, %f144, 0f3DCCCCCD;
	add.f32 	%f146, %f145, 0f3DCCCCCD;
	add.f32 	%f147, %f146, 0f3DCCCCCD;
	add.f32 	%f148, %f147, 0f3DCCCCCD;
	add.f32 	%f149, %f148, 0f3DCCCCCD;
	add.f32 	%f150, %f149, 0f3DCCCCCD;
	add.f32 	%f151, %f150, 0f3DCCCCCD;
	add.f32 	%f152, %f151, 0f3DCCCCCD;
	add.f32 	%f153, %f152, 0f3DCCCCCD;
	add.f32 	%f154, %f153, 0f3DCCCCCD;
	add.f32 	%f155, %f154, 0f3DCCCCCD;
	add.f32 	%f156, %f155, 0f3DCCCCCD;
	add.f32 	%f157, %f156, 0f3DCCCCCD;
	add.f32 	%f158, %f157, 0f3DCCCCCD;
	add.f32 	%f159, %f158, 0f3DCCCCCD;
	add.f32 	%f160, %f159, 0f3DCCCCCD;
	add.f32 	%f161, %f160, 0f3DCCCCCD;
	add.f32 	%f162, %f161, 0f3DCCCCCD;
	add.f32 	%f163, %f162, 0f3DCCCCCD;
	add.f32 	%f164, %f163, 0f3DCCCCCD;
	add.f32 	%f165, %f164, 0f3DCCCCCD;
	add.f32 	%f166, %f165, 0f3DCCCCCD;
	add.f32 	%f167, %f166, 0f3DCCCCCD;
	add.f32 	%f168, %f167, 0f3DCCCCCD;
	add.f32 	%f169, %f168, 0f3DCCCCCD;
	add.f32 	%f170, %f169, 0f3DCCCCCD;
	add.f32 	%f171, %f170, 0f3DCCCCCD;
	add.f32 	%f172, %f171, 0f3DCCCCCD;
	add.f32 	%f173, %f172, 0f3DCCCCCD;
	add.f32 	%f174, %f173, 0f3DCCCCCD;
	add.f32 	%f175, %f174, 0f3DCCCCCD;
	add.f32 	%f176, %f175, 0f3DCCCCCD;
	add.f32 	%f177, %f176, 0f3DCCCCCD;
	add.f32 	%f178, %f177, 0f3DCCCCCD;
	add.f32 	%f179, %f178, 0f3DCCCCCD;
	add.f32 	%f180, %f179, 0f3DCCCCCD;
	add.f32 	%f181, %f180, 0f3DCCCCCD;
	add.f32 	%f182, %f181, 0f3DCCCCCD;
	add.f32 	%f183, %f182, 0f3DCCCCCD;
	add.f32 	%f184, %f183, 0f3DCCCCCD;
	add.f32 	%f185, %f184, 0f3DCCCCCD;
	add.f32 	%f186, %f185, 0f3DCCCCCD;
	add.f32 	%f187, %f186, 0f3DCCCCCD;
	add.f32 	%f188, %f187, 0f3DCCCCCD;
	add.f32 	%f189, %f188, 0f3DCCCCCD;
	add.f32 	%f190, %f189, 0f3DCCCCCD;
	add.f32 	%f191, %f190, 0f3DCCCCCD;
	add.f32 	%f192, %f191, 0f3DCCCCCD;
	add.f32 	%f193, %f192, 0f3DCCCCCD;
	add.f32 	%f194, %f193, 0f3DCCCCCD;
	add.f32 	%f195, %f194, 0f3DCCCCCD;
	add.f32 	%f196, %f195, 0f3DCCCCCD;
	add.f32 	%f197, %f196, 0f3DCCCCCD;
	add.f32 	%f198, %f197, 0f3DCCCCCD;
	add.f32 	%f199, %f198, 0f3DCCCCCD;
	add.f32 	%f200, %f199, 0f3DCCCCCD;
	add.f32 	%f201, %f200, 0f3DCCCCCD;
	add.f32 	%f202, %f201, 0f3DCCCCCD;
	add.f32 	%f203, %f202, 0f3DCCCCCD;
	add.f32 	%f204, %f203, 0f3DCCCCCD;
	add.f32 	%f205, %f204, 0f3DCCCCCD;
	add.f32 	%f206, %f205, 0f3DCCCCCD;
	add.f32 	%f207, %f206, 0f3DCCCCCD;
	add.f32 	%f208, %f207, 0f3DCCCCCD;
	add.f32 	%f209, %f208, 0f3DCCCCCD;
	add.f32 	%f210, %f209, 0f3DCCCCCD;
	add.f32 	%f211, %f210, 0f3DCCCCCD;
	add.f32 	%f212, %f211, 0f3DCCCCCD;
	add.f32 	%f213, %f212, 0f3DCCCCCD;
	add.f32 	%f214, %f213, 0f3DCCCCCD;
	add.f32 	%f215, %f214, 0f3DCCCCCD;
	add.f32 	%f216, %f215, 0f3DCCCCCD;
	add.f32 	%f217, %f216, 0f3DCCCCCD;
	add.f32 	%f218, %f217, 0f3DCCCCCD;
	add.f32 	%f219, %f218, 0f3DCCCCCD;
	add.f32 	%f220, %f219, 0f3DCCCCCD;
	add.f32 	%f221, %f220, 0f3DCCCCCD;
	add.f32 	%f222, %f221, 0f3DCCCCCD;
	add.f32 	%f223, %f222, 0f3DCCCCCD;
	add.f32 	%f224, %f223, 0f3DCCCCCD;
	add.f32 	%f225, %f224, 0f3DCCCCCD;
	add.f32 	%f226, %f225, 0f3DCCCCCD;
	add.f32 	%f227, %f226, 0f3DCCCCCD;
	add.f32 	%f228, %f227, 0f3DCCCCCD;
	add.f32 	%f229, %f228, 0f3DCCCCCD;
	add.f32 	%f230, %f229, 0f3DCCCCCD;
	add.f32 	%f231, %f230, 0f3DCCCCCD;
	add.f32 	%f232, %f231, 0f3DCCCCCD;
	add.f32 	%f233, %f232, 0f3DCCCCCD;
	add.f32 	%f234, %f233, 0f3DCCCCCD;
	add.f32 	%f235, %f234, 0f3DCCCCCD;
	add.f32 	%f236, %f235, 0f3DCCCCCD;
	add.f32 	%f237, %f236, 0f3DCCCCCD;
	add.f32 	%f238, %f237, 0f3DCCCCCD;
	add.f32 	%f239, %f238, 0f3DCCCCCD;
	add.f32 	%f240, %f239, 0f3DCCCCCD;
	add.f32 	%f241, %f240, 0f3DCCCCCD;
	add.f32 	%f242, %f241, 0f3DCCCCCD;
	add.f32 	%f243, %f242, 0f3DCCCCCD;
	add.f32 	%f244, %f243, 0f3DCCCCCD;
	add.f32 	%f245, %f244, 0f3DCCCCCD;
	add.f32 	%f246, %f245, 0f3DCCCCCD;
	add.f32 	%f247, %f246, 0f3DCCCCCD;
	add.f32 	%f248, %f247, 0f3DCCCCCD;
	add.f32 	%f249, %f248, 0f3DCCCCCD;
	add.f32 	%f250, %f249, 0f3DCCCCCD;
	add.f32 	%f251, %f250, 0f3DCCCCCD;
	add.f32 	%f252, %f251, 0f3DCCCCCD;
	add.f32 	%f253, %f252, 0f3DCCCCCD;
	add.f32 	%f254, %f253, 0f3DCCCCCD;
	add.f32 	%f255, %f254, 0f3DCCCCCD;
	add.f32 	%f256, %f255, 0f3DCCCCCD;
	add.f32 	%f257, %f256, 0f3DCCCCCD;
	add.f32 	%f258, %f257, 0f3DCCCCCD;
	add.f32 	%f259, %f258, 0f3DCCCCCD;
	add.f32 	%f260, %f259, 0f3DCCCCCD;
	add.f32 	%f261, %f260, 0f3DCCCCCD;
	add.f32 	%f262, %f261, 0f3DCCCCCD;
	add.f32 	%f263, %f262, 0f3DCCCCCD;
	add.f32 	%f264, %f263, 0f3DCCCCCD;
	add.f32 	%f265, %f264, 0f3DCCCCCD;
	add.f32 	%f266, %f265, 0f3DCCCCCD;
	add.f32 	%f267, %f266, 0f3DCCCCCD;
	add.f32 	%f268, %f267, 0f3DCCCCCD;
	add.f32 	%f269, %f268, 0f3DCCCCCD;
	add.f32 	%f270, %f269, 0f3DCCCCCD;
	add.f32 	%f271, %f270, 0f3DCCCCCD;
	add.f32 	%f272, %f271, 0f3DCCCCCD;
	add.f32 	%f273, %f272, 0f3DCCCCCD;
	add.f32 	%f274, %f273, 0f3DCCCCCD;
	add.f32 	%f275, %f274, 0f3DCCCCCD;
	add.f32 	%f276, %f275, 0f3DCCCCCD;
	add.f32 	%f277, %f276, 0f3DCCCCCD;
	add.f32 	%f278, %f277, 0f3DCCCCCD;
	add.f32 	%f279, %f278, 0f3DCCCCCD;
	add.f32 	%f280, %f279, 0f3DCCCCCD;
	add.f32 	%f281, %f280, 0f3DCCCCCD;
	add.f32 	%f282, %f281, 0f3DCCCCCD;
	add.f32 	%f283, %f282, 0f3DCCCCCD;
	add.f32 	%f284, %f283, 0f3DCCCCCD;
	add.f32 	%f285, %f284, 0f3DCCCCCD;
	add.f32 	%f286, %f285, 0f3DCCCCCD;
	add.f32 	%f287, %f286, 0f3DCCCCCD;
	add.f32 	%f288, %f287, 0f3DCCCCCD;
	add.f32 	%f289, %f288, 0f3DCCCCCD;
	add.f32 	%f290, %f289, 0f3DCCCCCD;
	add.f32 	%f291, %f290, 0f3DCCCCCD;
	add.f32 	%f292, %f291, 0f3DCCCCCD;
	add.f32 	%f293, %f292, 0f3DCCCCCD;
	add.f32 	%f294, %f293, 0f3DCCCCCD;
	add.f32 	%f295, %f294, 0f3DCCCCCD;
	add.f32 	%f296, %f295, 0f3DCCCCCD;
	add.f32 	%f297, %f296, 0f3DCCCCCD;
	add.f32 	%f298, %f297, 0f3DCCCCCD;
	add.f32 	%f299, %f298, 0f3DCCCCCD;
	add.f32 	%f300, %f299, 0f3DCCCCCD;
	add.f32 	%f301, %f300, 0f3DCCCCCD;
	add.f32 	%f302, %f301, 0f3DCCCCCD;
	add.f32 	%f303, %f302, 0f3DCCCCCD;
	add.f32 	%f304, %f303, 0f3DCCCCCD;
	add.f32 	%f305, %f304, 0f3DCCCCCD;
	add.f32 	%f306, %f305, 0f3DCCCCCD;
	add.f32 	%f307, %f306, 0f3DCCCCCD;
	add.f32 	%f308, %f307, 0f3DCCCCCD;
	add.f32 	%f309, %f308, 0f3DCCCCCD;
	add.f32 	%f310, %f309, 0f3DCCCCCD;
	add.f32 	%f311, %f310, 0f3DCCCCCD;
	add.f32 	%f312, %f311, 0f3DCCCCCD;
	add.f32 	%f313, %f312, 0f3DCCCCCD;
	add.f32 	%f314, %f313, 0f3DCCCCCD;
	add.f32 	%f315, %f314, 0f3DCCCCCD;
	add.f32 	%f316, %f315, 0f3DCCCCCD;
	add.f32 	%f317, %f316, 0f3DCCCCCD;
	add.f32 	%f318, %f317, 0f3DCCCCCD;
	add.f32 	%f319, %f318, 0f3DCCCCCD;
	add.f32 	%f320, %f319, 0f3DCCCCCD;
	add.f32 	%f321, %f320, 0f3DCCCCCD;
	add.f32 	%f322, %f321, 0f3DCCCCCD;
	add.f32 	%f323, %f322, 0f3DCCCCCD;
	add.f32 	%f324, %f323, 0f3DCCCCCD;
	add.f32 	%f325, %f324, 0f3DCCCCCD;
	add.f32 	%f326, %f325, 0f3DCCCCCD;
	add.f32 	%f327, %f326, 0f3DCCCCCD;
	add.f32 	%f328, %f327, 0f3DCCCCCD;
	add.f32 	%f329, %f328, 0f3DCCCCCD;
	add.f32 	%f330, %f329, 0f3DCCCCCD;
	add.f32 	%f331, %f330, 0f3DCCCCCD;
	add.f32 	%f332, %f331, 0f3DCCCCCD;
	add.f32 	%f333, %f332, 0f3DCCCCCD;
	add.f32 	%f334, %f333, 0f3DCCCCCD;
	add.f32 	%f335, %f334, 0f3DCCCCCD;
	add.f32 	%f336, %f335, 0f3DCCCCCD;
	add.f32 	%f337, %f336, 0f3DCCCCCD;
	add.f32 	%f338, %f337, 0f3DCCCCCD;
	add.f32 	%f339, %f338, 0f3DCCCCCD;
	add.f32 	%f340, %f339, 0f3DCCCCCD;
	add.f32 	%f341, %f340, 0f3DCCCCCD;
	add.f32 	%f342, %f341, 0f3DCCCCCD;
	add.f32 	%f343, %f342, 0f3DCCCCCD;
	add.f32 	%f344, %f343, 0f3DCCCCCD;
	add.f32 	%f345, %f344, 0f3DCCCCCD;
	add.f32 	%f346, %f345, 0f3DCCCCCD;
	add.f32 	%f347, %f346, 0f3DCCCCCD;
	add.f32 	%f348, %f347, 0f3DCCCCCD;
	add.f32 	%f349, %f348, 0f3DCCCCCD;
	add.f32 	%f350, %f349, 0f3DCCCCCD;
	add.f32 	%f351, %f350, 0f3DCCCCCD;
	add.f32 	%f352, %f351, 0f3DCCCCCD;
	add.f32 	%f353, %f352, 0f3DCCCCCD;
	add.f32 	%f354, %f353, 0f3DCCCCCD;
	add.f32 	%f355, %f354, 0f3DCCCCCD;
	add.f32 	%f356, %f355, 0f3DCCCCCD;
	add.f32 	%f357, %f356, 0f3DCCCCCD;
	add.f32 	%f358, %f357, 0f3DCCCCCD;
	add.f32 	%f359, %f358, 0f3DCCCCCD;
	add.f32 	%f360, %f359, 0f3DCCCCCD;
	add.f32 	%f361, %f360, 0f3DCCCCCD;
	add.f32 	%f362, %f361, 0f3DCCCCCD;
	add.f32 	%f363, %f362, 0f3DCCCCCD;
	add.f32 	%f364, %f363, 0f3DCCCCCD;
	add.f32 	%f365, %f364, 0f3DCCCCCD;
	add.f32 	%f366, %f365, 0f3DCCCCCD;
	add.f32 	%f367, %f366, 0f3DCCCCCD;
	add.f32 	%f368, %f367, 0f3DCCCCCD;
	add.f32 	%f369, %f368, 0f3DCCCCCD;
	add.f32 	%f370, %f369, 0f3DCCCCCD;
	add.f32 	%f371, %f370, 0f3DCCCCCD;
	add.f32 	%f372, %f371, 0f3DCCCCCD;
	add.f32 	%f373, %f372, 0f3DCCCCCD;
	add.f32 	%f374, %f373, 0f3DCCCCCD;
	add.f32 	%f375, %f374, 0f3DCCCCCD;
	add.f32 	%f376, %f375, 0f3DCCCCCD;
	add.f32 	%f377, %f376, 0f3DCCCCCD;
	add.f32 	%f378, %f377, 0f3DCCCCCD;
	add.f32 	%f379, %f378, 0f3DCCCCCD;
	add.f32 	%f380, %f379, 0f3DCCCCCD;
	add.f32 	%f381, %f380, 0f3DCCCCCD;
	add.f32 	%f382, %f381, 0f3DCCCCCD;
	add.f32 	%f383, %f382, 0f3DCCCCCD;
	add.f32 	%f384, %f383, 0f3DCCCCCD;
	add.f32 	%f385, %f384, 0f3DCCCCCD;
	add.f32 	%f386, %f385, 0f3DCCCCCD;
	add.f32 	%f387, %f386, 0f3DCCCCCD;
	add.f32 	%f388, %f387, 0f3DCCCCCD;
	add.f32 	%f389, %f388, 0f3DCCCCCD;
	add.f32 	%f390, %f389, 0f3DCCCCCD;
	add.f32 	%f391, %f390, 0f3DCCCCCD;
	add.f32 	%f392, %f391, 0f3DCCCCCD;
	add.f32 	%f393, %f392, 0f3DCCCCCD;
	add.f32 	%f394, %f393, 0f3DCCCCCD;
	add.f32 	%f395, %f394, 0f3DCCCCCD;
	add.f32 	%f396, %f395, 0f3DCCCCCD;
	add.f32 	%f397, %f396, 0f3DCCCCCD;
	add.f32 	%f398, %f397, 0f3DCCCCCD;
	add.f32 	%f399, %f398, 0f3DCCCCCD;
	add.f32 	%f400, %f399, 0f3DCCCCCD;
	add.f32 	%f401, %f400, 0f3DCCCCCD;
	add.f32 	%f402, %f401, 0f3DCCCCCD;
	add.f32 	%f403, %f402, 0f3DCCCCCD;
	add.f32 	%f404, %f403, 0f3DCCCCCD;
	add.f32 	%f405, %f404, 0f3DCCCCCD;
	add.f32 	%f406, %f405, 0f3DCCCCCD;
	add.f32 	%f407, %f406, 0f3DCCCCCD;
	add.f32 	%f408, %f407, 0f3DCCCCCD;
	add.f32 	%f409, %f408, 0f3DCCCCCD;
	add.f32 	%f410, %f409, 0f3DCCCCCD;
	add.f32 	%f411, %f410, 0f3DCCCCCD;
	add.f32 	%f412, %f411, 0f3DCCCCCD;
	add.f32 	%f413, %f412, 0f3DCCCCCD;
	add.f32 	%f414, %f413, 0f3DCCCCCD;
	add.f32 	%f415, %f414, 0f3DCCCCCD;
	add.f32 	%f416, %f415, 0f3DCCCCCD;
	add.f32 	%f417, %f416, 0f3DCCCCCD;
	add.f32 	%f418, %f417, 0f3DCCCCCD;
	add.f32 	%f419, %f418, 0f3DCCCCCD;
	add.f32 	%f420, %f419, 0f3DCCCCCD;
	add.f32 	%f421, %f420, 0f3DCCCCCD;
	add.f32 	%f422, %f421, 0f3DCCCCCD;
	add.f32 	%f423, %f422, 0f3DCCCCCD;
	add.f32 	%f424, %f423, 0f3DCCCCCD;
	add.f32 	%f425, %f424, 0f3DCCCCCD;
	add.f32 	%f426, %f425, 0f3DCCCCCD;
	add.f32 	%f427, %f426, 0f3DCCCCCD;
	add.f32 	%f428, %f427, 0f3DCCCCCD;
	add.f32 	%f429, %f428, 0f3DCCCCCD;
	add.f32 	%f430, %f429, 0f3DCCCCCD;
	add.f32 	%f431, %f430, 0f3DCCCCCD;
	add.f32 	%f432, %f431, 0f3DCCCCCD;
	add.f32 	%f433, %f432, 0f3DCCCCCD;
	add.f32 	%f434, %f433, 0f3DCCCCCD;
	add.f32 	%f435, %f434, 0f3DCCCCCD;
	add.f32 	%f436, %f435, 0f3DCCCCCD;
	add.f32 	%f437, %f436, 0f3DCCCCCD;
	add.f32 	%f438, %f437, 0f3DCCCCCD;
	add.f32 	%f439, %f438, 0f3DCCCCCD;
	add.f32 	%f440, %f439, 0f3DCCCCCD;
	add.f32 	%f441, %f440, 0f3DCCCCCD;
	add.f32 	%f442, %f441, 0f3DCCCCCD;
	add.f32 	%f443, %f442, 0f3DCCCCCD;
	add.f32 	%f444, %f443, 0f3DCCCCCD;
	add.f32 	%f445, %f444, 0f3DCCCCCD;
	add.f32 	%f446, %f445, 0f3DCCCCCD;
	add.f32 	%f447, %f446, 0f3DCCCCCD;
	add.f32 	%f448, %f447, 0f3DCCCCCD;
	add.f32 	%f449, %f448, 0f3DCCCCCD;
	add.f32 	%f450, %f449, 0f3DCCCCCD;
	add.f32 	%f451, %f450, 0f3DCCCCCD;
	add.f32 	%f452, %f451, 0f3DCCCCCD;
	add.f32 	%f453, %f452, 0f3DCCCCCD;
	add.f32 	%f454, %f453, 0f3DCCCCCD;
	add.f32 	%f455, %f454, 0f3DCCCCCD;
	add.f32 	%f456, %f455, 0f3DCCCCCD;
	add.f32 	%f457, %f456, 0f3DCCCCCD;
	add.f32 	%f458, %f457, 0f3DCCCCCD;
	add.f32 	%f459, %f458, 0f3DCCCCCD;
	add.f32 	%f460, %f459, 0f3DCCCCCD;
	add.f32 	%f461, %f460, 0f3DCCCCCD;
	add.f32 	%f462, %f461, 0f3DCCCCCD;
	add.f32 	%f463, %f462, 0f3DCCCCCD;
	add.f32 	%f464, %f463, 0f3DCCCCCD;
	add.f32 	%f465, %f464, 0f3DCCCCCD;
	add.f32 	%f466, %f465, 0f3DCCCCCD;
	add.f32 	%f467, %f466, 0f3DCCCCCD;
	add.f32 	%f468, %f467, 0f3DCCCCCD;
	add.f32 	%f469, %f468, 0f3DCCCCCD;
	add.f32 	%f470, %f469, 0f3DCCCCCD;
	add.f32 	%f471, %f470, 0f3DCCCCCD;
	add.f32 	%f472, %f471, 0f3DCCCCCD;
	add.f32 	%f473, %f472, 0f3DCCCCCD;
	add.f32 	%f474, %f473, 0f3DCCCCCD;
	add.f32 	%f475, %f474, 0f3DCCCCCD;
	add.f32 	%f476, %f475, 0f3DCCCCCD;
	add.f32 	%f477, %f476, 0f3DCCCCCD;
	add.f32 	%f478, %f477, 0f3DCCCCCD;
	add.f32 	%f479, %f478, 0f3DCCCCCD;
	add.f32 	%f480, %f479, 0f3DCCCCCD;
	add.f32 	%f481, %f480, 0f3DCCCCCD;
	add.f32 	%f482, %f481, 0f3DCCCCCD;
	add.f32 	%f483, %f482, 0f3DCCCCCD;
	add.f32 	%f484, %f483, 0f3DCCCCCD;
	add.f32 	%f485, %f484, 0f3DCCCCCD;
	add.f32 	%f486, %f485, 0f3DCCCCCD;
	add.f32 	%f487, %f486, 0f3DCCCCCD;
	add.f32 	%f488, %f487, 0f3DCCCCCD;
	add.f32 	%f489, %f488, 0f3DCCCCCD;
	add.f32 	%f490, %f489, 0f3DCCCCCD;
	add.f32 	%f491, %f490, 0f3DCCCCCD;
	add.f32 	%f492, %f491, 0f3DCCCCCD;
	add.f32 	%f493, %f492, 0f3DCCCCCD;
	add.f32 	%f494, %f493, 0f3DCCCCCD;
	add.f32 	%f495, %f494, 0f3DCCCCCD;
	add.f32 	%f496, %f495, 0f3DCCCCCD;
	add.f32 	%f497, %f496, 0f3DCCCCCD;
	add.f32 	%f498, %f497, 0f3DCCCCCD;
	add.f32 	%f499, %f498, 0f3DCCCCCD;
	add.f32 	%f500, %f499, 0f3DCCCCCD;
	add.f32 	%f501, %f500, 0f3DCCCCCD;
	add.f32 	%f502, %f501, 0f3DCCCCCD;
	add.f32 	%f503, %f502, 0f3DCCCCCD;
	add.f32 	%f504, %f503, 0f3DCCCCCD;
	add.f32 	%f505, %f504, 0f3DCCCCCD;
	add.f32 	%f506, %f505, 0f3DCCCCCD;
	add.f32 	%f507, %f506, 0f3DCCCCCD;
	add.f32 	%f508, %f507, 0f3DCCCCCD;
	add.f32 	%f509, %f508, 0f3DCCCCCD;
	add.f32 	%f510, %f509, 0f3DCCCCCD;
	add.f32 	%f511, %f510, 0f3DCCCCCD;
	add.f32 	%f512, %f511, 0f3DCCCCCD;
	add.f32 	%f513, %f512, 0f3DCCCCCD;
	add.f32 	%f514, %f513, 0f3DCCCCCD;
	add.f32 	%f515, %f514, 0f3DCCCCCD;
	add.f32 	%f516, %f515, 0f3DCCCCCD;
	add.f32 	%f517, %f516, 0f3DCCCCCD;
	add.f32 	%f518, %f517, 0f3DCCCCCD;
	add.f32 	%f519, %f518, 0f3DCCCCCD;
	add.f32 	%f520, %f519, 0f3DCCCCCD;
	add.f32 	%f521, %f520, 0f3DCCCCCD;
	add.f32 	%f522, %f521, 0f3DCCCCCD;
	add.f32 	%f523, %f522, 0f3DCCCCCD;
	add.f32 	%f524, %f523, 0f3DCCCCCD;
	add.f32 	%f525, %f524, 0f3DCCCCCD;
	add.f32 	%f526, %f525, 0f3DCCCCCD;
	add.f32 	%f527, %f526, 0f3DCCCCCD;
	add.f32 	%f528, %f527, 0f3DCCCCCD;
	add.f32 	%f529, %f528, 0f3DCCCCCD;
	add.f32 	%f530, %f529, 0f3DCCCCCD;
	add.f32 	%f531, %f530, 0f3DCCCCCD;
	add.f32 	%f532, %f531, 0f3DCCCCCD;
	add.f32 	%f533, %f532, 0f3DCCCCCD;
	add.f32 	%f534, %f533, 0f3DCCCCCD;
	add.f32 	%f535, %f534, 0f3DCCCCCD;
	add.f32 	%f536, %f535, 0f3DCCCCCD;
	add.f32 	%f537, %f536, 0f3DCCCCCD;
	add.f32 	%f538, %f537, 0f3DCCCCCD;
	add.f32 	%f539, %f538, 0f3DCCCCCD;
	add.f32 	%f540, %f539, 0f3DCCCCCD;
	add.f32 	%f541, %f540, 0f3DCCCCCD;
	add.f32 	%f542, %f541, 0f3DCCCCCD;
	add.f32 	%f543, %f542, 0f3DCCCCCD;
	add.f32 	%f544, %f543, 0f3DCCCCCD;
	add.f32 	%f545, %f544, 0f3DCCCCCD;
	add.f32 	%f546, %f545, 0f3DCCCCCD;
	add.f32 	%f547, %f546, 0f3DCCCCCD;
	add.f32 	%f548, %f547, 0f3DCCCCCD;
	add.f32 	%f549, %f548, 0f3DCCCCCD;
	add.f32 	%f550, %f549, 0f3DCCCCCD;
	add.f32 	%f551, %f550, 0f3DCCCCCD;
	add.f32 	%f552, %f551, 0f3DCCCCCD;
	add.f32 	%f553, %f552, 0f3DCCCCCD;
	add.f32 	%f554, %f553, 0f3DCCCCCD;
	add.f32 	%f555, %f554, 0f3DCCCCCD;
	add.f32 	%f556, %f555, 0f3DCCCCCD;
	add.f32 	%f557, %f556, 0f3DCCCCCD;
	add.f32 	%f558, %f557, 0f3DCCCCCD;
	add.f32 	%f559, %f558, 0f3DCCCCCD;
	add.f32 	%f560, %f559, 0f3DCCCCCD;
	add.f32 	%f561, %f560, 0f3DCCCCCD;
	add.f32 	%f562, %f561, 0f3DCCCCCD;
	add.f32 	%f563, %f562, 0f3DCCCCCD;
	add.f32 	%f564, %f563, 0f3DCCCCCD;
	add.f32 	%f565, %f564, 0f3DCCCCCD;
	add.f32 	%f566, %f565, 0f3DCCCCCD;
	add.f32 	%f567, %f566, 0f3DCCCCCD;
	add.f32 	%f568, %f567, 0f3DCCCCCD;
	add.f32 	%f569, %f568, 0f3DCCCCCD;
	add.f32 	%f570, %f569, 0f3DCCCCCD;
	add.f32 	%f571, %f570, 0f3DCCCCCD;
	add.f32 	%f572, %f571, 0f3DCCCCCD;
	add.f32 	%f573, %f572, 0f3DCCCCCD;
	add.f32 	%f574, %f573, 0f3DCCCCCD;
	add.f32 	%f575, %f574, 0f3DCCCCCD;
	add.f32 	%f576, %f575, 0f3DCCCCCD;
	add.f32 	%f577, %f576, 0f3DCCCCCD;
	add.f32 	%f578, %f577, 0f3DCCCCCD;
	add.f32 	%f579, %f578, 0f3DCCCCCD;
	add.f32 	%f580, %f579, 0f3DCCCCCD;
	add.f32 	%f581, %f580, 0f3DCCCCCD;
	add.f32 	%f582, %f581, 0f3DCCCCCD;
	add.f32 	%f583, %f582, 0f3DCCCCCD;
	add.f32 	%f584, %f583, 0f3DCCCCCD;
	add.f32 	%f585, %f584, 0f3DCCCCCD;
	add.f32 	%f586, %f585, 0f3DCCCCCD;
	add.f32 	%f587, %f586, 0f3DCCCCCD;
	add.f32 	%f588, %f587, 0f3DCCCCCD;
	add.f32 	%f589, %f588, 0f3DCCCCCD;
	add.f32 	%f590, %f589, 0f3DCCCCCD;
	add.f32 	%f591, %f590, 0f3DCCCCCD;
	add.f32 	%f592, %f591, 0f3DCCCCCD;
	add.f32 	%f593, %f592, 0f3DCCCCCD;
	add.f32 	%f594, %f593, 0f3DCCCCCD;
	add.f32 	%f595, %f594, 0f3DCCCCCD;
	add.f32 	%f596, %f595, 0f3DCCCCCD;
	add.f32 	%f597, %f596, 0f3DCCCCCD;
	add.f32 	%f598, %f597, 0f3DCCCCCD;
	add.f32 	%f599, %f598, 0f3DCCCCCD;
	add.f32 	%f600, %f599, 0f3DCCCCCD;
	add.f32 	%f601, %f600, 0f3DCCCCCD;
	add.f32 	%f602, %f601, 0f3DCCCCCD;
	add.f32 	%f603, %f602, 0f3DCCCCCD;
	add.f32 	%f604, %f603, 0f3DCCCCCD;
	add.f32 	%f605, %f604, 0f3DCCCCCD;
	add.f32 	%f606, %f605, 0f3DCCCCCD;
	add.f32 	%f607, %f606, 0f3DCCCCCD;
	add.f32 	%f608, %f607, 0f3DCCCCCD;
	add.f32 	%f609, %f608, 0f3DCCCCCD;
	add.f32 	%f610, %f609, 0f3DCCCCCD;
	add.f32 	%f611, %f610, 0f3DCCCCCD;
	add.f32 	%f612, %f611, 0f3DCCCCCD;
	add.f32 	%f613, %f612, 0f3DCCCCCD;
	add.f32 	%f614, %f613, 0f3DCCCCCD;
	add.f32 	%f615, %f614, 0f3DCCCCCD;
	add.f32 	%f616, %f615, 0f3DCCCCCD;
	add.f32 	%f617, %f616, 0f3DCCCCCD;
	add.f32 	%f618, %f617, 0f3DCCCCCD;
	add.f32 	%f619, %f618, 0f3DCCCCCD;
	add.f32 	%f620, %f619, 0f3DCCCCCD;
	add.f32 	%f621, %f620, 0f3DCCCCCD;
	add.f32 	%f622, %f621, 0f3DCCCCCD;
	add.f32 	%f623, %f622, 0f3DCCCCCD;
	add.f32 	%f624, %f623, 0f3DCCCCCD;
	add.f32 	%f625, %f624, 0f3DCCCCCD;
	add.f32 	%f626, %f625, 0f3DCCCCCD;
	add.f32 	%f627, %f626, 0f3DCCCCCD;
	add.f32 	%f628, %f627, 0f3DCCCCCD;
	add.f32 	%f629, %f628, 0f3DCCCCCD;
	add.f32 	%f630, %f629, 0f3DCCCCCD;
	add.f32 	%f631, %f630, 0f3DCCCCCD;
	add.f32 	%f632, %f631, 0f3DCCCCCD;
	add.f32 	%f633, %f632, 0f3DCCCCCD;
	add.f32 	%f634, %f633, 0f3DCCCCCD;
	add.f32 	%f635, %f634, 0f3DCCCCCD;
	add.f32 	%f636, %f635, 0f3DCCCCCD;
	add.f32 	%f637, %f636, 0f3DCCCCCD;
	add.f32 	%f638, %f637, 0f3DCCCCCD;
	add.f32 	%f639, %f638, 0f3DCCCCCD;
	add.f32 	%f640, %f639, 0f3DCCCCCD;
	add.f32 	%f641, %f640, 0f3DCCCCCD;
	add.f32 	%f642, %f641, 0f3DCCCCCD;
	add.f32 	%f643, %f642, 0f3DCCCCCD;
	add.f32 	%f644, %f643, 0f3DCCCCCD;
	add.f32 	%f645, %f644, 0f3DCCCCCD;
	add.f32 	%f646, %f645, 0f3DCCCCCD;
	add.f32 	%f647, %f646, 0f3DCCCCCD;
	add.f32 	%f648, %f647, 0f3DCCCCCD;
	add.f32 	%f649, %f648, 0f3DCCCCCD;
	add.f32 	%f650, %f649, 0f3DCCCCCD;
	add.f32 	%f651, %f650, 0f3DCCCCCD;
	add.f32 	%f652, %f651, 0f3DCCCCCD;
	add.f32 	%f653, %f652, 0f3DCCCCCD;
	add.f32 	%f654, %f653, 0f3DCCCCCD;
	add.f32 	%f655, %f654, 0f3DCCCCCD;
	add.f32 	%f656, %f655, 0f3DCCCCCD;
	add.f32 	%f657, %f656, 0f3DCCCCCD;
	add.f32 	%f658, %f657, 0f3DCCCCCD;
	add.f32 	%f659, %f658, 0f3DCCCCCD;
	add.f32 	%f660, %f659, 0f3DCCCCCD;
	add.f32 	%f661, %f660, 0f3DCCCCCD;
	add.f32 	%f662, %f661, 0f3DCCCCCD;
	add.f32 	%f663, %f662, 0f3DCCCCCD;
	add.f32 	%f664, %f663, 0f3DCCCCCD;
	add.f32 	%f665, %f664, 0f3DCCCCCD;
	add.f32 	%f666, %f665, 0f3DCCCCCD;
	add.f32 	%f667, %f666, 0f3DCCCCCD;
	add.f32 	%f668, %f667, 0f3DCCCCCD;
	add.f32 	%f669, %f668, 0f3DCCCCCD;
	add.f32 	%f670, %f669, 0f3DCCCCCD;
	add.f32 	%f671, %f670, 0f3DCCCCCD;
	add.f32 	%f672, %f671, 0f3DCCCCCD;
	add.f32 	%f673, %f672, 0f3DCCCCCD;
	add.f32 	%f674, %f673, 0f3DCCCCCD;
	add.f32 	%f675, %f674, 0f3DCCCCCD;
	add.f32 	%f676, %f675, 0f3DCCCCCD;
	add.f32 	%f677, %f676, 0f3DCCCCCD;
	add.f32 	%f678, %f677, 0f3DCCCCCD;
	add.f32 	%f679, %f678, 0f3DCCCCCD;
	add.f32 	%f680, %f679, 0f3DCCCCCD;
	add.f32 	%f681, %f680, 0f3DCCCCCD;
	add.f32 	%f682, %f681, 0f3DCCCCCD;
	add.f32 	%f683, %f682, 0f3DCCCCCD;
	add.f32 	%f684, %f683, 0f3DCCCCCD;
	add.f32 	%f685, %f684, 0f3DCCCCCD;
	add.f32 	%f686, %f685, 0f3DCCCCCD;
	add.f32 	%f687, %f686, 0f3DCCCCCD;
	add.f32 	%f688, %f687, 0f3DCCCCCD;
	add.f32 	%f689, %f688, 0f3DCCCCCD;
	add.f32 	%f690, %f689, 0f3DCCCCCD;
	add.f32 	%f691, %f690, 0f3DCCCCCD;
	add.f32 	%f692, %f691, 0f3DCCCCCD;
	add.f32 	%f693, %f692, 0f3DCCCCCD;
	add.f32 	%f694, %f693, 0f3DCCCCCD;
	add.f32 	%f695, %f694, 0f3DCCCCCD;
	add.f32 	%f696, %f695, 0f3DCCCCCD;
	add.f32 	%f697, %f696, 0f3DCCCCCD;
	add.f32 	%f698, %f697, 0f3DCCCCCD;
	add.f32 	%f699, %f698, 0f3DCCCCCD;
	add.f32 	%f700, %f699, 0f3DCCCCCD;
	add.f32 	%f701, %f700, 0f3DCCCCCD;
	add.f32 	%f702, %f701, 0f3DCCCCCD;
	add.f32 	%f703, %f702, 0f3DCCCCCD;
	add.f32 	%f704, %f703, 0f3DCCCCCD;
	add.f32 	%f705, %f704, 0f3DCCCCCD;
	add.f32 	%f706, %f705, 0f3DCCCCCD;
	add.f32 	%f707, %f706, 0f3DCCCCCD;
	add.f32 	%f708, %f707, 0f3DCCCCCD;
	add.f32 	%f709, %f708, 0f3DCCCCCD;
	add.f32 	%f710, %f709, 0f3DCCCCCD;
	add.f32 	%f711, %f710, 0f3DCCCCCD;
	add.f32 	%f712, %f711, 0f3DCCCCCD;
	add.f32 	%f713, %f712, 0f3DCCCCCD;
	add.f32 	%f714, %f713, 0f3DCCCCCD;
	add.f32 	%f715, %f714, 0f3DCCCCCD;
	add.f32 	%f716, %f715, 0f3DCCCCCD;
	add.f32 	%f717, %f716, 0f3DCCCCCD;
	add.f32 	%f718, %f717, 0f3DCCCCCD;
	add.f32 	%f719, %f718, 0f3DCCCCCD;
	add.f32 	%f720, %f719, 0f3DCCCCCD;
	add.f32 	%f721, %f720, 0f3DCCCCCD;
	add.f32 	%f722, %f721, 0f3DCCCCCD;
	add.f32 	%f723, %f722, 0f3DCCCCCD;
	add.f32 	%f724, %f723, 0f3DCCCCCD;
	add.f32 	%f725, %f724, 0f3DCCCCCD;
	add.f32 	%f726, %f725, 0f3DCCCCCD;
	add.f32 	%f727, %f726, 0f3DCCCCCD;
	add.f32 	%f728, %f727, 0f3DCCCCCD;
	add.f32 	%f729, %f728, 0f3DCCCCCD;
	add.f32 	%f730, %f729, 0f3DCCCCCD;
	add.f32 	%f731, %f730, 0f3DCCCCCD;
	add.f32 	%f732, %f731, 0f3DCCCCCD;
	add.f32 	%f733, %f732, 0f3DCCCCCD;
	add.f32 	%f734, %f733, 0f3DCCCCCD;
	add.f32 	%f735, %f734, 0f3DCCCCCD;
	add.f32 	%f736, %f735, 0f3DCCCCCD;
	add.f32 	%f737, %f736, 0f3DCCCCCD;
	add.f32 	%f738, %f737, 0f3DCCCCCD;
	add.f32 	%f739, %f738, 0f3DCCCCCD;
	add.f32 	%f740, %f739, 0f3DCCCCCD;
	add.f32 	%f741, %f740, 0f3DCCCCCD;
	add.f32 	%f742, %f741, 0f3DCCCCCD;
	add.f32 	%f743, %f742, 0f3DCCCCCD;
	add.f32 	%f744, %f743, 0f3DCCCCCD;
	add.f32 	%f745, %f744, 0f3DCCCCCD;
	add.f32 	%f746, %f745, 0f3DCCCCCD;
	add.f32 	%f747, %f746, 0f3DCCCCCD;
	add.f32 	%f748, %f747, 0f3DCCCCCD;
	add.f32 	%f749, %f748, 0f3DCCCCCD;
	add.f32 	%f750, %f749, 0f3DCCCCCD;
	add.f32 	%f751, %f750, 0f3DCCCCCD;
	add.f32 	%f752, %f751, 0f3DCCCCCD;
	add.f32 	%f753, %f752, 0f3DCCCCCD;
	add.f32 	%f754, %f753, 0f3DCCCCCD;
	add.f32 	%f755, %f754, 0f3DCCCCCD;
	add.f32 	%f756, %f755, 0f3DCCCCCD;
	add.f32 	%f757, %f756, 0f3DCCCCCD;
	add.f32 	%f758, %f757, 0f3DCCCCCD;
	add.f32 	%f759, %f758, 0f3DCCCCCD;
	add.f32 	%f760, %f759, 0f3DCCCCCD;
	add.f32 	%f761, %f760, 0f3DCCCCCD;
	add.f32 	%f762, %f761, 0f3DCCCCCD;
	add.f32 	%f763, %f762, 0f3DCCCCCD;
	add.f32 	%f764, %f763, 0f3DCCCCCD;
	add.f32 	%f765, %f764, 0f3DCCCCCD;
	add.f32 	%f766, %f765, 0f3DCCCCCD;
	add.f32 	%f767, %f766, 0f3DCCCCCD;
	add.f32 	%f768, %f767, 0f3DCCCCCD;
	add.f32 	%f769, %f768, 0f3DCCCCCD;
	add.f32 	%f770, %f769, 0f3DCCCCCD;
	add.f32 	%f771, %f770, 0f3DCCCCCD;
	add.f32 	%f772, %f771, 0f3DCCCCCD;
	add.f32 	%f773, %f772, 0f3DCCCCCD;
	add.f32 	%f774, %f773, 0f3DCCCCCD;
	add.f32 	%f775, %f774, 0f3DCCCCCD;
	add.f32 	%f776, %f775, 0f3DCCCCCD;
	add.f32 	%f777, %f776, 0f3DCCCCCD;
	add.f32 	%f778, %f777, 0f3DCCCCCD;
	add.f32 	%f779, %f778, 0f3DCCCCCD;
	add.f32 	%f780, %f779, 0f3DCCCCCD;
	add.f32 	%f781, %f780, 0f3DCCCCCD;
	add.f32 	%f782, %f781, 0f3DCCCCCD;
	add.f32 	%f783, %f782, 0f3DCCCCCD;
	add.f32 	%f784, %f783, 0f3DCCCCCD;
	add.f32 	%f785, %f784, 0f3DCCCCCD;
	add.f32 	%f786, %f785, 0f3DCCCCCD;
	add.f32 	%f787, %f786, 0f3DCCCCCD;
	add.f32 	%f788, %f787, 0f3DCCCCCD;
	add.f32 	%f789, %f788, 0f3DCCCCCD;
	add.f32 	%f790, %f789, 0f3DCCCCCD;
	add.f32 	%f791, %f790, 0f3DCCCCCD;
	add.f32 	%f792, %f791, 0f3DCCCCCD;
	add.f32 	%f793, %f792, 0f3DCCCCCD;
	add.f32 	%f794, %f793, 0f3DCCCCCD;
	add.f32 	%f795, %f794, 0f3DCCCCCD;
	add.f32 	%f796, %f795, 0f3DCCCCCD;
	add.f32 	%f797, %f796, 0f3DCCCCCD;
	add.f32 	%f798, %f797, 0f3DCCCCCD;
	add.f32 	%f799, %f798, 0f3DCCCCCD;
	add.f32 	%f800, %f799, 0f3DCCCCCD;
	add.f32 	%f801, %f800, 0f3DCCCCCD;
	add.f32 	%f802, %f801, 0f3DCCCCCD;
	add.f32 	%f803, %f802, 0f3DCCCCCD;
	add.f32 	%f804, %f803, 0f3DCCCCCD;
	add.f32 	%f805, %f804, 0f3DCCCCCD;
	add.f32 	%f806, %f805, 0f3DCCCCCD;
	add.f32 	%f807, %f806, 0f3DCCCCCD;
	add.f32 	%f808, %f807, 0f3DCCCCCD;
	add.f32 	%f809, %f808, 0f3DCCCCCD;
	add.f32 	%f810, %f809, 0f3DCCCCCD;
	add.f32 	%f811, %f810, 0f3DCCCCCD;
	add.f32 	%f812, %f811, 0f3DCCCCCD;
	add.f32 	%f813, %f812, 0f3DCCCCCD;
	add.f32 	%f814, %f813, 0f3DCCCCCD;
	add.f32 	%f815, %f814, 0f3DCCCCCD;
	add.f32 	%f816, %f815, 0f3DCCCCCD;
	add.f32 	%f817, %f816, 0f3DCCCCCD;
	add.f32 	%f818, %f817, 0f3DCCCCCD;
	add.f32 	%f819, %f818, 0f3DCCCCCD;
	add.f32 	%f820, %f819, 0f3DCCCCCD;
	add.f32 	%f821, %f820, 0f3DCCCCCD;
	add.f32 	%f822, %f821, 0f3DCCCCCD;
	add.f32 	%f823, %f822, 0f3DCCCCCD;
	add.f32 	%f824, %f823, 0f3DCCCCCD;
	add.f32 	%f825, %f824, 0f3DCCCCCD;
	add.f32 	%f826, %f825, 0f3DCCCCCD;
	add.f32 	%f827, %f826, 0f3DCCCCCD;
	add.f32 	%f828, %f827, 0f3DCCCCCD;
	add.f32 	%f829, %f828, 0f3DCCCCCD;
	add.f32 	%f830, %f829, 0f3DCCCCCD;
	add.f32 	%f831, %f830, 0f3DCCCCCD;
	add.f32 	%f832, %f831, 0f3DCCCCCD;
	add.f32 	%f833, %f832, 0f3DCCCCCD;
	add.f32 	%f834, %f833, 0f3DCCCCCD;
	add.f32 	%f835, %f834, 0f3DCCCCCD;
	add.f32 	%f836, %f835, 0f3DCCCCCD;
	add.f32 	%f837, %f836, 0f3DCCCCCD;
	add.f32 	%f838, %f837, 0f3DCCCCCD;
	add.f32 	%f839, %f838, 0f3DCCCCCD;
	add.f32 	%f840, %f839, 0f3DCCCCCD;
	add.f32 	%f841, %f840, 0f3DCCCCCD;
	add.f32 	%f842, %f841, 0f3DCCCCCD;
	add.f32 	%f843, %f842, 0f3DCCCCCD;
	add.f32 	%f844, %f843, 0f3DCCCCCD;
	add.f32 	%f845, %f844, 0f3DCCCCCD;
	add.f32 	%f846, %f845, 0f3DCCCCCD;
	add.f32 	%f847, %f846, 0f3DCCCCCD;
	add.f32 	%f848, %f847, 0f3DCCCCCD;
	add.f32 	%f849, %f848, 0f3DCCCCCD;
	add.f32 	%f850, %f849, 0f3DCCCCCD;
	add.f32 	%f851, %f850, 0f3DCCCCCD;
	add.f32 	%f852, %f851, 0f3DCCCCCD;
	add.f32 	%f853, %f852, 0f3DCCCCCD;
	add.f32 	%f854, %f853, 0f3DCCCCCD;
	add.f32 	%f855, %f854, 0f3DCCCCCD;
	add.f32 	%f856, %f855, 0f3DCCCCCD;
	add.f32 	%f857, %f856, 0f3DCCCCCD;
	add.f32 	%f858, %f857, 0f3DCCCCCD;
	add.f32 	%f859, %f858, 0f3DCCCCCD;
	add.f32 	%f860, %f859, 0f3DCCCCCD;
	add.f32 	%f861, %f860, 0f3DCCCCCD;
	add.f32 	%f862, %f861, 0f3DCCCCCD;
	add.f32 	%f863, %f862, 0f3DCCCCCD;
	add.f32 	%f864, %f863, 0f3DCCCCCD;
	add.f32 	%f865, %f864, 0f3DCCCCCD;
	add.f32 	%f866, %f865, 0f3DCCCCCD;
	add.f32 	%f867, %f866, 0f3DCCCCCD;
	add.f32 	%f868, %f867, 0f3DCCCCCD;
	add.f32 	%f869, %f868, 0f3DCCCCCD;
	add.f32 	%f870, %f869, 0f3DCCCCCD;
	add.f32 	%f871, %f870, 0f3DCCCCCD;
	add.f32 	%f872, %f871, 0f3DCCCCCD;
	add.f32 	%f873, %f872, 0f3DCCCCCD;
	add.f32 	%f874, %f873, 0f3DCCCCCD;
	add.f32 	%f875, %f874, 0f3DCCCCCD;
	add.f32 	%f876, %f875, 0f3DCCCCCD;
	add.f32 	%f877, %f876, 0f3DCCCCCD;
	add.f32 	%f878, %f877, 0f3DCCCCCD;
	add.f32 	%f879, %f878, 0f3DCCCCCD;
	add.f32 	%f880, %f879, 0f3DCCCCCD;
	add.f32 	%f881, %f880, 0f3DCCCCCD;
	add.f32 	%f882, %f881, 0f3DCCCCCD;
	add.f32 	%f883, %f882, 0f3DCCCCCD;
	add.f32 	%f884, %f883, 0f3DCCCCCD;
	add.f32 	%f885, %f884, 0f3DCCCCCD;
	add.f32 	%f886, %f885, 0f3DCCCCCD;
	add.f32 	%f887, %f886, 0f3DCCCCCD;
	add.f32 	%f888, %f887, 0f3DCCCCCD;
	add.f32 	%f889, %f888, 0f3DCCCCCD;
	add.f32 	%f890, %f889, 0f3DCCCCCD;
	add.f32 	%f891, %f890, 0f3DCCCCCD;
	add.f32 	%f892, %f891, 0f3DCCCCCD;
	add.f32 	%f893, %f892, 0f3DCCCCCD;
	add.f32 	%f894, %f893, 0f3DCCCCCD;
	add.f32 	%f895, %f894, 0f3DCCCCCD;
	add.f32 	%f896, %f895, 0f3DCCCCCD;
	add.f32 	%f897, %f896, 0f3DCCCCCD;
	add.f32 	%f898, %f897, 0f3DCCCCCD;
	add.f32 	%f899, %f898, 0f3DCCCCCD;
	add.f32 	%f900, %f899, 0f3DCCCCCD;
	add.f32 	%f901, %f900, 0f3DCCCCCD;
	add.f32 	%f902, %f901, 0f3DCCCCCD;
	add.f32 	%f903, %f902, 0f3DCCCCCD;
	add.f32 	%f904, %f903, 0f3DCCCCCD;
	add.f32 	%f905, %f904, 0f3DCCCCCD;
	add.f32 	%f906, %f905, 0f3DCCCCCD;
	add.f32 	%f907, %f906, 0f3DCCCCCD;
	add.f32 	%f908, %f907, 0f3DCCCCCD;
	add.f32 	%f909, %f908, 0f3DCCCCCD;
	add.f32 	%f910, %f909, 0f3DCCCCCD;
	add.f32 	%f911, %f910, 0f3DCCCCCD;
	add.f32 	%f912, %f911, 0f3DCCCCCD;
	add.f32 	%f913, %f912, 0f3DCCCCCD;
	add.f32 	%f914, %f913, 0f3DCCCCCD;
	add.f32 	%f915, %f914, 0f3DCCCCCD;
	add.f32 	%f916, %f915, 0f3DCCCCCD;
	add.f32 	%f917, %f916, 0f3DCCCCCD;
	add.f32 	%f918, %f917, 0f3DCCCCCD;
	add.f32 	%f919, %f918, 0f3DCCCCCD;
	add.f32 	%f920, %f919, 0f3DCCCCCD;
	add.f32 	%f921, %f920, 0f3DCCCCCD;
	add.f32 	%f922, %f921, 0f3DCCCCCD;
	add.f32 	%f923, %f922, 0f3DCCCCCD;
	add.f32 	%f924, %f923, 0f3DCCCCCD;
	add.f32 	%f925, %f924, 0f3DCCCCCD;
	add.f32 	%f926, %f925, 0f3DCCCCCD;
	add.f32 	%f927, %f926, 0f3DCCCCCD;
	add.f32 	%f928, %f927, 0f3DCCCCCD;
	add.f32 	%f929, %f928, 0f3DCCCCCD;
	add.f32 	%f930, %f929, 0f3DCCCCCD;
	add.f32 	%f931, %f930, 0f3DCCCCCD;
	add.f32 	%f932, %f931, 0f3DCCCCCD;
	add.f32 	%f933, %f932, 0f3DCCCCCD;
	add.f32 	%f934, %f933, 0f3DCCCCCD;
	add.f32 	%f935, %f934, 0f3DCCCCCD;
	add.f32 	%f936, %f935, 0f3DCCCCCD;
	add.f32 	%f937, %f936, 0f3DCCCCCD;
	add.f32 	%f938, %f937, 0f3DCCCCCD;
	add.f32 	%f939, %f938, 0f3DCCCCCD;
	add.f32 	%f940, %f939, 0f3DCCCCCD;
	add.f32 	%f941, %f940, 0f3DCCCCCD;
	add.f32 	%f942, %f941, 0f3DCCCCCD;
	add.f32 	%f943, %f942, 0f3DCCCCCD;
	add.f32 	%f944, %f943, 0f3DCCCCCD;
	add.f32 	%f945, %f944, 0f3DCCCCCD;
	add.f32 	%f946, %f945, 0f3DCCCCCD;
	add.f32 	%f947, %f946, 0f3DCCCCCD;
	add.f32 	%f948, %f947, 0f3DCCCCCD;
	add.f32 	%f949, %f948, 0f3DCCCCCD;
	add.f32 	%f950, %f949, 0f3DCCCCCD;
	add.f32 	%f951, %f950, 0f3DCCCCCD;
	add.f32 	%f952, %f951, 0f3DCCCCCD;
	add.f32 	%f953, %f952, 0f3DCCCCCD;
	add.f32 	%f954, %f953, 0f3DCCCCCD;
	add.f32 	%f955, %f954, 0f3DCCCCCD;
	add.f32 	%f956, %f955, 0f3DCCCCCD;
	add.f32 	%f957, %f956, 0f3DCCCCCD;
	add.f32 	%f958, %f957, 0f3DCCCCCD;
	add.f32 	%f959, %f958, 0f3DCCCCCD;
	add.f32 	%f960, %f959, 0f3DCCCCCD;
	add.f32 	%f961, %f960, 0f3DCCCCCD;
	add.f32 	%f962, %f961, 0f3DCCCCCD;
	add.f32 	%f963, %f962, 0f3DCCCCCD;
	add.f32 	%f964, %f963, 0f3DCCCCCD;
	add.f32 	%f965, %f964, 0f3DCCCCCD;
	add.f32 	%f966, %f965, 0f3DCCCCCD;
	add.f32 	%f967, %f966, 0f3DCCCCCD;
	add.f32 	%f968, %f967, 0f3DCCCCCD;
	add.f32 	%f969, %f968, 0f3DCCCCCD;
	add.f32 	%f970, %f969, 0f3DCCCCCD;
	add.f32 	%f971, %f970, 0f3DCCCCCD;
	add.f32 	%f972, %f971, 0f3DCCCCCD;
	add.f32 	%f973, %f972, 0f3DCCCCCD;
	add.f32 	%f974, %f973, 0f3DCCCCCD;
	add.f32 	%f975, %f974, 0f3DCCCCCD;
	add.f32 	%f976, %f975, 0f3DCCCCCD;
	add.f32 	%f977, %f976, 0f3DCCCCCD;
	add.f32 	%f978, %f977, 0f3DCCCCCD;
	add.f32 	%f979, %f978, 0f3DCCCCCD;
	add.f32 	%f980, %f979, 0f3DCCCCCD;
	add.f32 	%f981, %f980, 0f3DCCCCCD;
	add.f32 	%f982, %f981, 0f3DCCCCCD;
	add.f32 	%f983, %f982, 0f3DCCCCCD;
	add.f32 	%f984, %f983, 0f3DCCCCCD;
	add.f32 	%f985, %f984, 0f3DCCCCCD;
	add.f32 	%f986, %f985, 0f3DCCCCCD;
	add.f32 	%f987, %f986, 0f3DCCCCCD;
	add.f32 	%f988, %f987, 0f3DCCCCCD;
	add.f32 	%f989, %f988, 0f3DCCCCCD;
	add.f32 	%f990, %f989, 0f3DCCCCCD;
	add.f32 	%f991, %f990, 0f3DCCCCCD;
	add.f32 	%f992, %f991, 0f3DCCCCCD;
	add.f32 	%f993, %f992, 0f3DCCCCCD;
	add.f32 	%f994, %f993, 0f3DCCCCCD;
	add.f32 	%f995, %f994, 0f3DCCCCCD;
	add.f32 	%f996, %f995, 0f3DCCCCCD;
	add.f32 	%f997, %f996, 0f3DCCCCCD;
	add.f32 	%f998, %f997, 0f3DCCCCCD;
	add.f32 	%f999, %f998, 0f3DCCCCCD;
	add.f32 	%f1000, %f999, 0f3DCCCCCD;
	add.f32 	%f1001, %f1000, 0f3DCCCCCD;
	add.f32 	%f1002, %f1001, 0f3DCCCCCD;
	add.f32 	%f1003, %f1002, 0f3DCCCCCD;
	add.f32 	%f1004, %f1003, 0f3DCCCCCD;
	add.f32 	%f1005, %f1004, 0f3DCCCCCD;
	add.f32 	%f1006, %f1005, 0f3DCCCCCD;
	add.f32 	%f1007, %f1006, 0f3DCCCCCD;
	add.f32 	%f1008, %f1007, 0f3DCCCCCD;
	add.f32 	%f1009, %f1008, 0f3DCCCCCD;
	add.f32 	%f1010, %f1009, 0f3DCCCCCD;
	add.f32 	%f1011, %f1010, 0f3DCCCCCD;
	add.f32 	%f1012, %f1011, 0f3DCCCCCD;
	add.f32 	%f1013, %f1012, 0f3DCCCCCD;
	add.f32 	%f1014, %f1013, 0f3DCCCCCD;
	add.f32 	%f1015, %f1014, 0f3DCCCCCD;
	add.f32 	%f1016, %f1015, 0f3DCCCCCD;
	add.f32 	%f1017, %f1016, 0f3DCCCCCD;
	add.f32 	%f1018, %f1017, 0f3DCCCCCD;
	add.f32 	%f1019, %f1018, 0f3DCCCCCD;
	add.f32 	%f1020, %f1019, 0f3DCCCCCD;
	add.f32 	%f1021, %f1020, 0f3DCCCCCD;
	add.f32 	%f1022, %f1021, 0f3DCCCCCD;
	add.f32 	%f1023, %f1022, 0f3DCCCCCD;
	add.f32 	%f1024, %f1023, 0f3DCCCCCD;
	add.f32 	%f1025, %f1024, 0f3DCCCCCD;
	add.f32 	%f1026, %f1025, 0f3DCCCCCD;
	add.f32 	%f1027, %f1026, 0f3DCCCCCD;
	add.f32 	%f1028, %f1027, 0f3DCCCCCD;
	add.f32 	%f1029, %f1028, 0f3DCCCCCD;
	add.f32 	%f1030, %f1029, 0f3DCCCCCD;
	add.f32 	%f1031, %f1030, 0f3DCCCCCD;
	add.f32 	%f1032, %f1031, 0f3DCCCCCD;
	add.f32 	%f1033, %f1032, 0f3DCCCCCD;
	add.f32 	%f1034, %f1033, 0f3DCCCCCD;
	add.f32 	%f1035, %f1034, 0f3DCCCCCD;
	add.f32 	%f1036, %f1035, 0f3DCCCCCD;
	add.f32 	%f1037, %f1036, 0f3DCCCCCD;
	add.f32 	%f1038, %f1037, 0f3DCCCCCD;
	add.f32 	%f1039, %f1038, 0f3DCCCCCD;
	add.f32 	%f1040, %f1039, 0f3DCCCCCD;
	add.f32 	%f1041, %f1040, 0f3DCCCCCD;
	add.f32 	%f1042, %f1041, 0f3DCCCCCD;
	add.f32 	%f1043, %f1042, 0f3DCCCCCD;
	add.f32 	%f1044, %f1043, 0f3DCCCCCD;
	add.f32 	%f1045, %f1044, 0f3DCCCCCD;
	add.f32 	%f1046, %f1045, 0f3DCCCCCD;
	add.f32 	%f1047, %f1046, 0f3DCCCCCD;
	add.f32 	%f1048, %f1047, 0f3DCCCCCD;
	add.f32 	%f1049, %f1048, 0f3DCCCCCD;
	add.f32 	%f1050, %f1049, 0f3DCCCCCD;
	add.f32 	%f1051, %f1050, 0f3DCCCCCD;
	add.f32 	%f1052, %f1051, 0f3DCCCCCD;
	add.f32 	%f1053, %f1052, 0f3DCCCCCD;
	add.f32 	%f1054, %f1053, 0f3DCCCCCD;
	add.f32 	%f1055, %f1054, 0f3DCCCCCD;
	add.f32 	%f1056, %f1055, 0f3DCCCCCD;
	add.f32 	%f1057, %f1056, 0f3DCCCCCD;
	add.f32 	%f1058, %f1057, 0f3DCCCCCD;
	add.f32 	%f1059, %f1058, 0f3DCCCCCD;
	add.f32 	%f1060, %f1059, 0f3DCCCCCD;
	add.f32 	%f1061, %f1060, 0f3DCCCCCD;
	add.f32 	%f1062, %f1061, 0f3DCCCCCD;
	add.f32 	%f1063, %f1062, 0f3DCCCCCD;
	add.f32 	%f1064, %f1063, 0f3DCCCCCD;
	add.f32 	%f1065, %f1064, 0f3DCCCCCD;
	add.f32 	%f1066, %f1065, 0f3DCCCCCD;
	add.f32 	%f1067, %f1066, 0f3DCCCCCD;
	add.f32 	%f1068, %f1067, 0f3DCCCCCD;
	add.f32 	%f1069, %f1068, 0f3DCCCCCD;
	add.f32 	%f1070, %f1069, 0f3DCCCCCD;
	add.f32 	%f1071, %f1070, 0f3DCCCCCD;
	add.f32 	%f1072, %f1071, 0f3DCCCCCD;
	add.f32 	%f1073, %f1072, 0f3DCCCCCD;
	add.f32 	%f1074, %f1073, 0f3DCCCCCD;
	add.f32 	%f1075, %f1074, 0f3DCCCCCD;
	add.f32 	%f1076, %f1075, 0f3DCCCCCD;
	add.f32 	%f1077, %f1076, 0f3DCCCCCD;
	add.f32 	%f1078, %f1077, 0f3DCCCCCD;
	add.f32 	%f1079, %f1078, 0f3DCCCCCD;
	add.f32 	%f1080, %f1079, 0f3DCCCCCD;
	add.f32 	%f1081, %f1080, 0f3DCCCCCD;
	add.f32 	%f1082, %f1081, 0f3DCCCCCD;
	add.f32 	%f1083, %f1082, 0f3DCCCCCD;
	add.f32 	%f1084, %f1083, 0f3DCCCCCD;
	add.f32 	%f1085, %f1084, 0f3DCCCCCD;
	add.f32 	%f1086, %f1085, 0f3DCCCCCD;
	add.f32 	%f1087, %f1086, 0f3DCCCCCD;
	add.f32 	%f1088, %f1087, 0f3DCCCCCD;
	add.f32 	%f1089, %f1088, 0f3DCCCCCD;
	add.f32 	%f1090, %f1089, 0f3DCCCCCD;
	add.f32 	%f1091, %f1090, 0f3DCCCCCD;
	add.f32 	%f1092, %f1091, 0f3DCCCCCD;
	add.f32 	%f1093, %f1092, 0f3DCCCCCD;
	add.f32 	%f1094, %f1093, 0f3DCCCCCD;
	add.f32 	%f1095, %f1094, 0f3DCCCCCD;
	add.f32 	%f1096, %f1095, 0f3DCCCCCD;
	add.f32 	%f1097, %f1096, 0f3DCCCCCD;
	add.f32 	%f1098, %f1097, 0f3DCCCCCD;
	add.f32 	%f1099, %f1098, 0f3DCCCCCD;
	add.f32 	%f1100, %f1099, 0f3DCCCCCD;
	add.f32 	%f1101, %f1100, 0f3DCCCCCD;
	add.f32 	%f1102, %f1101, 0f3DCCCCCD;
	add.f32 	%f1103, %f1102, 0f3DCCCCCD;
	add.f32 	%f1104, %f1103, 0f3DCCCCCD;
	add.f32 	%f1105, %f1104, 0f3DCCCCCD;
	add.f32 	%f1106, %f1105, 0f3DCCCCCD;
	add.f32 	%f1107, %f1106, 0f3DCCCCCD;
	add.f32 	%f1108, %f1107, 0f3DCCCCCD;
	add.f32 	%f1109, %f1108, 0f3DCCCCCD;
	add.f32 	%f1110, %f1109, 0f3DCCCCCD;
	add.f32 	%f1111, %f1110, 0f3DCCCCCD;
	add.f32 	%f1112, %f1111, 0f3DCCCCCD;
	add.f32 	%f1113, %f1112, 0f3DCCCCCD;
	add.f32 	%f1114, %f1113, 0f3DCCCCCD;
	add.f32 	%f1115, %f1114, 0f3DCCCCCD;
	add.f32 	%f1116, %f1115, 0f3DCCCCCD;
	add.f32 	%f1117, %f1116, 0f3DCCCCCD;
	add.f32 	%f1118, %f1117, 0f3DCCCCCD;
	add.f32 	%f1119, %f1118, 0f3DCCCCCD;
	add.f32 	%f1120, %f1119, 0f3DCCCCCD;
	add.f32 	%f1121, %f1120, 0f3DCCCCCD;
	add.f32 	%f1122, %f1121, 0f3DCCCCCD;
	add.f32 	%f1123, %f1122, 0f3DCCCCCD;
	add.f32 	%f1124, %f1123, 0f3DCCCCCD;
	add.f32 	%f1125, %f1124, 0f3DCCCCCD;
	add.f32 	%f1126, %f1125, 0f3DCCCCCD;
	add.f32 	%f1127, %f1126, 0f3DCCCCCD;
	add.f32 	%f1128, %f1127, 0f3DCCCCCD;
	add.f32 	%f1129, %f1128, 0f3DCCCCCD;
	add.f32 	%f1130, %f1129, 0f3DCCCCCD;
	add.f32 	%f1131, %f1130, 0f3DCCCCCD;
	add.f32 	%f1132, %f1131, 0f3DCCCCCD;
	add.f32 	%f1133, %f1132, 0f3DCCCCCD;
	add.f32 	%f1134, %f1133, 0f3DCCCCCD;
	add.f32 	%f1135, %f1134, 0f3DCCCCCD;
	add.f32 	%f1136, %f1135, 0f3DCCCCCD;
	add.f32 	%f1137, %f1136, 0f3DCCCCCD;
	add.f32 	%f1138, %f1137, 0f3DCCCCCD;
	add.f32 	%f1139, %f1138, 0f3DCCCCCD;
	add.f32 	%f1140, %f1139, 0f3DCCCCCD;
	add.f32 	%f1141, %f1140, 0f3DCCCCCD;
	add.f32 	%f1142, %f1141, 0f3DCCCCCD;
	add.f32 	%f1143, %f1142, 0f3DCCCCCD;
	add.f32 	%f1144, %f1143, 0f3DCCCCCD;
	add.f32 	%f1145, %f1144, 0f3DCCCCCD;
	add.f32 	%f1146, %f1145, 0f3DCCCCCD;
	add.f32 	%f1147, %f1146, 0f3DCCCCCD;
	add.f32 	%f1148, %f1147, 0f3DCCCCCD;
	add.f32 	%f1149, %f1148, 0f3DCCCCCD;
	add.f32 	%f1150, %f1149, 0f3DCCCCCD;
	add.f32 	%f1151, %f1150, 0f3DCCCCCD;
	add.f32 	%f1152, %f1151, 0f3DCCCCCD;
	add.f32 	%f1153, %f1152, 0f3DCCCCCD;
	add.f32 	%f1154, %f1153, 0f3DCCCCCD;
	add.f32 	%f1155, %f1154, 0f3DCCCCCD;
	add.f32 	%f1156, %f1155, 0f3DCCCCCD;
	add.f32 	%f1157, %f1156, 0f3DCCCCCD;
	add.f32 	%f1158, %f1157, 0f3DCCCCCD;
	add.f32 	%f1159, %f1158, 0f3DCCCCCD;
	add.f32 	%f1160, %f1159, 0f3DCCCCCD;
	add.f32 	%f1161, %f1160, 0f3DCCCCCD;
	add.f32 	%f1162, %f1161, 0f3DCCCCCD;
	add.f32 	%f1163, %f1162, 0f3DCCCCCD;
	add.f32 	%f1164, %f1163, 0f3DCCCCCD;
	add.f32 	%f1165, %f1164, 0f3DCCCCCD;
	add.f32 	%f1166, %f1165, 0f3DCCCCCD;
	add.f32 	%f1167, %f1166, 0f3DCCCCCD;
	add.f32 	%f1168, %f1167, 0f3DCCCCCD;
	add.f32 	%f1169, %f1168, 0f3DCCCCCD;
	add.f32 	%f1170, %f1169, 0f3DCCCCCD;
	add.f32 	%f1171, %f1170, 0f3DCCCCCD;
	add.f32 	%f1172, %f1171, 0f3DCCCCCD;
	add.f32 	%f1173, %f1172, 0f3DCCCCCD;
	add.f32 	%f1174, %f1173, 0f3DCCCCCD;
	add.f32 	%f1175, %f1174, 0f3DCCCCCD;
	add.f32 	%f1176, %f1175, 0f3DCCCCCD;
	add.f32 	%f1177, %f1176, 0f3DCCCCCD;
	add.f32 	%f1178, %f1177, 0f3DCCCCCD;
	add.f32 	%f1179, %f1178, 0f3DCCCCCD;
	add.f32 	%f1180, %f1179, 0f3DCCCCCD;
	add.f32 	%f1181, %f1180, 0f3DCCCCCD;
	add.f32 	%f1182, %f1181, 0f3DCCCCCD;
	add.f32 	%f1183, %f1182, 0f3DCCCCCD;
	add.f32 	%f1184, %f1183, 0f3DCCCCCD;
	add.f32 	%f1185, %f1184, 0f3DCCCCCD;
	add.f32 	%f1186, %f1185, 0f3DCCCCCD;
	add.f32 	%f1187, %f1186, 0f3DCCCCCD;
	add.f32 	%f1188, %f1187, 0f3DCCCCCD;
	add.f32 	%f1189, %f1188, 0f3DCCCCCD;
	add.f32 	%f1190, %f1189, 0f3DCCCCCD;
	add.f32 	%f1191, %f1190, 0f3DCCCCCD;
	add.f32 	%f1192, %f1191, 0f3DCCCCCD;
	add.f32 	%f1193, %f1192, 0f3DCCCCCD;
	add.f32 	%f1194, %f1193, 0f3DCCCCCD;
	add.f32 	%f1195, %f1194, 0f3DCCCCCD;
	add.f32 	%f1196, %f1195, 0f3DCCCCCD;
	add.f32 	%f1197, %f1196, 0f3DCCCCCD;
	add.f32 	%f1198, %f1197, 0f3DCCCCCD;
	add.f32 	%f1199, %f1198, 0f3DCCCCCD;
	add.f32 	%f1200, %f1199, 0f3DCCCCCD;
	add.f32 	%f1201, %f1200, 0f3DCCCCCD;
	add.f32 	%f1202, %f1201, 0f3DCCCCCD;
	add.f32 	%f1203, %f1202, 0f3DCCCCCD;
	add.f32 	%f1204, %f1203, 0f3DCCCCCD;
	add.f32 	%f1205, %f1204, 0f3DCCCCCD;
	add.f32 	%f1206, %f1205, 0f3DCCCCCD;
	add.f32 	%f1207, %f1206, 0f3DCCCCCD;
	add.f32 	%f1208, %f1207, 0f3DCCCCCD;
	add.f32 	%f1209, %f1208, 0f3DCCCCCD;
	add.f32 	%f1210, %f1209, 0f3DCCCCCD;
	add.f32 	%f1211, %f1210, 0f3DCCCCCD;
	add.f32 	%f1212, %f1211, 0f3DCCCCCD;
	add.f32 	%f1213, %f1212, 0f3DCCCCCD;
	add.f32 	%f1214, %f1213, 0f3DCCCCCD;
	add.f32 	%f1215, %f1214, 0f3DCCCCCD;
	add.f32 	%f1216, %f1215, 0f3DCCCCCD;
	add.f32 	%f1217, %f1216, 0f3DCCCCCD;
	add.f32 	%f1218, %f1217, 0f3DCCCCCD;
	add.f32 	%f1219, %f1218, 0f3DCCCCCD;
	add.f32 	%f1220, %f1219, 0f3DCCCCCD;
	add.f32 	%f1221, %f1220, 0f3DCCCCCD;
	add.f32 	%f1222, %f1221, 0f3DCCCCCD;
	add.f32 	%f1223, %f1222, 0f3DCCCCCD;
	add.f32 	%f1224, %f1223, 0f3DCCCCCD;
	add.f32 	%f1225, %f1224, 0f3DCCCCCD;
	add.f32 	%f1226, %f1225, 0f3DCCCCCD;
	add.f32 	%f1227, %f1226, 0f3DCCCCCD;
	add.f32 	%f1228, %f1227, 0f3DCCCCCD;
	add.f32 	%f1229, %f1228, 0f3DCCCCCD;
	add.f32 	%f1230, %f1229, 0f3DCCCCCD;
	add.f32 	%f1231, %f1230, 0f3DCCCCCD;
	add.f32 	%f1232, %f1231, 0f3DCCCCCD;
	add.f32 	%f1233, %f1232, 0f3DCCCCCD;
	add.f32 	%f1234, %f1233, 0f3DCCCCCD;
	add.f32 	%f1235, %f1234, 0f3DCCCCCD;
	add.f32 	%f1236, %f1235, 0f3DCCCCCD;
	add.f32 	%f1237, %f1236, 0f3DCCCCCD;
	add.f32 	%f1238, %f1237, 0f3DCCCCCD;
	add.f32 	%f1239, %f1238, 0f3DCCCCCD;
	add.f32 	%f1240, %f1239, 0f3DCCCCCD;
	add.f32 	%f1241, %f1240, 0f3DCCCCCD;
	add.f32 	%f1242, %f1241, 0f3DCCCCCD;
	add.f32 	%f1243, %f1242, 0f3DCCCCCD;
	add.f32 	%f1244, %f1243, 0f3DCCCCCD;
	add.f32 	%f1245, %f1244, 0f3DCCCCCD;
	add.f32 	%f1246, %f1245, 0f3DCCCCCD;
	add.f32 	%f1247, %f1246, 0f3DCCCCCD;
	add.f32 	%f1248, %f1247, 0f3DCCCCCD;
	add.f32 	%f1249, %f1248, 0f3DCCCCCD;
	add.f32 	%f1250, %f1249, 0f3DCCCCCD;
	add.f32 	%f1251, %f1250, 0f3DCCCCCD;
	add.f32 	%f1252, %f1251, 0f3DCCCCCD;
	add.f32 	%f1253, %f1252, 0f3DCCCCCD;
	add.f32 	%f1254, %f1253, 0f3DCCCCCD;
	add.f32 	%f1255, %f1254, 0f3DCCCCCD;
	add.f32 	%f1256, %f1255, 0f3DCCCCCD;
	add.f32 	%f1257, %f1256, 0f3DCCCCCD;
	add.f32 	%f1258, %f1257, 0f3DCCCCCD;
	add.f32 	%f1259, %f1258, 0f3DCCCCCD;
	add.f32 	%f1260, %f1259, 0f3DCCCCCD;
	add.f32 	%f1261, %f1260, 0f3DCCCCCD;
	add.f32 	%f1262, %f1261, 0f3DCCCCCD;
	add.f32 	%f1263, %f1262, 0f3DCCCCCD;
	add.f32 	%f1264, %f1263, 0f3DCCCCCD;
	add.f32 	%f1265, %f1264, 0f3DCCCCCD;
	add.f32 	%f1266, %f1265, 0f3DCCCCCD;
	add.f32 	%f1267, %f1266, 0f3DCCCCCD;
	add.f32 	%f1268, %f1267, 0f3DCCCCCD;
	add.f32 	%f1269, %f1268, 0f3DCCCCCD;
	add.f32 	%f1270, %f1269, 0f3DCCCCCD;
	add.f32 	%f1271, %f1270, 0f3DCCCCCD;
	add.f32 	%f1272, %f1271, 0f3DCCCCCD;
	add.f32 	%f1273, %f1272, 0f3DCCCCCD;
	add.f32 	%f1274, %f1273, 0f3DCCCCCD;
	add.f32 	%f1275, %f1274, 0f3DCCCCCD;
	add.f32 	%f1276, %f1275, 0f3DCCCCCD;
	add.f32 	%f1277, %f1276, 0f3DCCCCCD;
	add.f32 	%f1278, %f1277, 0f3DCCCCCD;
	add.f32 	%f1279, %f1278, 0f3DCCCCCD;
	add.f32 	%f1280, %f1279, 0f3DCCCCCD;
	add.f32 	%f1281, %f1280, 0f3DCCCCCD;
	add.f32 	%f1282, %f1281, 0f3DCCCCCD;
	add.f32 	%f1283, %f1282, 0f3DCCCCCD;
	add.f32 	%f1284, %f1283, 0f3DCCCCCD;
	add.f32 	%f1285, %f1284, 0f3DCCCCCD;
	add.f32 	%f1286, %f1285, 0f3DCCCCCD;
	add.f32 	%f1287, %f1286, 0f3DCCCCCD;
	add.f32 	%f1288, %f1287, 0f3DCCCCCD;
	add.f32 	%f1289, %f1288, 0f3DCCCCCD;
	add.f32 	%f1290, %f1289, 0f3DCCCCCD;
	add.f32 	%f1291, %f1290, 0f3DCCCCCD;
	add.f32 	%f1292, %f1291, 0f3DCCCCCD;
	add.f32 	%f1293, %f1292, 0f3DCCCCCD;
	add.f32 	%f1294, %f1293, 0f3DCCCCCD;
	add.f32 	%f1295, %f1294, 0f3DCCCCCD;
	add.f32 	%f1296, %f1295, 0f3DCCCCCD;
	add.f32 	%f1297, %f1296, 0f3DCCCCCD;
	add.f32 	%f1298, %f1297, 0f3DCCCCCD;
	add.f32 	%f1299, %f1298, 0f3DCCCCCD;
	add.f32 	%f1300, %f1299, 0f3DCCCCCD;
	add.f32 	%f1301, %f1300, 0f3DCCCCCD;
	add.f32 	%f1302, %f1301, 0f3DCCCCCD;
	add.f32 	%f1303, %f1302, 0f3DCCCCCD;
	add.f32 	%f1304, %f1303, 0f3DCCCCCD;
	add.f32 	%f1305, %f1304, 0f3DCCCCCD;
	add.f32 	%f1306, %f1305, 0f3DCCCCCD;
	add.f32 	%f1307, %f1306, 0f3DCCCCCD;
	add.f32 	%f1308, %f1307, 0f3DCCCCCD;
	add.f32 	%f1309, %f1308, 0f3DCCCCCD;
	add.f32 	%f1310, %f1309, 0f3DCCCCCD;
	add.f32 	%f1311, %f1310, 0f3DCCCCCD;
	add.f32 	%f1312, %f1311, 0f3DCCCCCD;
	add.f32 	%f1313, %f1312, 0f3DCCCCCD;
	add.f32 	%f1314, %f1313, 0f3DCCCCCD;
	add.f32 	%f1315, %f1314, 0f3DCCCCCD;
	add.f32 	%f1316, %f1315, 0f3DCCCCCD;
	add.f32 	%f1317, %f1316, 0f3DCCCCCD;
	add.f32 	%f1318, %f1317, 0f3DCCCCCD;
	add.f32 	%f1319, %f1318, 0f3DCCCCCD;
	add.f32 	%f1320, %f1319, 0f3DCCCCCD;
	add.f32 	%f1321, %f1320, 0f3DCCCCCD;
	add.f32 	%f1322, %f1321, 0f3DCCCCCD;
	add.f32 	%f1323, %f1322, 0f3DCCCCCD;
	add.f32 	%f1324, %f1323, 0f3DCCCCCD;
	add.f32 	%f1325, %f1324, 0f3DCCCCCD;
	add.f32 	%f1326, %f1325, 0f3DCCCCCD;
	add.f32 	%f1327, %f1326, 0f3DCCCCCD;
	add.f32 	%f1328, %f1327, 0f3DCCCCCD;
	add.f32 	%f1329, %f1328, 0f3DCCCCCD;
	add.f32 	%f1330, %f1329, 0f3DCCCCCD;
	add.f32 	%f1331, %f1330, 0f3DCCCCCD;
	add.f32 	%f1332, %f1331, 0f3DCCCCCD;
	add.f32 	%f1333, %f1332, 0f3DCCCCCD;
	add.f32 	%f1334, %f1333, 0f3DCCCCCD;
	add.f32 	%f1335, %f1334, 0f3DCCCCCD;
	add.f32 	%f1336, %f1335, 0f3DCCCCCD;
	add.f32 	%f1337, %f1336, 0f3DCCCCCD;
	add.f32 	%f1338, %f1337, 0f3DCCCCCD;
	add.f32 	%f1339, %f1338, 0f3DCCCCCD;
	add.f32 	%f1340, %f1339, 0f3DCCCCCD;
	add.f32 	%f1341, %f1340, 0f3DCCCCCD;
	add.f32 	%f1342, %f1341, 0f3DCCCCCD;
	add.f32 	%f1343, %f1342, 0f3DCCCCCD;
	add.f32 	%f1344, %f1343, 0f3DCCCCCD;
	add.f32 	%f1345, %f1344, 0f3DCCCCCD;
	add.f32 	%f1346, %f1345, 0f3DCCCCCD;
	add.f32 	%f1347, %f1346, 0f3DCCCCCD;
	add.f32 	%f1348, %f1347, 0f3DCCCCCD;
	add.f32 	%f1349, %f1348, 0f3DCCCCCD;
	add.f32 	%f1350, %f1349, 0f3DCCCCCD;
	add.f32 	%f1351, %f1350, 0f3DCCCCCD;
	add.f32 	%f1352, %f1351, 0f3DCCCCCD;
	add.f32 	%f1353, %f1352, 0f3DCCCCCD;
	add.f32 	%f1354, %f1353, 0f3DCCCCCD;
	add.f32 	%f1355, %f1354, 0f3DCCCCCD;
	add.f32 	%f1356, %f1355, 0f3DCCCCCD;
	add.f32 	%f1357, %f1356, 0f3DCCCCCD;
	add.f32 	%f1358, %f1357, 0f3DCCCCCD;
	add.f32 	%f1359, %f1358, 0f3DCCCCCD;
	add.f32 	%f1360, %f1359, 0f3DCCCCCD;
	add.f32 	%f1361, %f1360, 0f3DCCCCCD;
	add.f32 	%f1362, %f1361, 0f3DCCCCCD;
	add.f32 	%f1363, %f1362, 0f3DCCCCCD;
	add.f32 	%f1364, %f1363, 0f3DCCCCCD;
	add.f32 	%f1365, %f1364, 0f3DCCCCCD;
	add.f32 	%f1366, %f1365, 0f3DCCCCCD;
	add.f32 	%f1367, %f1366, 0f3DCCCCCD;
	add.f32 	%f1368, %f1367, 0f3DCCCCCD;
	add.f32 	%f1369, %f1368, 0f3DCCCCCD;
	add.f32 	%f1370, %f1369, 0f3DCCCCCD;
	add.f32 	%f1371, %f1370, 0f3DCCCCCD;
	add.f32 	%f1372, %f1371, 0f3DCCCCCD;
	add.f32 	%f1373, %f1372, 0f3DCCCCCD;
	add.f32 	%f1374, %f1373, 0f3DCCCCCD;
	add.f32 	%f1375, %f1374, 0f3DCCCCCD;
	add.f32 	%f1376, %f1375, 0f3DCCCCCD;
	add.f32 	%f1377, %f1376, 0f3DCCCCCD;
	add.f32 	%f1378, %f1377, 0f3DCCCCCD;
	add.f32 	%f1379, %f1378, 0f3DCCCCCD;
	add.f32 	%f1380, %f1379, 0f3DCCCCCD;
	add.f32 	%f1381, %f1380, 0f3DCCCCCD;
	add.f32 	%f1382, %f1381, 0f3DCCCCCD;
	add.f32 	%f1383, %f1382, 0f3DCCCCCD;
	add.f32 	%f1384, %f1383, 0f3DCCCCCD;
	add.f32 	%f1385, %f1384, 0f3DCCCCCD;
	add.f32 	%f1386, %f1385, 0f3DCCCCCD;
	add.f32 	%f1387, %f1386, 0f3DCCCCCD;
	add.f32 	%f1388, %f1387, 0f3DCCCCCD;
	add.f32 	%f1389, %f1388, 0f3DCCCCCD;
	add.f32 	%f1390, %f1389, 0f3DCCCCCD;
	add.f32 	%f1391, %f1390, 0f3DCCCCCD;
	add.f32 	%f1392, %f1391, 0f3DCCCCCD;
	add.f32 	%f1393, %f1392, 0f3DCCCCCD;
	add.f32 	%f1394, %f1393, 0f3DCCCCCD;
	add.f32 	%f1395, %f1394, 0f3DCCCCCD;
	add.f32 	%f1396, %f1395, 0f3DCCCCCD;
	add.f32 	%f1397, %f1396, 0f3DCCCCCD;
	add.f32 	%f1398, %f1397, 0f3DCCCCCD;
	add.f32 	%f1399, %f1398, 0f3DCCCCCD;
	add.f32 	%f1400, %f1399, 0f3DCCCCCD;
	add.f32 	%f1401, %f1400, 0f3DCCCCCD;
	add.f32 	%f1402, %f1401, 0f3DCCCCCD;
	add.f32 	%f1403, %f1402, 0f3DCCCCCD;
	add.f32 	%f1404, %f1403, 0f3DCCCCCD;
	add.f32 	%f1405, %f1404, 0f3DCCCCCD;
	add.f32 	%f1406, %f1405, 0f3DCCCCCD;
	add.f32 	%f1407, %f1406, 0f3DCCCCCD;
	add.f32 	%f1408, %f1407, 0f3DCCCCCD;
	add.f32 	%f1409, %f1408, 0f3DCCCCCD;
	add.f32 	%f1410, %f1409, 0f3DCCCCCD;
	add.f32 	%f1411, %f1410, 0f3DCCCCCD;
	add.f32 	%f1412, %f1411, 0f3DCCCCCD;
	add.f32 	%f1413, %f1412, 0f3DCCCCCD;
	add.f32 	%f1414, %f1413, 0f3DCCCCCD;
	add.f32 	%f1415, %f1414, 0f3DCCCCCD;
	add.f32 	%f1416, %f1415, 0f3DCCCCCD;
	add.f32 	%f1417, %f1416, 0f3DCCCCCD;
	add.f32 	%f1418, %f1417, 0f3DCCCCCD;
	add.f32 	%f1419, %f1418, 0f3DCCCCCD;
	add.f32 	%f1420, %f1419, 0f3DCCCCCD;
	add.f32 	%f1421, %f1420, 0f3DCCCCCD;
	add.f32 	%f1422, %f1421, 0f3DCCCCCD;
	add.f32 	%f1423, %f1422, 0f3DCCCCCD;
	add.f32 	%f1424, %f1423, 0f3DCCCCCD;
	add.f32 	%f1425, %f1424, 0f3DCCCCCD;
	add.f32 	%f1426, %f1425, 0f3DCCCCCD;
	add.f32 	%f1427, %f1426, 0f3DCCCCCD;
	add.f32 	%f1428, %f1427, 0f3DCCCCCD;
	add.f32 	%f1429, %f1428, 0f3DCCCCCD;
	add.f32 	%f1430, %f1429, 0f3DCCCCCD;
	add.f32 	%f1431, %f1430, 0f3DCCCCCD;
	add.f32 	%f1432, %f1431, 0f3DCCCCCD;
	add.f32 	%f1433, %f1432, 0f3DCCCCCD;
	add.f32 	%f1434, %f1433, 0f3DCCCCCD;
	add.f32 	%f1435, %f1434, 0f3DCCCCCD;
	add.f32 	%f1436, %f1435, 0f3DCCCCCD;
	add.f32 	%f1437, %f1436, 0f3DCCCCCD;
	add.f32 	%f1438, %f1437, 0f3DCCCCCD;
	add.f32 	%f1439, %f1438, 0f3DCCCCCD;
	add.f32 	%f1440, %f1439, 0f3DCCCCCD;
	add.f32 	%f1441, %f1440, 0f3DCCCCCD;
	add.f32 	%f1442, %f1441, 0f3DCCCCCD;
	add.f32 	%f1443, %f1442, 0f3DCCCCCD;
	add.f32 	%f1444, %f1443, 0f3DCCCCCD;
	add.f32 	%f1445, %f1444, 0f3DCCCCCD;
	add.f32 	%f1446, %f1445, 0f3DCCCCCD;
	add.f32 	%f1447, %f1446, 0f3DCCCCCD;
	add.f32 	%f1448, %f1447, 0f3DCCCCCD;
	add.f32 	%f1449, %f1448, 0f3DCCCCCD;
	add.f32 	%f1450, %f1449, 0f3DCCCCCD;
	add.f32 	%f1451, %f1450, 0f3DCCCCCD;
	add.f32 	%f1452, %f1451, 0f3DCCCCCD;
	add.f32 	%f1453, %f1452, 0f3DCCCCCD;
	add.f32 	%f1454, %f1453, 0f3DCCCCCD;
	add.f32 	%f1455, %f1454, 0f3DCCCCCD;
	add.f32 	%f1456, %f1455, 0f3DCCCCCD;
	add.f32 	%f1457, %f1456, 0f3DCCCCCD;
	add.f32 	%f1458, %f1457, 0f3DCCCCCD;
	add.f32 	%f1459, %f1458, 0f3DCCCCCD;
	add.f32 	%f1460, %f1459, 0f3DCCCCCD;
	add.f32 	%f1461, %f1460, 0f3DCCCCCD;
	add.f32 	%f1462, %f1461, 0f3DCCCCCD;
	add.f32 	%f1463, %f1462, 0f3DCCCCCD;
	add.f32 	%f1464, %f1463, 0f3DCCCCCD;
	add.f32 	%f1465, %f1464, 0f3DCCCCCD;
	add.f32 	%f1466, %f1465, 0f3DCCCCCD;
	add.f32 	%f1467, %f1466, 0f3DCCCCCD;
	add.f32 	%f1468, %f1467, 0f3DCCCCCD;
	add.f32 	%f1469, %f1468, 0f3DCCCCCD;
	add.f32 	%f1470, %f1469, 0f3DCCCCCD;
	add.f32 	%f1471, %f1470, 0f3DCCCCCD;
	add.f32 	%f1472, %f1471, 0f3DCCCCCD;
	add.f32 	%f1473, %f1472, 0f3DCCCCCD;
	add.f32 	%f1474, %f1473, 0f3DCCCCCD;
	add.f32 	%f1475, %f1474, 0f3DCCCCCD;
	add.f32 	%f1476, %f1475, 0f3DCCCCCD;
	add.f32 	%f1477, %f1476, 0f3DCCCCCD;
	add.f32 	%f1478, %f1477, 0f3DCCCCCD;
	add.f32 	%f1479, %f1478, 0f3DCCCCCD;
	add.f32 	%f1480, %f1479, 0f3DCCCCCD;
	add.f32 	%f1481, %f1480, 0f3DCCCCCD;
	add.f32 	%f1482, %f1481, 0f3DCCCCCD;
	add.f32 	%f1483, %f1482, 0f3DCCCCCD;
	add.f32 	%f1484, %f1483, 0f3DCCCCCD;
	add.f32 	%f1485, %f1484, 0f3DCCCCCD;
	add.f32 	%f1486, %f1485, 0f3DCCCCCD;
	add.f32 	%f1487, %f1486, 0f3DCCCCCD;
	add.f32 	%f1488, %f1487, 0f3DCCCCCD;
	add.f32 	%f1489, %f1488, 0f3DCCCCCD;
	add.f32 	%f1490, %f1489, 0f3DCCCCCD;
	add.f32 	%f1491, %f1490, 0f3DCCCCCD;
	add.f32 	%f1492, %f1491, 0f3DCCCCCD;
	add.f32 	%f1493, %f1492, 0f3DCCCCCD;
	add.f32 	%f1494, %f1493, 0f3DCCCCCD;
	add.f32 	%f1495, %f1494, 0f3DCCCCCD;
	add.f32 	%f1496, %f1495, 0f3DCCCCCD;
	add.f32 	%f1497, %f1496, 0f3DCCCCCD;
	add.f32 	%f1498, %f1497, 0f3DCCCCCD;
	add.f32 	%f1499, %f1498, 0f3DCCCCCD;
	add.f32 	%f1500, %f1499, 0f3DCCCCCD;
	add.f32 	%f1501, %f1500, 0f3DCCCCCD;
	add.f32 	%f1502, %f1501, 0f3DCCCCCD;
	add.f32 	%f1503, %f1502, 0f3DCCCCCD;
	add.f32 	%f1504, %f1503, 0f3DCCCCCD;
	add.f32 	%f1505, %f1504, 0f3DCCCCCD;
	add.f32 	%f1506, %f1505, 0f3DCCCCCD;
	add.f32 	%f1507, %f1506, 0f3DCCCCCD;
	add.f32 	%f1508, %f1507, 0f3DCCCCCD;
	add.f32 	%f1509, %f1508, 0f3DCCCCCD;
	add.f32 	%f1510, %f1509, 0f3DCCCCCD;
	add.f32 	%f1511, %f1510, 0f3DCCCCCD;
	add.f32 	%f1512, %f1511, 0f3DCCCCCD;
	add.f32 	%f1513, %f1512, 0f3DCCCCCD;
	add.f32 	%f1514, %f1513, 0f3DCCCCCD;
	add.f32 	%f1515, %f1514, 0f3DCCCCCD;
	add.f32 	%f1516, %f1515, 0f3DCCCCCD;
	add.f32 	%f1517, %f1516, 0f3DCCCCCD;
	add.f32 	%f1518, %f1517, 0f3DCCCCCD;
	add.f32 	%f1519, %f1518, 0f3DCCCCCD;
	add.f32 	%f1520, %f1519, 0f3DCCCCCD;
	add.f32 	%f1521, %f1520, 0f3DCCCCCD;
	add.f32 	%f1522, %f1521, 0f3DCCCCCD;
	add.f32 	%f1523, %f1522, 0f3DCCCCCD;
	add.f32 	%f1524, %f1523, 0f3DCCCCCD;
	add.f32 	%f1525, %f1524, 0f3DCCCCCD;
	add.f32 	%f1526, %f1525, 0f3DCCCCCD;
	add.f32 	%f1527, %f1526, 0f3DCCCCCD;
	add.f32 	%f1528, %f1527, 0f3DCCCCCD;
	add.f32 	%f1529, %f1528, 0f3DCCCCCD;
	add.f32 	%f1530, %f1529, 0f3DCCCCCD;
	add.f32 	%f1531, %f1530, 0f3DCCCCCD;
	add.f32 	%f1532, %f1531, 0f3DCCCCCD;
	add.f32 	%f1533, %f1532, 0f3DCCCCCD;
	add.f32 	%f1534, %f1533, 0f3DCCCCCD;
	add.f32 	%f1535, %f1534, 0f3DCCCCCD;
	add.f32 	%f1536, %f1535, 0f3DCCCCCD;
	add.f32 	%f1537, %f1536, 0f3DCCCCCD;
	add.f32 	%f1538, %f1537, 0f3DCCCCCD;
	add.f32 	%f1539, %f1538, 0f3DCCCCCD;
	add.f32 	%f1540, %f1539, 0f3DCCCCCD;
	add.f32 	%f1541, %f1540, 0f3DCCCCCD;
	add.f32 	%f1542, %f1541, 0f3DCCCCCD;
	add.f32 	%f1543, %f1542, 0f3DCCCCCD;
	add.f32 	%f1544, %f1543, 0f3DCCCCCD;
	add.f32 	%f1545, %f1544, 0f3DCCCCCD;
	add.f32 	%f1546, %f1545, 0f3DCCCCCD;
	add.f32 	%f1547, %f1546, 0f3DCCCCCD;
	add.f32 	%f1548, %f1547, 0f3DCCCCCD;
	add.f32 	%f1549, %f1548, 0f3DCCCCCD;
	add.f32 	%f1550, %f1549, 0f3DCCCCCD;
	add.f32 	%f1551, %f1550, 0f3DCCCCCD;
	add.f32 	%f1552, %f1551, 0f3DCCCCCD;
	add.f32 	%f1553, %f1552, 0f3DCCCCCD;
	add.f32 	%f1554, %f1553, 0f3DCCCCCD;
	add.f32 	%f1555, %f1554, 0f3DCCCCCD;
	add.f32 	%f1556, %f1555, 0f3DCCCCCD;
	add.f32 	%f1557, %f1556, 0f3DCCCCCD;
	add.f32 	%f1558, %f1557, 0f3DCCCCCD;
	add.f32 	%f1559, %f1558, 0f3DCCCCCD;
	add.f32 	%f1560, %f1559, 0f3DCCCCCD;
	add.f32 	%f1561, %f1560, 0f3DCCCCCD;
	add.f32 	%f1562, %f1561, 0f3DCCCCCD;
	add.f32 	%f1563, %f1562, 0f3DCCCCCD;
	add.f32 	%f1564, %f1563, 0f3DCCCCCD;
	add.f32 	%f1565, %f1564, 0f3DCCCCCD;
	add.f32 	%f1566, %f1565, 0f3DCCCCCD;
	add.f32 	%f1567, %f1566, 0f3DCCCCCD;
	add.f32 	%f1568, %f1567, 0f3DCCCCCD;
	add.f32 	%f1569, %f1568, 0f3DCCCCCD;
	add.f32 	%f1570, %f1569, 0f3DCCCCCD;
	add.f32 	%f1571, %f1570, 0f3DCCCCCD;
	add.f32 	%f1572, %f1571, 0f3DCCCCCD;
	add.f32 	%f1573, %f1572, 0f3DCCCCCD;
	add.f32 	%f1574, %f1573, 0f3DCCCCCD;
	add.f32 	%f1575, %f1574, 0f3DCCCCCD;
	add.f32 	%f1576, %f1575, 0f3DCCCCCD;
	add.f32 	%f1577, %f1576, 0f3DCCCCCD;
	add.f32 	%f1578, %f1577, 0f3DCCCCCD;
	add.f32 	%f1579, %f1578, 0f3DCCCCCD;
	add.f32 	%f1580, %f1579, 0f3DCCCCCD;
	add.f32 	%f1581, %f1580, 0f3DCCCCCD;
	add.f32 	%f1582, %f1581, 0f3DCCCCCD;
	add.f32 	%f1583, %f1582, 0f3DCCCCCD;
	add.f32 	%f1584, %f1583, 0f3DCCCCCD;
	add.f32 	%f1585, %f1584, 0f3DCCCCCD;
	add.f32 	%f1586, %f1585, 0f3DCCCCCD;
	add.f32 	%f1587, %f1586, 0f3DCCCCCD;
	add.f32 	%f1588, %f1587, 0f3DCCCCCD;
	add.f32 	%f1589, %f1588, 0f3DCCCCCD;
	add.f32 	%f1590, %f1589, 0f3DCCCCCD;
	add.f32 	%f1591, %f1590, 0f3DCCCCCD;
	add.f32 	%f1592, %f1591, 0f3DCCCCCD;
	add.f32 	%f1593, %f1592, 0f3DCCCCCD;
	add.f32 	%f1594, %f1593, 0f3DCCCCCD;
	add.f32 	%f1595, %f1594, 0f3DCCCCCD;
	add.f32 	%f1596, %f1595, 0f3DCCCCCD;
	add.f32 	%f1597, %f1596, 0f3DCCCCCD;
	add.f32 	%f1598, %f1597, 0f3DCCCCCD;
	add.f32 	%f1599, %f1598, 0f3DCCCCCD;
	add.f32 	%f1600, %f1599, 0f3DCCCCCD;
	add.f32 	%f1601, %f1600, 0f3DCCCCCD;
	add.f32 	%f1602, %f1601, 0f3DCCCCCD;
	add.f32 	%f1603, %f1602, 0f3DCCCCCD;
	add.f32 	%f1604, %f1603, 0f3DCCCCCD;
	add.f32 	%f1605, %f1604, 0f3DCCCCCD;
	add.f32 	%f1606, %f1605, 0f3DCCCCCD;
	add.f32 	%f1607, %f1606, 0f3DCCCCCD;
	add.f32 	%f1608, %f1607, 0f3DCCCCCD;
	add.f32 	%f1609, %f1608, 0f3DCCCCCD;
	add.f32 	%f1610, %f1609, 0f3DCCCCCD;
	add.f32 	%f1611, %f1610, 0f3DCCCCCD;
	add.f32 	%f1612, %f1611, 0f3DCCCCCD;
	add.f32 	%f1613, %f1612, 0f3DCCCCCD;
	add.f32 	%f1614, %f1613, 0f3DCCCCCD;
	add.f32 	%f1615, %f1614, 0f3DCCCCCD;
	add.f32 	%f1616, %f1615, 0f3DCCCCCD;
	add.f32 	%f1617, %f1616, 0f3DCCCCCD;
	add.f32 	%f1618, %f1617, 0f3DCCCCCD;
	add.f32 	%f1619, %f1618, 0f3DCCCCCD;
	add.f32 	%f1620, %f1619, 0f3DCCCCCD;
	add.f32 	%f1621, %f1620, 0f3DCCCCCD;
	add.f32 	%f1622, %f1621, 0f3DCCCCCD;
	add.f32 	%f1623, %f1622, 0f3DCCCCCD;
	add.f32 	%f1624, %f1623, 0f3DCCCCCD;
	add.f32 	%f1625, %f1624, 0f3DCCCCCD;
	add.f32 	%f1626, %f1625, 0f3DCCCCCD;
	add.f32 	%f1627, %f1626, 0f3DCCCCCD;
	add.f32 	%f1628, %f1627, 0f3DCCCCCD;
	add.f32 	%f1629, %f1628, 0f3DCCCCCD;
	add.f32 	%f1630, %f1629, 0f3DCCCCCD;
	add.f32 	%f1631, %f1630, 0f3DCCCCCD;
	add.f32 	%f1632, %f1631, 0f3DCCCCCD;
	add.f32 	%f1633, %f1632, 0f3DCCCCCD;
	add.f32 	%f1634, %f1633, 0f3DCCCCCD;
	add.f32 	%f1635, %f1634, 0f3DCCCCCD;
	add.f32 	%f1636, %f1635, 0f3DCCCCCD;
	add.f32 	%f1637, %f1636, 0f3DCCCCCD;
	add.f32 	%f1638, %f1637, 0f3DCCCCCD;
	add.f32 	%f1639, %f1638, 0f3DCCCCCD;
	add.f32 	%f1640, %f1639, 0f3DCCCCCD;
	add.f32 	%f1641, %f1640, 0f3DCCCCCD;
	add.f32 	%f1642, %f1641, 0f3DCCCCCD;
	add.f32 	%f1643, %f1642, 0f3DCCCCCD;
	add.f32 	%f1644, %f1643, 0f3DCCCCCD;
	add.f32 	%f1645, %f1644, 0f3DCCCCCD;
	add.f32 	%f1646, %f1645, 0f3DCCCCCD;
	add.f32 	%f1647, %f1646, 0f3DCCCCCD;
	add.f32 	%f1648, %f1647, 0f3DCCCCCD;
	add.f32 	%f1649, %f1648, 0f3DCCCCCD;
	add.f32 	%f1650, %f1649, 0f3DCCCCCD;
	add.f32 	%f1651, %f1650, 0f3DCCCCCD;
	add.f32 	%f1652, %f1651, 0f3DCCCCCD;
	add.f32 	%f1653, %f1652, 0f3DCCCCCD;
	add.f32 	%f1654, %f1653, 0f3DCCCCCD;
	add.f32 	%f1655, %f1654, 0f3DCCCCCD;
	add.f32 	%f1656, %f1655, 0f3DCCCCCD;
	add.f32 	%f1657, %f1656, 0f3DCCCCCD;
	add.f32 	%f1658, %f1657, 0f3DCCCCCD;
	add.f32 	%f1659, %f1658, 0f3DCCCCCD;
	add.f32 	%f1660, %f1659, 0f3DCCCCCD;
	add.f32 	%f1661, %f1660, 0f3DCCCCCD;
	add.f32 	%f1662, %f1661, 0f3DCCCCCD;
	add.f32 	%f1663, %f1662, 0f3DCCCCCD;
	add.f32 	%f1664, %f1663, 0f3DCCCCCD;
	add.f32 	%f1665, %f1664, 0f3DCCCCCD;
	add.f32 	%f1666, %f1665, 0f3DCCCCCD;
	add.f32 	%f1667, %f1666, 0f3DCCCCCD;
	add.f32 	%f1668, %f1667, 0f3DCCCCCD;
	add.f32 	%f1669, %f1668, 0f3DCCCCCD;
	add.f32 	%f1670, %f1669, 0f3DCCCCCD;
	add.f32 	%f1671, %f1670, 0f3DCCCCCD;
	add.f32 	%f1672, %f1671, 0f3DCCCCCD;
	add.f32 	%f1673, %f1672, 0f3DCCCCCD;
	add.f32 	%f1674, %f1673, 0f3DCCCCCD;
	add.f32 	%f1675, %f1674, 0f3DCCCCCD;
	add.f32 	%f1676, %f1675, 0f3DCCCCCD;
	add.f32 	%f1677, %f1676, 0f3DCCCCCD;
	add.f32 	%f1678, %f1677, 0f3DCCCCCD;
	add.f32 	%f1679, %f1678, 0f3DCCCCCD;
	add.f32 	%f1680, %f1679, 0f3DCCCCCD;
	add.f32 	%f1681, %f1680, 0f3DCCCCCD;
	add.f32 	%f1682, %f1681, 0f3DCCCCCD;
	add.f32 	%f1683, %f1682, 0f3DCCCCCD;
	add.f32 	%f1684, %f1683, 0f3DCCCCCD;
	add.f32 	%f1685, %f1684, 0f3DCCCCCD;
	add.f32 	%f1686, %f1685, 0f3DCCCCCD;
	add.f32 	%f1687, %f1686, 0f3DCCCCCD;
	add.f32 	%f1688, %f1687, 0f3DCCCCCD;
	add.f32 	%f1689, %f1688, 0f3DCCCCCD;
	add.f32 	%f1690, %f1689, 0f3DCCCCCD;
	add.f32 	%f1691, %f1690, 0f3DCCCCCD;
	add.f32 	%f1692, %f1691, 0f3DCCCCCD;
	add.f32 	%f1693, %f1692, 0f3DCCCCCD;
	add.f32 	%f1694, %f1693, 0f3DCCCCCD;
	add.f32 	%f1695, %f1694, 0f3DCCCCCD;
	add.f32 	%f1696, %f1695, 0f3DCCCCCD;
	add.f32 	%f1697, %f1696, 0f3DCCCCCD;
	add.f32 	%f1698, %f1697, 0f3DCCCCCD;
	add.f32 	%f1699, %f1698, 0f3DCCCCCD;
	add.f32 	%f1700, %f1699, 0f3DCCCCCD;
	add.f32 	%f1701, %f1700, 0f3DCCCCCD;
	add.f32 	%f1702, %f1701, 0f3DCCCCCD;
	add.f32 	%f1703, %f1702, 0f3DCCCCCD;
	add.f32 	%f1704, %f1703, 0f3DCCCCCD;
	add.f32 	%f1705, %f1704, 0f3DCCCCCD;
	add.f32 	%f1706, %f1705, 0f3DCCCCCD;
	add.f32 	%f1707, %f1706, 0f3DCCCCCD;
	add.f32 	%f1708, %f1707, 0f3DCCCCCD;
	add.f32 	%f1709, %f1708, 0f3DCCCCCD;
	add.f32 	%f1710, %f1709, 0f3DCCCCCD;
	add.f32 	%f1711, %f1710, 0f3DCCCCCD;
	add.f32 	%f1712, %f1711, 0f3DCCCCCD;
	add.f32 	%f1713, %f1712, 0f3DCCCCCD;
	add.f32 	%f1714, %f1713, 0f3DCCCCCD;
	add.f32 	%f1715, %f1714, 0f3DCCCCCD;
	add.f32 	%f1716, %f1715, 0f3DCCCCCD;
	add.f32 	%f1717, %f1716, 0f3DCCCCCD;
	add.f32 	%f1718, %f1717, 0f3DCCCCCD;
	add.f32 	%f1719, %f1718, 0f3DCCCCCD;
	add.f32 	%f1720, %f1719, 0f3DCCCCCD;
	add.f32 	%f1721, %f1720, 0f3DCCCCCD;
	add.f32 	%f1722, %f1721, 0f3DCCCCCD;
	add.f32 	%f1723, %f1722, 0f3DCCCCCD;
	add.f32 	%f1724, %f1723, 0f3DCCCCCD;
	add.f32 	%f1725, %f1724, 0f3DCCCCCD;
	add.f32 	%f1726, %f1725, 0f3DCCCCCD;
	add.f32 	%f1727, %f1726, 0f3DCCCCCD;
	add.f32 	%f1728, %f1727, 0f3DCCCCCD;
	add.f32 	%f1729, %f1728, 0f3DCCCCCD;
	add.f32 	%f1730, %f1729, 0f3DCCCCCD;
	add.f32 	%f1731, %f1730, 0f3DCCCCCD;
	add.f32 	%f1732, %f1731, 0f3DCCCCCD;
	add.f32 	%f1733, %f1732, 0f3DCCCCCD;
	add.f32 	%f1734, %f1733, 0f3DCCCCCD;
	add.f32 	%f1735, %f1734, 0f3DCCCCCD;
	add.f32 	%f1736, %f1735, 0f3DCCCCCD;
	add.f32 	%f1737, %f1736, 0f3DCCCCCD;
	add.f32 	%f1738, %f1737, 0f3DCCCCCD;
	add.f32 	%f1739, %f1738, 0f3DCCCCCD;
	add.f32 	%f1740, %f1739, 0f3DCCCCCD;
	add.f32 	%f1741, %f1740, 0f3DCCCCCD;
	add.f32 	%f1742, %f1741, 0f3DCCCCCD;
	add.f32 	%f1743, %f1742, 0f3DCCCCCD;
	add.f32 	%f1744, %f1743, 0f3DCCCCCD;
	add.f32 	%f1745, %f1744, 0f3DCCCCCD;
	add.f32 	%f1746, %f1745, 0f3DCCCCCD;
	add.f32 	%f1747, %f1746, 0f3DCCCCCD;
	add.f32 	%f1748, %f1747, 0f3DCCCCCD;
	add.f32 	%f1749, %f1748, 0f3DCCCCCD;
	add.f32 	%f1750, %f1749, 0f3DCCCCCD;
	add.f32 	%f1751, %f1750, 0f3DCCCCCD;
	add.f32 	%f1752, %f1751, 0f3DCCCCCD;
	add.f32 	%f1753, %f1752, 0f3DCCCCCD;
	add.f32 	%f1754, %f1753, 0f3DCCCCCD;
	add.f32 	%f1755, %f1754, 0f3DCCCCCD;
	add.f32 	%f1756, %f1755, 0f3DCCCCCD;
	add.f32 	%f1757, %f1756, 0f3DCCCCCD;
	add.f32 	%f1758, %f1757, 0f3DCCCCCD;
	add.f32 	%f1759, %f1758, 0f3DCCCCCD;
	add.f32 	%f1760, %f1759, 0f3DCCCCCD;
	add.f32 	%f1761, %f1760, 0f3DCCCCCD;
	add.f32 	%f1762, %f1761, 0f3DCCCCCD;
	add.f32 	%f1763, %f1762, 0f3DCCCCCD;
	add.f32 	%f1764, %f1763, 0f3DCCCCCD;
	add.f32 	%f1765, %f1764, 0f3DCCCCCD;
	add.f32 	%f1766, %f1765, 0f3DCCCCCD;
	add.f32 	%f1767, %f1766, 0f3DCCCCCD;
	add.f32 	%f1768, %f1767, 0f3DCCCCCD;
	add.f32 	%f1769, %f1768, 0f3DCCCCCD;
	add.f32 	%f1770, %f1769, 0f3DCCCCCD;
	add.f32 	%f1771, %f1770, 0f3DCCCCCD;
	add.f32 	%f1772, %f1771, 0f3DCCCCCD;
	add.f32 	%f1773, %f1772, 0f3DCCCCCD;
	add.f32 	%f1774, %f1773, 0f3DCCCCCD;
	add.f32 	%f1775, %f1774, 0f3DCCCCCD;
	add.f32 	%f1776, %f1775, 0f3DCCCCCD;
	add.f32 	%f1777, %f1776, 0f3DCCCCCD;
	add.f32 	%f1778, %f1777, 0f3DCCCCCD;
	add.f32 	%f1779, %f1778, 0f3DCCCCCD;
	add.f32 	%f1780, %f1779, 0f3DCCCCCD;
	add.f32 	%f1781, %f1780, 0f3DCCCCCD;
	add.f32 	%f1782, %f1781, 0f3DCCCCCD;
	add.f32 	%f1783, %f1782, 0f3DCCCCCD;
	add.f32 	%f1784, %f1783, 0f3DCCCCCD;
	add.f32 	%f1785, %f1784, 0f3DCCCCCD;
	add.f32 	%f1786, %f1785, 0f3DCCCCCD;
	add.f32 	%f1787, %f1786, 0f3DCCCCCD;
	add.f32 	%f1788, %f1787, 0f3DCCCCCD;
	add.f32 	%f1789, %f1788, 0f3DCCCCCD;
	add.f32 	%f1790, %f1789, 0f3DCCCCCD;
	add.f32 	%f1791, %f1790, 0f3DCCCCCD;
	add.f32 	%f1792, %f1791, 0f3DCCCCCD;
	add.f32 	%f1793, %f1792, 0f3DCCCCCD;
	add.f32 	%f1794, %f1793, 0f3DCCCCCD;
	add.f32 	%f1795, %f1794, 0f3DCCCCCD;
	add.f32 	%f1796, %f1795, 0f3DCCCCCD;
	add.f32 	%f1797, %f1796, 0f3DCCCCCD;
	add.f32 	%f1798, %f1797, 0f3DCCCCCD;
	add.f32 	%f1799, %f1798, 0f3DCCCCCD;
	add.f32 	%f1800, %f1799, 0f3DCCCCCD;
	add.f32 	%f1801, %f1800, 0f3DCCCCCD;
	add.f32 	%f1802, %f1801, 0f3DCCCCCD;
	add.f32 	%f1803, %f1802, 0f3DCCCCCD;
	add.f32 	%f1804, %f1803, 0f3DCCCCCD;
	add.f32 	%f1805, %f1804, 0f3DCCCCCD;
	add.f32 	%f1806, %f1805, 0f3DCCCCCD;
	add.f32 	%f1807, %f1806, 0f3DCCCCCD;
	add.f32 	%f1808, %f1807, 0f3DCCCCCD;
	add.f32 	%f1809, %f1808, 0f3DCCCCCD;
	add.f32 	%f1810, %f1809, 0f3DCCCCCD;
	add.f32 	%f1811, %f1810, 0f3DCCCCCD;
	add.f32 	%f1812, %f1811, 0f3DCCCCCD;
	add.f32 	%f1813, %f1812, 0f3DCCCCCD;
	add.f32 	%f1814, %f1813, 0f3DCCCCCD;
	add.f32 	%f1815, %f1814, 0f3DCCCCCD;
	add.f32 	%f1816, %f1815, 0f3DCCCCCD;
	add.f32 	%f1817, %f1816, 0f3DCCCCCD;
	add.f32 	%f1818, %f1817, 0f3DCCCCCD;
	add.f32 	%f1819, %f1818, 0f3DCCCCCD;
	add.f32 	%f1820, %f1819, 0f3DCCCCCD;
	add.f32 	%f1821, %f1820, 0f3DCCCCCD;
	add.f32 	%f1822, %f1821, 0f3DCCCCCD;
	add.f32 	%f1823, %f1822, 0f3DCCCCCD;
	add.f32 	%f1824, %f1823, 0f3DCCCCCD;
	add.f32 	%f1825, %f1824, 0f3DCCCCCD;
	add.f32 	%f1826, %f1825, 0f3DCCCCCD;
	add.f32 	%f1827, %f1826, 0f3DCCCCCD;
	add.f32 	%f1828, %f1827, 0f3DCCCCCD;
	add.f32 	%f1829, %f1828, 0f3DCCCCCD;
	add.f32 	%f1830, %f1829, 0f3DCCCCCD;
	add.f32 	%f1831, %f1830, 0f3DCCCCCD;
	add.f32 	%f1832, %f1831, 0f3DCCCCCD;
	add.f32 	%f1833, %f1832, 0f3DCCCCCD;
	add.f32 	%f1834, %f1833, 0f3DCCCCCD;
	add.f32 	%f1835, %f1834, 0f3DCCCCCD;
	add.f32 	%f1836, %f1835, 0f3DCCCCCD;
	add.f32 	%f1837, %f1836, 0f3DCCCCCD;
	add.f32 	%f1838, %f1837, 0f3DCCCCCD;
	add.f32 	%f1839, %f1838, 0f3DCCCCCD;
	add.f32 	%f1840, %f1839, 0f3DCCCCCD;
	add.f32 	%f1841, %f1840, 0f3DCCCCCD;
	add.f32 	%f1842, %f1841, 0f3DCCCCCD;
	add.f32 	%f1843, %f1842, 0f3DCCCCCD;
	add.f32 	%f1844, %f1843, 0f3DCCCCCD;
	add.f32 	%f1845, %f1844, 0f3DCCCCCD;
	add.f32 	%f1846, %f1845, 0f3DCCCCCD;
	add.f32 	%f1847, %f1846, 0f3DCCCCCD;
	add.f32 	%f1848, %f1847, 0f3DCCCCCD;
	add.f32 	%f1849, %f1848, 0f3DCCCCCD;
	add.f32 	%f1850, %f1849, 0f3DCCCCCD;
	add.f32 	%f1851, %f1850, 0f3DCCCCCD;
	add.f32 	%f1852, %f1851, 0f3DCCCCCD;
	add.f32 	%f1853, %f1852, 0f3DCCCCCD;
	add.f32 	%f1854, %f1853, 0f3DCCCCCD;
	add.f32 	%f1855, %f1854, 0f3DCCCCCD;
	add.f32 	%f1856, %f1855, 0f3DCCCCCD;
	add.f32 	%f1857, %f1856, 0f3DCCCCCD;
	add.f32 	%f1858, %f1857, 0f3DCCCCCD;
	add.f32 	%f1859, %f1858, 0f3DCCCCCD;
	add.f32 	%f1860, %f1859, 0f3DCCCCCD;
	add.f32 	%f1861, %f1860, 0f3DCCCCCD;
	add.f32 	%f1862, %f1861, 0f3DCCCCCD;
	add.f32 	%f1863, %f1862, 0f3DCCCCCD;
	add.f32 	%f1864, %f1863, 0f3DCCCCCD;
	add.f32 	%f1865, %f1864, 0f3DCCCCCD;
	add.f32 	%f1866, %f1865, 0f3DCCCCCD;
	add.f32 	%f1867, %f1866, 0f3DCCCCCD;
	add.f32 	%f1868, %f1867, 0f3DCCCCCD;
	add.f32 	%f1869, %f1868, 0f3DCCCCCD;
	add.f32 	%f1870, %f1869, 0f3DCCCCCD;
	add.f32 	%f1871, %f1870, 0f3DCCCCCD;
	add.f32 	%f1872, %f1871, 0f3DCCCCCD;
	add.f32 	%f1873, %f1872, 0f3DCCCCCD;
	add.f32 	%f1874, %f1873, 0f3DCCCCCD;
	add.f32 	%f1875, %f1874, 0f3DCCCCCD;
	add.f32 	%f1876, %f1875, 0f3DCCCCCD;
	add.f32 	%f1877, %f1876, 0f3DCCCCCD;
	add.f32 	%f1878, %f1877, 0f3DCCCCCD;
	add.f32 	%f1879, %f1878, 0f3DCCCCCD;
	add.f32 	%f1880, %f1879, 0f3DCCCCCD;
	add.f32 	%f1881, %f1880, 0f3DCCCCCD;
	add.f32 	%f1882, %f1881, 0f3DCCCCCD;
	add.f32 	%f1883, %f1882, 0f3DCCCCCD;
	add.f32 	%f1884, %f1883, 0f3DCCCCCD;
	add.f32 	%f1885, %f1884, 0f3DCCCCCD;
	add.f32 	%f1886, %f1885, 0f3DCCCCCD;
	add.f32 	%f1887, %f1886, 0f3DCCCCCD;
	add.f32 	%f1888, %f1887, 0f3DCCCCCD;
	add.f32 	%f1889, %f1888, 0f3DCCCCCD;
	add.f32 	%f1890, %f1889, 0f3DCCCCCD;
	add.f32 	%f1891, %f1890, 0f3DCCCCCD;
	add.f32 	%f1892, %f1891, 0f3DCCCCCD;
	add.f32 	%f1893, %f1892, 0f3DCCCCCD;
	add.f32 	%f1894, %f1893, 0f3DCCCCCD;
	add.f32 	%f1895, %f1894, 0f3DCCCCCD;
	add.f32 	%f1896, %f1895, 0f3DCCCCCD;
	add.f32 	%f1897, %f1896, 0f3DCCCCCD;
	add.f32 	%f1898, %f1897, 0f3DCCCCCD;
	add.f32 	%f1899, %f1898, 0f3DCCCCCD;
	add.f32 	%f1900, %f1899, 0f3DCCCCCD;
	add.f32 	%f1901, %f1900, 0f3DCCCCCD;
	add.f32 	%f1902, %f1901, 0f3DCCCCCD;
	add.f32 	%f1903, %f1902, 0f3DCCCCCD;
	add.f32 	%f1904, %f1903, 0f3DCCCCCD;
	add.f32 	%f1905, %f1904, 0f3DCCCCCD;
	add.f32 	%f1906, %f1905, 0f3DCCCCCD;
	add.f32 	%f1907, %f1906, 0f3DCCCCCD;
	add.f32 	%f1908, %f1907, 0f3DCCCCCD;
	add.f32 	%f1909, %f1908, 0f3DCCCCCD;
	add.f32 	%f1910, %f1909, 0f3DCCCCCD;
	add.f32 	%f1911, %f1910, 0f3DCCCCCD;
	add.f32 	%f1912, %f1911, 0f3DCCCCCD;
	add.f32 	%f1913, %f1912, 0f3DCCCCCD;
	add.f32 	%f1914, %f1913, 0f3DCCCCCD;
	add.f32 	%f1915, %f1914, 0f3DCCCCCD;
	add.f32 	%f1916, %f1915, 0f3DCCCCCD;
	add.f32 	%f1917, %f1916, 0f3DCCCCCD;
	add.f32 	%f1918, %f1917, 0f3DCCCCCD;
	add.f32 	%f1919, %f1918, 0f3DCCCCCD;
	add.f32 	%f1920, %f1919, 0f3DCCCCCD;
	add.f32 	%f1921, %f1920, 0f3DCCCCCD;
	add.f32 	%f1922, %f1921, 0f3DCCCCCD;
	add.f32 	%f1923, %f1922, 0f3DCCCCCD;
	add.f32 	%f1924, %f1923, 0f3DCCCCCD;
	add.f32 	%f1925, %f1924, 0f3DCCCCCD;
	add.f32 	%f1926, %f1925, 0f3DCCCCCD;
	add.f32 	%f1927, %f1926, 0f3DCCCCCD;
	add.f32 	%f1928, %f1927, 0f3DCCCCCD;
	add.f32 	%f1929, %f1928, 0f3DCCCCCD;
	add.f32 	%f1930, %f1929, 0f3DCCCCCD;
	add.f32 	%f1931, %f1930, 0f3DCCCCCD;
	add.f32 	%f1932, %f1931, 0f3DCCCCCD;
	add.f32 	%f1933, %f1932, 0f3DCCCCCD;
	add.f32 	%f1934, %f1933, 0f3DCCCCCD;
	add.f32 	%f1935, %f1934, 0f3DCCCCCD;
	add.f32 	%f1936, %f1935, 0f3DCCCCCD;
	add.f32 	%f1937, %f1936, 0f3DCCCCCD;
	add.f32 	%f1938, %f1937, 0f3DCCCCCD;
	add.f32 	%f1939, %f1938, 0f3DCCCCCD;
	add.f32 	%f1940, %f1939, 0f3DCCCCCD;
	add.f32 	%f1941, %f1940, 0f3DCCCCCD;
	add.f32 	%f1942, %f1941, 0f3DCCCCCD;
	add.f32 	%f1943, %f1942, 0f3DCCCCCD;
	add.f32 	%f1944, %f1943, 0f3DCCCCCD;
	add.f32 	%f1945, %f1944, 0f3DCCCCCD;
	add.f32 	%f1946, %f1945, 0f3DCCCCCD;
	add.f32 	%f1947, %f1946, 0f3DCCCCCD;
	add.f32 	%f1948, %f1947, 0f3DCCCCCD;
	add.f32 	%f1949, %f1948, 0f3DCCCCCD;
	add.f32 	%f1950, %f1949, 0f3DCCCCCD;
	add.f32 	%f1951, %f1950, 0f3DCCCCCD;
	add.f32 	%f1952, %f1951, 0f3DCCCCCD;
	add.f32 	%f1953, %f1952, 0f3DCCCCCD;
	add.f32 	%f1954, %f1953, 0f3DCCCCCD;
	add.f32 	%f1955, %f1954, 0f3DCCCCCD;
	add.f32 	%f1956, %f1955, 0f3DCCCCCD;
	add.f32 	%f1957, %f1956, 0f3DCCCCCD;
	add.f32 	%f1958, %f1957, 0f3DCCCCCD;
	add.f32 	%f1959, %f1958, 0f3DCCCCCD;
	add.f32 	%f1960, %f1959, 0f3DCCCCCD;
	add.f32 	%f1961, %f1960, 0f3DCCCCCD;
	add.f32 	%f1962, %f1961, 0f3DCCCCCD;
	add.f32 	%f1963, %f1962, 0f3DCCCCCD;
	add.f32 	%f1964, %f1963, 0f3DCCCCCD;
	add.f32 	%f1965, %f1964, 0f3DCCCCCD;
	add.f32 	%f1966, %f1965, 0f3DCCCCCD;
	add.f32 	%f1967, %f1966, 0f3DCCCCCD;
	add.f32 	%f1968, %f1967, 0f3DCCCCCD;
	add.f32 	%f1969, %f1968, 0f3DCCCCCD;
	add.f32 	%f1970, %f1969, 0f3DCCCCCD;
	add.f32 	%f1971, %f1970, 0f3DCCCCCD;
	add.f32 	%f1972, %f1971, 0f3DCCCCCD;
	add.f32 	%f1973, %f1972, 0f3DCCCCCD;
	add.f32 	%f1974, %f1973, 0f3DCCCCCD;
	add.f32 	%f1975, %f1974, 0f3DCCCCCD;
	add.f32 	%f1976, %f1975, 0f3DCCCCCD;
	add.f32 	%f1977, %f1976, 0f3DCCCCCD;
	add.f32 	%f1978, %f1977, 0f3DCCCCCD;
	add.f32 	%f1979, %f1978, 0f3DCCCCCD;
	add.f32 	%f1980, %f1979, 0f3DCCCCCD;
	add.f32 	%f1981, %f1980, 0f3DCCCCCD;
	add.f32 	%f1982, %f1981, 0f3DCCCCCD;
	add.f32 	%f1983, %f1982, 0f3DCCCCCD;
	add.f32 	%f1984, %f1983, 0f3DCCCCCD;
	add.f32 	%f1985, %f1984, 0f3DCCCCCD;
	add.f32 	%f1986, %f1985, 0f3DCCCCCD;
	add.f32 	%f1987, %f1986, 0f3DCCCCCD;
	add.f32 	%f1988, %f1987, 0f3DCCCCCD;
	add.f32 	%f1989, %f1988, 0f3DCCCCCD;
	add.f32 	%f1990, %f1989, 0f3DCCCCCD;
	add.f32 	%f1991, %f1990, 0f3DCCCCCD;
	add.f32 	%f1992, %f1991, 0f3DCCCCCD;
	add.f32 	%f1993, %f1992, 0f3DCCCCCD;
	add.f32 	%f1994, %f1993, 0f3DCCCCCD;
	add.f32 	%f1995, %f1994, 0f3DCCCCCD;
	add.f32 	%f1996, %f1995, 0f3DCCCCCD;
	add.f32 	%f1997, %f1996, 0f3DCCCCCD;
	add.f32 	%f1998, %f1997, 0f3DCCCCCD;
	add.f32 	%f1999, %f1998, 0f3DCCCCCD;
	add.f32 	%f2000, %f1999, 0f3DCCCCCD;
	add.f32 	%f2001, %f2000, 0f3DCCCCCD;
	add.f32 	%f2002, %f2001, 0f3DCCCCCD;
	add.f32 	%f2003, %f2002, 0f3DCCCCCD;
	add.f32 	%f2004, %f2003, 0f3DCCCCCD;
	add.f32 	%f2005, %f2004, 0f3DCCCCCD;
	add.f32 	%f2006, %f2005, 0f3DCCCCCD;
	add.f32 	%f2007, %f2006, 0f3DCCCCCD;
	add.f32 	%f2008, %f2007, 0f3DCCCCCD;
	add.f32 	%f2009, %f2008, 0f3DCCCCCD;
	add.f32 	%f2010, %f2009, 0f3DCCCCCD;
	add.f32 	%f2011, %f2010, 0f3DCCCCCD;
	add.f32 	%f2012, %f2011, 0f3DCCCCCD;
	add.f32 	%f2013, %f2012, 0f3DCCCCCD;
	add.f32 	%f2014, %f2013, 0f3DCCCCCD;
	add.f32 	%f2015, %f2014, 0f3DCCCCCD;
	add.f32 	%f2016, %f2015, 0f3DCCCCCD;
	add.f32 	%f2017, %f2016, 0f3DCCCCCD;
	add.f32 	%f2018, %f2017, 0f3DCCCCCD;
	add.f32 	%f2019, %f2018, 0f3DCCCCCD;
	add.f32 	%f2020, %f2019, 0f3DCCCCCD;
	add.f32 	%f2021, %f2020, 0f3DCCCCCD;
	add.f32 	%f2022, %f2021, 0f3DCCCCCD;
	add.f32 	%f2023, %f2022, 0f3DCCCCCD;
	add.f32 	%f2024, %f2023, 0f3DCCCCCD;
	add.f32 	%f2025, %f2024, 0f3DCCCCCD;
	add.f32 	%f2026, %f2025, 0f3DCCCCCD;
	add.f32 	%f2027, %f2026, 0f3DCCCCCD;
	add.f32 	%f2028, %f2027, 0f3DCCCCCD;
	add.f32 	%f2029, %f2028, 0f3DCCCCCD;
	add.f32 	%f2030, %f2029, 0f3DCCCCCD;
	add.f32 	%f2031, %f2030, 0f3DCCCCCD;
	add.f32 	%f2032, %f2031, 0f3DCCCCCD;
	add.f32 	%f2033, %f2032, 0f3DCCCCCD;
	add.f32 	%f2034, %f2033, 0f3DCCCCCD;
	add.f32 	%f2035, %f2034, 0f3DCCCCCD;
	add.f32 	%f2036, %f2035, 0f3DCCCCCD;
	add.f32 	%f2037, %f2036, 0f3DCCCCCD;
	add.f32 	%f2038, %f2037, 0f3DCCCCCD;
	add.f32 	%f2039, %f2038, 0f3DCCCCCD;
	add.f32 	%f2040, %f2039, 0f3DCCCCCD;
	add.f32 	%f2041, %f2040, 0f3DCCCCCD;
	add.f32 	%f2042, %f2041, 0f3DCCCCCD;
	add.f32 	%f2043, %f2042, 0f3DCCCCCD;
	add.f32 	%f2044, %f2043, 0f3DCCCCCD;
	add.f32 	%f2045, %f2044, 0f3DCCCCCD;
	add.f32 	%f2046, %f2045, 0f3DCCCCCD;
	add.f32 	%f2047, %f2046, 0f3DCCCCCD;
	add.f32 	%f2048, %f2047, 0f3DCCCCCD;
	add.f32 	%f2049, %f2048, 0f3DCCCCCD;
	add.f32 	%f2050, %f2049, 0f3DCCCCCD;
	add.f32 	%f2051, %f2050, 0f3DCCCCCD;
	add.f32 	%f2052, %f2051, 0f3DCCCCCD;
	add.f32 	%f2053, %f2052, 0f3DCCCCCD;
	add.f32 	%f2054, %f2053, 0f3DCCCCCD;
	add.f32 	%f2055, %f2054, 0f3DCCCCCD;
	add.f32 	%f2056, %f2055, 0f3DCCCCCD;
	add.f32 	%f2057, %f2056, 0f3DCCCCCD;
	add.f32 	%f2058, %f2057, 0f3DCCCCCD;
	add.f32 	%f2059, %f2058, 0f3DCCCCCD;
	add.f32 	%f2060, %f2059, 0f3DCCCCCD;
	add.f32 	%f2061, %f2060, 0f3DCCCCCD;
	add.f32 	%f2062, %f2061, 0f3DCCCCCD;
	add.f32 	%f2063, %f2062, 0f3DCCCCCD;
	add.f32 	%f2064, %f2063, 0f3DCCCCCD;
	add.f32 	%f2065, %f2064, 0f3DCCCCCD;
	add.f32 	%f2066, %f2065, 0f3DCCCCCD;
	add.f32 	%f2067, %f2066, 0f3DCCCCCD;
	add.f32 	%f2068, %f2067, 0f3DCCCCCD;
	add.f32 	%f2069, %f2068, 0f3DCCCCCD;
	add.f32 	%f2070, %f2069, 0f3DCCCCCD;
	add.f32 	%f2071, %f2070, 0f3DCCCCCD;
	add.f32 	%f2072, %f2071, 0f3DCCCCCD;
	add.f32 	%f2073, %f2072, 0f3DCCCCCD;
	add.f32 	%f2074, %f2073, 0f3DCCCCCD;
	add.f32 	%f2075, %f2074, 0f3DCCCCCD;
	add.f32 	%f2076, %f2075, 0f3DCCCCCD;
	add.f32 	%f2077, %f2076, 0f3DCCCCCD;
	add.f32 	%f2078, %f2077, 0f3DCCCCCD;
	add.f32 	%f2079, %f2078, 0f3DCCCCCD;
	add.f32 	%f2080, %f2079, 0f3DCCCCCD;
	add.f32 	%f2081, %f2080, 0f3DCCCCCD;
	add.f32 	%f2082, %f2081, 0f3DCCCCCD;
	add.f32 	%f2083, %f2082, 0f3DCCCCCD;
	add.f32 	%f2084, %f2083, 0f3DCCCCCD;
	add.f32 	%f2085, %f2084, 0f3DCCCCCD;
	add.f32 	%f2086, %f2085, 0f3DCCCCCD;
	add.f32 	%f2087, %f2086, 0f3DCCCCCD;
	add.f32 	%f2088, %f2087, 0f3DCCCCCD;
	add.f32 	%f2089, %f2088, 0f3DCCCCCD;
	add.f32 	%f2090, %f2089, 0f3DCCCCCD;
	add.f32 	%f2091, %f2090, 0f3DCCCCCD;
	add.f32 	%f2092, %f2091, 0f3DCCCCCD;
	add.f32 	%f2093, %f2092, 0f3DCCCCCD;
	add.f32 	%f2094, %f2093, 0f3DCCCCCD;
	add.f32 	%f2095, %f2094, 0f3DCCCCCD;
	add.f32 	%f2096, %f2095, 0f3DCCCCCD;
	add.f32 	%f2097, %f2096, 0f3DCCCCCD;
	add.f32 	%f2098, %f2097, 0f3DCCCCCD;
	add.f32 	%f2099, %f2098, 0f3DCCCCCD;
	add.f32 	%f2100, %f2099, 0f3DCCCCCD;
	add.f32 	%f2101, %f2100, 0f3DCCCCCD;
	add.f32 	%f2102, %f2101, 0f3DCCCCCD;
	add.f32 	%f2103, %f2102, 0f3DCCCCCD;
	add.f32 	%f2104, %f2103, 0f3DCCCCCD;
	add.f32 	%f2105, %f2104, 0f3DCCCCCD;
	add.f32 	%f2106, %f2105, 0f3DCCCCCD;
	add.f32 	%f2107, %f2106, 0f3DCCCCCD;
	add.f32 	%f2108, %f2107, 0f3DCCCCCD;
	add.f32 	%f2109, %f2108, 0f3DCCCCCD;
	add.f32 	%f2110, %f2109, 0f3DCCCCCD;
	add.f32 	%f2111, %f2110, 0f3DCCCCCD;
	add.f32 	%f2112, %f2111, 0f3DCCCCCD;
	add.f32 	%f2113, %f2112, 0f3DCCCCCD;
	add.f32 	%f2114, %f2113, 0f3DCCCCCD;
	add.f32 	%f2115, %f2114, 0f3DCCCCCD;
	add.f32 	%f2116, %f2115, 0f3DCCCCCD;
	add.f32 	%f2117, %f2116, 0f3DCCCCCD;
	add.f32 	%f2118, %f2117, 0f3DCCCCCD;
	add.f32 	%f2119, %f2118, 0f3DCCCCCD;
	add.f32 	%f2120, %f2119, 0f3DCCCCCD;
	add.f32 	%f2121, %f2120, 0f3DCCCCCD;
	add.f32 	%f2122, %f2121, 0f3DCCCCCD;
	add.f32 	%f2123, %f2122, 0f3DCCCCCD;
	add.f32 	%f2124, %f2123, 0f3DCCCCCD;
	add.f32 	%f2125, %f2124, 0f3DCCCCCD;
	add.f32 	%f2126, %f2125, 0f3DCCCCCD;
	add.f32 	%f2127, %f2126, 0f3DCCCCCD;
	add.f32 	%f2128, %f2127, 0f3DCCCCCD;
	add.f32 	%f2129, %f2128, 0f3DCCCCCD;
	add.f32 	%f2130, %f2129, 0f3DCCCCCD;
	add.f32 	%f2131, %f2130, 0f3DCCCCCD;
	add.f32 	%f2132, %f2131, 0f3DCCCCCD;
	add.f32 	%f2133, %f2132, 0f3DCCCCCD;
	add.f32 	%f2134, %f2133, 0f3DCCCCCD;
	add.f32 	%f2135, %f2134, 0f3DCCCCCD;
	add.f32 	%f2136, %f2135, 0f3DCCCCCD;
	add.f32 	%f2137, %f2136, 0f3DCCCCCD;
	add.f32 	%f2138, %f2137, 0f3DCCCCCD;
	add.f32 	%f2139, %f2138, 0f3DCCCCCD;
	add.f32 	%f2140, %f2139, 0f3DCCCCCD;
	add.f32 	%f2141, %f2140, 0f3DCCCCCD;
	add.f32 	%f2142, %f2141, 0f3DCCCCCD;
	add.f32 	%f2143, %f2142, 0f3DCCCCCD;
	add.f32 	%f2144, %f2143, 0f3DCCCCCD;
	add.f32 	%f2145, %f2144, 0f3DCCCCCD;
	add.f32 	%f2146, %f2145, 0f3DCCCCCD;
	add.f32 	%f2147, %f2146, 0f3DCCCCCD;
	add.f32 	%f2148, %f2147, 0f3DCCCCCD;
	add.f32 	%f2149, %f2148, 0f3DCCCCCD;
	add.f32 	%f2150, %f2149, 0f3DCCCCCD;
	add.f32 	%f2151, %f2150, 0f3DCCCCCD;
	add.f32 	%f2152, %f2151, 0f3DCCCCCD;
	add.f32 	%f2153, %f2152, 0f3DCCCCCD;
	add.f32 	%f2154, %f2153, 0f3DCCCCCD;
	add.f32 	%f2155, %f2154, 0f3DCCCCCD;
	add.f32 	%f2156, %f2155, 0f3DCCCCCD;
	add.f32 	%f2157, %f2156, 0f3DCCCCCD;
	add.f32 	%f2158, %f2157, 0f3DCCCCCD;
	add.f32 	%f2159, %f2158, 0f3DCCCCCD;
	add.f32 	%f2160, %f2159, 0f3DCCCCCD;
	add.f32 	%f2161, %f2160, 0f3DCCCCCD;
	add.f32 	%f2162, %f2161, 0f3DCCCCCD;
	add.f32 	%f2163, %f2162, 0f3DCCCCCD;
	add.f32 	%f2164, %f2163, 0f3DCCCCCD;
	add.f32 	%f2165, %f2164, 0f3DCCCCCD;
	add.f32 	%f2166, %f2165, 0f3DCCCCCD;
	add.f32 	%f2167, %f2166, 0f3DCCCCCD;
	add.f32 	%f2168, %f2167, 0f3DCCCCCD;
	add.f32 	%f2169, %f2168, 0f3DCCCCCD;
	add.f32 	%f2170, %f2169, 0f3DCCCCCD;
	add.f32 	%f2171, %f2170, 0f3DCCCCCD;
	add.f32 	%f2172, %f2171, 0f3DCCCCCD;
	add.f32 	%f2173, %f2172, 0f3DCCCCCD;
	add.f32 	%f2174, %f2173, 0f3DCCCCCD;
	add.f32 	%f2175, %f2174, 0f3DCCCCCD;
	add.f32 	%f2176, %f2175, 0f3DCCCCCD;
	add.f32 	%f2177, %f2176, 0f3DCCCCCD;
	add.f32 	%f2178, %f2177, 0f3DCCCCCD;
	add.f32 	%f2179, %f2178, 0f3DCCCCCD;
	add.f32 	%f2180, %f2179, 0f3DCCCCCD;
	add.f32 	%f2181, %f2180, 0f3DCCCCCD;
	add.f32 	%f2182, %f2181, 0f3DCCCCCD;
	add.f32 	%f2183, %f2182, 0f3DCCCCCD;
	add.f32 	%f2184, %f2183, 0f3DCCCCCD;
	add.f32 	%f2185, %f2184, 0f3DCCCCCD;
	add.f32 	%f2186, %f2185, 0f3DCCCCCD;
	add.f32 	%f2187, %f2186, 0f3DCCCCCD;
	add.f32 	%f2188, %f2187, 0f3DCCCCCD;
	add.f32 	%f2189, %f2188, 0f3DCCCCCD;
	add.f32 	%f2190, %f2189, 0f3DCCCCCD;
	add.f32 	%f2191, %f2190, 0f3DCCCCCD;
	add.f32 	%f2192, %f2191, 0f3DCCCCCD;
	add.f32 	%f2193, %f2192, 0f3DCCCCCD;
	add.f32 	%f2194, %f2193, 0f3DCCCCCD;
	add.f32 	%f2195, %f2194, 0f3DCCCCCD;
	add.f32 	%f2196, %f2195, 0f3DCCCCCD;
	add.f32 	%f2197, %f2196, 0f3DCCCCCD;
	add.f32 	%f2198, %f2197, 0f3DCCCCCD;
	add.f32 	%f2199, %f2198, 0f3DCCCCCD;
	add.f32 	%f2200, %f2199, 0f3DCCCCCD;
	add.f32 	%f2201, %f2200, 0f3DCCCCCD;
	add.f32 	%f2202, %f2201, 0f3DCCCCCD;
	add.f32 	%f2203, %f2202, 0f3DCCCCCD;
	add.f32 	%f2204, %f2203, 0f3DCCCCCD;
	add.f32 	%f2205, %f2204, 0f3DCCCCCD;
	add.f32 	%f2206, %f2205, 0f3DCCCCCD;
	add.f32 	%f2207, %f2206, 0f3DCCCCCD;
	add.f32 	%f2208, %f2207, 0f3DCCCCCD;
	add.f32 	%f2209, %f2208, 0f3DCCCCCD;
	add.f32 	%f2210, %f2209, 0f3DCCCCCD;
	add.f32 	%f2211, %f2210, 0f3DCCCCCD;
	add.f32 	%f2212, %f2211, 0f3DCCCCCD;
	add.f32 	%f2213, %f2212, 0f3DCCCCCD;
	add.f32 	%f2214, %f2213, 0f3DCCCCCD;
	add.f32 	%f2215, %f2214, 0f3DCCCCCD;
	add.f32 	%f2216, %f2215, 0f3DCCCCCD;
	add.f32 	%f2217, %f2216, 0f3DCCCCCD;
	add.f32 	%f2218, %f2217, 0f3DCCCCCD;
	add.f32 	%f2219, %f2218, 0f3DCCCCCD;
	add.f32 	%f2220, %f2219, 0f3DCCCCCD;
	add.f32 	%f2221, %f2220, 0f3DCCCCCD;
	add.f32 	%f2222, %f2221, 0f3DCCCCCD;
	add.f32 	%f2223, %f2222, 0f3DCCCCCD;
	add.f32 	%f2224, %f2223, 0f3DCCCCCD;
	add.f32 	%f2225, %f2224, 0f3DCCCCCD;
	add.f32 	%f2226, %f2225, 0f3DCCCCCD;
	add.f32 	%f2227, %f2226, 0f3DCCCCCD;
	add.f32 	%f2228, %f2227, 0f3DCCCCCD;
	add.f32 	%f2229, %f2228, 0f3DCCCCCD;
	add.f32 	%f2230, %f2229, 0f3DCCCCCD;
	add.f32 	%f2231, %f2230, 0f3DCCCCCD;
	add.f32 	%f2232, %f2231, 0f3DCCCCCD;
	add.f32 	%f2233, %f2232, 0f3DCCCCCD;
	add.f32 	%f2234, %f2233, 0f3DCCCCCD;
	add.f32 	%f2235, %f2234, 0f3DCCCCCD;
	add.f32 	%f2236, %f2235, 0f3DCCCCCD;
	add.f32 	%f2237, %f2236, 0f3DCCCCCD;
	add.f32 	%f2238, %f2237, 0f3DCCCCCD;
	add.f32 	%f2239, %f2238, 0f3DCCCCCD;
	add.f32 	%f2240, %f2239, 0f3DCCCCCD;
	add.f32 	%f2241, %f2240, 0f3DCCCCCD;
	add.f32 	%f2242, %f2241, 0f3DCCCCCD;
	add.f32 	%f2243, %f2242, 0f3DCCCCCD;
	add.f32 	%f2244, %f2243, 0f3DCCCCCD;
	add.f32 	%f2245, %f2244, 0f3DCCCCCD;
	add.f32 	%f2246, %f2245, 0f3DCCCCCD;
	add.f32 	%f2247, %f2246, 0f3DCCCCCD;
	add.f32 	%f2248, %f2247, 0f3DCCCCCD;
	add.f32 	%f2249, %f2248, 0f3DCCCCCD;
	add.f32 	%f2250, %f2249, 0f3DCCCCCD;
	add.f32 	%f2251, %f2250, 0f3DCCCCCD;
	add.f32 	%f2252, %f2251, 0f3DCCCCCD;
	add.f32 	%f2253, %f2252, 0f3DCCCCCD;
	add.f32 	%f2254, %f2253, 0f3DCCCCCD;
	add.f32 	%f2255, %f2254, 0f3DCCCCCD;
	add.f32 	%f2256, %f2255, 0f3DCCCCCD;
	add.f32 	%f2257, %f2256, 0f3DCCCCCD;
	add.f32 	%f2258, %f2257, 0f3DCCCCCD;
	add.f32 	%f2259, %f2258, 0f3DCCCCCD;
	add.f32 	%f2260, %f2259, 0f3DCCCCCD;
	add.f32 	%f2261, %f2260, 0f3DCCCCCD;
	add.f32 	%f2262, %f2261, 0f3DCCCCCD;
	add.f32 	%f2263, %f2262, 0f3DCCCCCD;
	add.f32 	%f2264, %f2263, 0f3DCCCCCD;
	add.f32 	%f2265, %f2264, 0f3DCCCCCD;
	add.f32 	%f2266, %f2265, 0f3DCCCCCD;
	add.f32 	%f2267, %f2266, 0f3DCCCCCD;
	add.f32 	%f2268, %f2267, 0f3DCCCCCD;
	add.f32 	%f2269, %f2268, 0f3DCCCCCD;
	add.f32 	%f2270, %f2269, 0f3DCCCCCD;
	add.f32 	%f2271, %f2270, 0f3DCCCCCD;
	add.f32 	%f2272, %f2271, 0f3DCCCCCD;
	add.f32 	%f2273, %f2272, 0f3DCCCCCD;
	add.f32 	%f2274, %f2273, 0f3DCCCCCD;
	add.f32 	%f2275, %f2274, 0f3DCCCCCD;
	add.f32 	%f2276, %f2275, 0f3DCCCCCD;
	add.f32 	%f2277, %f2276, 0f3DCCCCCD;
	add.f32 	%f2278, %f2277, 0f3DCCCCCD;
	add.f32 	%f2279, %f2278, 0f3DCCCCCD;
	add.f32 	%f2280, %f2279, 0f3DCCCCCD;
	add.f32 	%f2281, %f2280, 0f3DCCCCCD;
	add.f32 	%f2282, %f2281, 0f3DCCCCCD;
	add.f32 	%f2283, %f2282, 0f3DCCCCCD;
	add.f32 	%f2284, %f2283, 0f3DCCCCCD;
	add.f32 	%f2285, %f2284, 0f3DCCCCCD;
	add.f32 	%f2286, %f2285, 0f3DCCCCCD;
	add.f32 	%f2287, %f2286, 0f3DCCCCCD;
	add.f32 	%f2288, %f2287, 0f3DCCCCCD;
	add.f32 	%f2289, %f2288, 0f3DCCCCCD;
	add.f32 	%f2290, %f2289, 0f3DCCCCCD;
	add.f32 	%f2291, %f2290, 0f3DCCCCCD;
	add.f32 	%f2292, %f2291, 0f3DCCCCCD;
	add.f32 	%f2293, %f2292, 0f3DCCCCCD;
	add.f32 	%f2294, %f2293, 0f3DCCCCCD;
	add.f32 	%f2295, %f2294, 0f3DCCCCCD;
	add.f32 	%f2296, %f2295, 0f3DCCCCCD;
	add.f32 	%f2297, %f2296, 0f3DCCCCCD;
	add.f32 	%f2298, %f2297, 0f3DCCCCCD;
	add.f32 	%f2299, %f2298, 0f3DCCCCCD;
	add.f32 	%f2300, %f2299, 0f3DCCCCCD;
	add.f32 	%f2301, %f2300, 0f3DCCCCCD;
	add.f32 	%f2302, %f2301, 0f3DCCCCCD;
	add.f32 	%f2303, %f2302, 0f3DCCCCCD;
	add.f32 	%f2304, %f2303, 0f3DCCCCCD;
	add.f32 	%f2305, %f2304, 0f3DCCCCCD;
	add.f32 	%f2306, %f2305, 0f3DCCCCCD;
	add.f32 	%f2307, %f2306, 0f3DCCCCCD;
	add.f32 	%f2308, %f2307, 0f3DCCCCCD;
	add.f32 	%f2309, %f2308, 0f3DCCCCCD;
	add.f32 	%f2310, %f2309, 0f3DCCCCCD;
	add.f32 	%f2311, %f2310, 0f3DCCCCCD;
	add.f32 	%f2312, %f2311, 0f3DCCCCCD;
	add.f32 	%f2313, %f2312, 0f3DCCCCCD;
	add.f32 	%f2314, %f2313, 0f3DCCCCCD;
	add.f32 	%f2315, %f2314, 0f3DCCCCCD;
	add.f32 	%f2316, %f2315, 0f3DCCCCCD;
	add.f32 	%f2317, %f2316, 0f3DCCCCCD;
	add.f32 	%f2318, %f2317, 0f3DCCCCCD;
	add.f32 	%f2319, %f2318, 0f3DCCCCCD;
	add.f32 	%f2320, %f2319, 0f3DCCCCCD;
	add.f32 	%f2321, %f2320, 0f3DCCCCCD;
	add.f32 	%f2322, %f2321, 0f3DCCCCCD;
	add.f32 	%f2323, %f2322, 0f3DCCCCCD;
	add.f32 	%f2324, %f2323, 0f3DCCCCCD;
	add.f32 	%f2325, %f2324, 0f3DCCCCCD;
	add.f32 	%f2326, %f2325, 0f3DCCCCCD;
	add.f32 	%f2327, %f2326, 0f3DCCCCCD;
	add.f32 	%f2328, %f2327, 0f3DCCCCCD;
	add.f32 	%f2329, %f2328, 0f3DCCCCCD;
	add.f32 	%f2330, %f2329, 0f3DCCCCCD;
	add.f32 	%f2331, %f2330, 0f3DCCCCCD;
	add.f32 	%f2332, %f2331, 0f3DCCCCCD;
	add.f32 	%f2333, %f2332, 0f3DCCCCCD;
	add.f32 	%f2334, %f2333, 0f3DCCCCCD;
	add.f32 	%f2335, %f2334, 0f3DCCCCCD;
	add.f32 	%f2336, %f2335, 0f3DCCCCCD;
	add.f32 	%f2337, %f2336, 0f3DCCCCCD;
	add.f32 	%f2338, %f2337, 0f3DCCCCCD;
	add.f32 	%f2339, %f2338, 0f3DCCCCCD;
	add.f32 	%f2340, %f2339, 0f3DCCCCCD;
	add.f32 	%f2341, %f2340, 0f3DCCCCCD;
	add.f32 	%f2342, %f2341, 0f3DCCCCCD;
	add.f32 	%f2343, %f2342, 0f3DCCCCCD;
	add.f32 	%f2344, %f2343, 0f3DCCCCCD;
	add.f32 	%f2345, %f2344, 0f3DCCCCCD;
	add.f32 	%f2346, %f2345, 0f3DCCCCCD;
	add.f32 	%f2347, %f2346, 0f3DCCCCCD;
	add.f32 	%f2348, %f2347, 0f3DCCCCCD;
	add.f32 	%f2349, %f2348, 0f3DCCCCCD;
	add.f32 	%f2350, %f2349, 0f3DCCCCCD;
	add.f32 	%f2351, %f2350, 0f3DCCCCCD;
	add.f32 	%f2352, %f2351, 0f3DCCCCCD;
	add.f32 	%f2353, %f2352, 0f3DCCCCCD;
	add.f32 	%f2354, %f2353, 0f3DCCCCCD;
	add.f32 	%f2355, %f2354, 0f3DCCCCCD;
	add.f32 	%f2356, %f2355, 0f3DCCCCCD;
	add.f32 	%f2357, %f2356, 0f3DCCCCCD;
	add.f32 	%f2358, %f2357, 0f3DCCCCCD;
	add.f32 	%f2359, %f2358, 0f3DCCCCCD;
	add.f32 	%f2360, %f2359, 0f3DCCCCCD;
	add.f32 	%f2361, %f2360, 0f3DCCCCCD;
	add.f32 	%f2362, %f2361, 0f3DCCCCCD;
	add.f32 	%f2363, %f2362, 0f3DCCCCCD;
	add.f32 	%f2364, %f2363, 0f3DCCCCCD;
	add.f32 	%f2365, %f2364, 0f3DCCCCCD;
	add.f32 	%f2366, %f2365, 0f3DCCCCCD;
	add.f32 	%f2367, %f2366, 0f3DCCCCCD;
	add.f32 	%f2368, %f2367, 0f3DCCCCCD;
	add.f32 	%f2369, %f2368, 0f3DCCCCCD;
	add.f32 	%f2370, %f2369, 0f3DCCCCCD;
	add.f32 	%f2371, %f2370, 0f3DCCCCCD;
	add.f32 	%f2372, %f2371, 0f3DCCCCCD;
	add.f32 	%f2373, %f2372, 0f3DCCCCCD;
	add.f32 	%f2374, %f2373, 0f3DCCCCCD;
	add.f32 	%f2375, %f2374, 0f3DCCCCCD;
	add.f32 	%f2376, %f2375, 0f3DCCCCCD;
	add.f32 	%f2377, %f2376, 0f3DCCCCCD;
	add.f32 	%f2378, %f2377, 0f3DCCCCCD;
	add.f32 	%f2379, %f2378, 0f3DCCCCCD;
	add.f32 	%f2380, %f2379, 0f3DCCCCCD;
	add.f32 	%f2381, %f2380, 0f3DCCCCCD;
	add.f32 	%f2382, %f2381, 0f3DCCCCCD;
	add.f32 	%f2383, %f2382, 0f3DCCCCCD;
	add.f32 	%f2384, %f2383, 0f3DCCCCCD;
	add.f32 	%f2385, %f2384, 0f3DCCCCCD;
	add.f32 	%f2386, %f2385, 0f3DCCCCCD;
	add.f32 	%f2387, %f2386, 0f3DCCCCCD;
	add.f32 	%f2388, %f2387, 0f3DCCCCCD;
	add.f32 	%f2389, %f2388, 0f3DCCCCCD;
	add.f32 	%f2390, %f2389, 0f3DCCCCCD;
	add.f32 	%f2391, %f2390, 0f3DCCCCCD;
	add.f32 	%f2392, %f2391, 0f3DCCCCCD;
	add.f32 	%f2393, %f2392, 0f3DCCCCCD;
	add.f32 	%f2394, %f2393, 0f3DCCCCCD;
	add.f32 	%f2395, %f2394, 0f3DCCCCCD;
	add.f32 	%f2396, %f2395, 0f3DCCCCCD;
	add.f32 	%f2397, %f2396, 0f3DCCCCCD;
	add.f32 	%f2398, %f2397, 0f3DCCCCCD;
	add.f32 	%f2399, %f2398, 0f3DCCCCCD;
	add.f32 	%f2400, %f2399, 0f3DCCCCCD;
	add.f32 	%f2401, %f2400, 0f3DCCCCCD;
	add.f32 	%f2402, %f2401, 0f3DCCCCCD;
	add.f32 	%f2403, %f2402, 0f3DCCCCCD;
	add.f32 	%f2404, %f2403, 0f3DCCCCCD;
	add.f32 	%f2405, %f2404, 0f3DCCCCCD;
	add.f32 	%f2406, %f2405, 0f3DCCCCCD;
	add.f32 	%f2407, %f2406, 0f3DCCCCCD;
	add.f32 	%f2408, %f2407, 0f3DCCCCCD;
	add.f32 	%f2409, %f2408, 0f3DCCCCCD;
	add.f32 	%f2410, %f2409, 0f3DCCCCCD;
	add.f32 	%f2411, %f2410, 0f3DCCCCCD;
	add.f32 	%f2412, %f2411, 0f3DCCCCCD;
	add.f32 	%f2413, %f2412, 0f3DCCCCCD;
	add.f32 	%f2414, %f2413, 0f3DCCCCCD;
	add.f32 	%f2415, %f2414, 0f3DCCCCCD;
	add.f32 	%f2416, %f2415, 0f3DCCCCCD;
	add.f32 	%f2417, %f2416, 0f3DCCCCCD;
	add.f32 	%f2418, %f2417, 0f3DCCCCCD;
	add.f32 	%f2419, %f2418, 0f3DCCCCCD;
	add.f32 	%f2420, %f2419, 0f3DCCCCCD;
	add.f32 	%f2421, %f2420, 0f3DCCCCCD;
	add.f32 	%f2422, %f2421, 0f3DCCCCCD;
	add.f32 	%f2423, %f2422, 0f3DCCCCCD;
	add.f32 	%f2424, %f2423, 0f3DCCCCCD;
	add.f32 	%f2425, %f2424, 0f3DCCCCCD;
	add.f32 	%f2426, %f2425, 0f3DCCCCCD;
	add.f32 	%f2427, %f2426, 0f3DCCCCCD;
	add.f32 	%f2428, %f2427, 0f3DCCCCCD;
	add.f32 	%f2429, %f2428, 0f3DCCCCCD;
	add.f32 	%f2430, %f2429, 0f3DCCCCCD;
	add.f32 	%f2431, %f2430, 0f3DCCCCCD;
	add.f32 	%f2432, %f2431, 0f3DCCCCCD;
	add.f32 	%f2433, %f2432, 0f3DCCCCCD;
	add.f32 	%f2434, %f2433, 0f3DCCCCCD;
	add.f32 	%f2435, %f2434, 0f3DCCCCCD;
	add.f32 	%f2436, %f2435, 0f3DCCCCCD;
	add.f32 	%f2437, %f2436, 0f3DCCCCCD;
	add.f32 	%f2438, %f2437, 0f3DCCCCCD;
	add.f32 	%f2439, %f2438, 0f3DCCCCCD;
	add.f32 	%f2440, %f2439, 0f3DCCCCCD;
	add.f32 	%f2441, %f2440, 0f3DCCCCCD;
	add.f32 	%f2442, %f2441, 0f3DCCCCCD;
	add.f32 	%f2443, %f2442, 0f3DCCCCCD;
	add.f32 	%f2444, %f2443, 0f3DCCCCCD;
	add.f32 	%f2445, %f2444, 0f3DCCCCCD;
	add.f32 	%f2446, %f2445, 0f3DCCCCCD;
	add.f32 	%f2447, %f2446, 0f3DCCCCCD;
	add.f32 	%f2448, %f2447, 0f3DCCCCCD;
	add.f32 	%f2449, %f2448, 0f3DCCCCCD;
	add.f32 	%f2450, %f2449, 0f3DCCCCCD;
	add.f32 	%f2451, %f2450, 0f3DCCCCCD;
	add.f32 	%f2452, %f2451, 0f3DCCCCCD;
	add.f32 	%f2453, %f2452, 0f3DCCCCCD;
	add.f32 	%f2454, %f2453, 0f3DCCCCCD;
	add.f32 	%f2455, %f2454, 0f3DCCCCCD;
	add.f32 	%f2456, %f2455, 0f3DCCCCCD;
	add.f32 	%f2457, %f2456, 0f3DCCCCCD;
	add.f32 	%f2458, %f2457, 0f3DCCCCCD;
	add.f32 	%f2459, %f2458, 0f3DCCCCCD;
	add.f32 	%f2460, %f2459, 0f3DCCCCCD;
	add.f32 	%f2461, %f2460, 0f3DCCCCCD;
	add.f32 	%f2462, %f2461, 0f3DCCCCCD;
	add.f32 	%f2463, %f2462, 0f3DCCCCCD;
	add.f32 	%f2464, %f2463, 0f3DCCCCCD;
	add.f32 	%f2465, %f2464, 0f3DCCCCCD;
	add.f32 	%f2466, %f2465, 0f3DCCCCCD;
	add.f32 	%f2467, %f2466, 0f3DCCCCCD;
	add.f32 	%f2468, %f2467, 0f3DCCCCCD;
	add.f32 	%f2469, %f2468, 0f3DCCCCCD;
	add.f32 	%f2470, %f2469, 0f3DCCCCCD;
	add.f32 	%f2471, %f2470, 0f3DCCCCCD;
	add.f32 	%f2472, %f2471, 0f3DCCCCCD;
	add.f32 	%f2473, %f2472, 0f3DCCCCCD;
	add.f32 	%f2474, %f2473, 0f3DCCCCCD;
	add.f32 	%f2475, %f2474, 0f3DCCCCCD;
	add.f32 	%f2476, %f2475, 0f3DCCCCCD;
	add.f32 	%f2477, %f2476, 0f3DCCCCCD;
	add.f32 	%f2478, %f2477, 0f3DCCCCCD;
	add.f32 	%f2479, %f2478, 0f3DCCCCCD;
	add.f32 	%f2480, %f2479, 0f3DCCCCCD;
	add.f32 	%f2481, %f2480, 0f3DCCCCCD;
	add.f32 	%f2482, %f2481, 0f3DCCCCCD;
	add.f32 	%f2483, %f2482, 0f3DCCCCCD;
	add.f32 	%f2484, %f2483, 0f3DCCCCCD;
	add.f32 	%f2485, %f2484, 0f3DCCCCCD;
	add.f32 	%f2486, %f2485, 0f3DCCCCCD;
	add.f32 	%f2487, %f2486, 0f3DCCCCCD;
	add.f32 	%f2488, %f2487, 0f3DCCCCCD;
	add.f32 	%f2489, %f2488, 0f3DCCCCCD;
	add.f32 	%f2490, %f2489, 0f3DCCCCCD;
	add.f32 	%f2491, %f2490, 0f3DCCCCCD;
	add.f32 	%f2492, %f2491, 0f3DCCCCCD;
	add.f32 	%f2493, %f2492, 0f3DCCCCCD;
	add.f32 	%f2494, %f2493, 0f3DCCCCCD;
	add.f32 	%f2495, %f2494, 0f3DCCCCCD;
	add.f32 	%f2496, %f2495, 0f3DCCCCCD;
	add.f32 	%f2497, %f2496, 0f3DCCCCCD;
	add.f32 	%f2498, %f2497, 0f3DCCCCCD;
	add.f32 	%f2499, %f2498, 0f3DCCCCCD;
	add.f32 	%f2500, %f2499, 0f3DCCCCCD;
	add.f32 	%f2501, %f2500, 0f3DCCCCCD;
	add.f32 	%f2502, %f2501, 0f3DCCCCCD;
	add.f32 	%f2503, %f2502, 0f3DCCCCCD;
	add.f32 	%f2504, %f2503, 0f3DCCCCCD;
	add.f32 	%f2505, %f2504, 0f3DCCCCCD;
	add.f32 	%f2506, %f2505, 0f3DCCCCCD;
	add.f32 	%f2507, %f2506, 0f3DCCCCCD;
	add.f32 	%f2508, %f2507, 0f3DCCCCCD;
	add.f32 	%f2509, %f2508, 0f3DCCCCCD;
	add.f32 	%f2510, %f2509, 0f3DCCCCCD;
	add.f32 	%f2511, %f2510, 0f3DCCCCCD;
	add.f32 	%f2512, %f2511, 0f3DCCCCCD;
	add.f32 	%f2513, %f2512, 0f3DCCCCCD;
	add.f32 	%f2514, %f2513, 0f3DCCCCCD;
	add.f32 	%f2515, %f2514, 0f3DCCCCCD;
	add.f32 	%f2516, %f2515, 0f3DCCCCCD;
	add.f32 	%f2517, %f2516, 0f3DCCCCCD;
	add.f32 	%f2518, %f2517, 0f3DCCCCCD;
	add.f32 	%f2519, %f2518, 0f3DCCCCCD;
	add.f32 	%f2520, %f2519, 0f3DCCCCCD;
	add.f32 	%f2521, %f2520, 0f3DCCCCCD;
	add.f32 	%f2522, %f2521, 0f3DCCCCCD;
	add.f32 	%f2523, %f2522, 0f3DCCCCCD;
	add.f32 	%f2524, %f2523, 0f3DCCCCCD;
	add.f32 	%f2525, %f2524, 0f3DCCCCCD;
	add.f32 	%f2526, %f2525, 0f3DCCCCCD;
	add.f32 	%f2527, %f2526, 0f3DCCCCCD;
	add.f32 	%f2528, %f2527, 0f3DCCCCCD;
	add.f32 	%f2529, %f2528, 0f3DCCCCCD;
	add.f32 	%f2530, %f2529, 0f3DCCCCCD;
	add.f32 	%f2531, %f2530, 0f3DCCCCCD;
	add.f32 	%f2532, %f2531, 0f3DCCCCCD;
	add.f32 	%f2533, %f2532, 0f3DCCCCCD;
	add.f32 	%f2534, %f2533, 0f3DCCCCCD;
	add.f32 	%f2535, %f2534, 0f3DCCCCCD;
	add.f32 	%f2536, %f2535, 0f3DCCCCCD;
	add.f32 	%f2537, %f2536, 0f3DCCCCCD;
	add.f32 	%f2538, %f2537, 0f3DCCCCCD;
	add.f32 	%f2539, %f2538, 0f3DCCCCCD;
	add.f32 	%f2540, %f2539, 0f3DCCCCCD;
	add.f32 	%f2541, %f2540, 0f3DCCCCCD;
	add.f32 	%f2542, %f2541, 0f3DCCCCCD;
	add.f32 	%f2543, %f2542, 0f3DCCCCCD;
	add.f32 	%f2544, %f2543, 0f3DCCCCCD;
	add.f32 	%f2545, %f2544, 0f3DCCCCCD;
	add.f32 	%f2546, %f2545, 0f3DCCCCCD;
	add.f32 	%f2547, %f2546, 0f3DCCCCCD;
	add.f32 	%f2548, %f2547, 0f3DCCCCCD;
	add.f32 	%f2549, %f2548, 0f3DCCCCCD;
	add.f32 	%f2550, %f2549, 0f3DCCCCCD;
	add.f32 	%f2551, %f2550, 0f3DCCCCCD;
	add.f32 	%f2552, %f2551, 0f3DCCCCCD;
	add.f32 	%f2553, %f2552, 0f3DCCCCCD;
	add.f32 	%f2554, %f2553, 0f3DCCCCCD;
	add.f32 	%f2555, %f2554, 0f3DCCCCCD;
	add.f32 	%f2556, %f2555, 0f3DCCCCCD;
	add.f32 	%f2557, %f2556, 0f3DCCCCCD;
	add.f32 	%f2558, %f2557, 0f3DCCCCCD;
	add.f32 	%f2559, %f2558, 0f3DCCCCCD;
	add.f32 	%f2560, %f2559, 0f3DCCCCCD;
	add.f32 	%f2561, %f2560, 0f3DCCCCCD;
	add.f32 	%f2562, %f2561, 0f3DCCCCCD;
	add.f32 	%f2563, %f2562, 0f3DCCCCCD;
	add.f32 	%f2564, %f2563, 0f3DCCCCCD;
	add.f32 	%f2565, %f2564, 0f3DCCCCCD;
	add.f32 	%f2566, %f2565, 0f3DCCCCCD;
	add.f32 	%f2567, %f2566, 0f3DCCCCCD;
	add.f32 	%f2568, %f2567, 0f3DCCCCCD;
	add.f32 	%f2569, %f2568, 0f3DCCCCCD;
	add.f32 	%f2570, %f2569, 0f3DCCCCCD;
	add.f32 	%f2571, %f2570, 0f3DCCCCCD;
	add.f32 	%f2572, %f2571, 0f3DCCCCCD;
	add.f32 	%f2573, %f2572, 0f3DCCCCCD;
	add.f32 	%f2574, %f2573, 0f3DCCCCCD;
	add.f32 	%f2575, %f2574, 0f3DCCCCCD;
	add.f32 	%f2576, %f2575, 0f3DCCCCCD;
	add.f32 	%f2577, %f2576, 0f3DCCCCCD;
	add.f32 	%f2578, %f2577, 0f3DCCCCCD;
	add.f32 	%f2579, %f2578, 0f3DCCCCCD;
	add.f32 	%f2580, %f2579, 0f3DCCCCCD;
	add.f32 	%f2581, %f2580, 0f3DCCCCCD;
	add.f32 	%f2582, %f2581, 0f3DCCCCCD;
	add.f32 	%f2583, %f2582, 0f3DCCCCCD;
	add.f32 	%f2584, %f2583, 0f3DCCCCCD;
	add.f32 	%f2585, %f2584, 0f3DCCCCCD;
	add.f32 	%f2586, %f2585, 0f3DCCCCCD;
	add.f32 	%f2587, %f2586, 0f3DCCCCCD;
	add.f32 	%f2588, %f2587, 0f3DCCCCCD;
	add.f32 	%f2589, %f2588, 0f3DCCCCCD;
	add.f32 	%f2590, %f2589, 0f3DCCCCCD;
	add.f32 	%f2591, %f2590, 0f3DCCCCCD;
	add.f32 	%f2592, %f2591, 0f3DCCCCCD;
	add.f32 	%f2593, %f2592, 0f3DCCCCCD;
	add.f32 	%f2594, %f2593, 0f3DCCCCCD;
	add.f32 	%f2595, %f2594, 0f3DCCCCCD;
	add.f32 	%f2596, %f2595, 0f3DCCCCCD;
	add.f32 	%f2597, %f2596, 0f3DCCCCCD;
	add.f32 	%f2598, %f2597, 0f3DCCCCCD;
	add.f32 	%f2599, %f2598, 0f3DCCCCCD;
	add.f32 	%f2600, %f2599, 0f3DCCCCCD;
	add.f32 	%f2601, %f2600, 0f3DCCCCCD;
	add.f32 	%f2602, %f2601, 0f3DCCCCCD;
	add.f32 	%f2603, %f2602, 0f3DCCCCCD;
	add.f32 	%f2604, %f2603, 0f3DCCCCCD;
	add.f32 	%f2605, %f2604, 0f3DCCCCCD;
	add.f32 	%f2606, %f2605, 0f3DCCCCCD;
	add.f32 	%f2607, %f2606, 0f3DCCCCCD;
	add.f32 	%f2608, %f2607, 0f3DCCCCCD;
	add.f32 	%f2609, %f2608, 0f3DCCCCCD;
	add.f32 	%f2610, %f2609, 0f3DCCCCCD;
	add.f32 	%f2611, %f2610, 0f3DCCCCCD;
	add.f32 	%f2612, %f2611, 0f3DCCCCCD;
	add.f32 	%f2613, %f2612, 0f3DCCCCCD;
	add.f32 	%f2614, %f2613, 0f3DCCCCCD;
	add.f32 	%f2615, %f2614, 0f3DCCCCCD;
	add.f32 	%f2616, %f2615, 0f3DCCCCCD;
	add.f32 	%f2617, %f2616, 0f3DCCCCCD;
	add.f32 	%f2618, %f2617, 0f3DCCCCCD;
	add.f32 	%f2619, %f2618, 0f3DCCCCCD;
	add.f32 	%f2620, %f2619, 0f3DCCCCCD;
	add.f32 	%f2621, %f2620, 0f3DCCCCCD;
	add.f32 	%f2622, %f2621, 0f3DCCCCCD;
	add.f32 	%f2623, %f2622, 0f3DCCCCCD;
	add.f32 	%f2624, %f2623, 0f3DCCCCCD;
	add.f32 	%f2625, %f2624, 0f3DCCCCCD;
	add.f32 	%f2626, %f2625, 0f3DCCCCCD;
	add.f32 	%f2627, %f2626, 0f3DCCCCCD;
	add.f32 	%f2628, %f2627, 0f3DCCCCCD;
	add.f32 	%f2629, %f2628, 0f3DCCCCCD;
	add.f32 	%f2630, %f2629, 0f3DCCCCCD;
	add.f32 	%f2631, %f2630, 0f3DCCCCCD;
	add.f32 	%f2632, %f2631, 0f3DCCCCCD;
	add.f32 	%f2633, %f2632, 0f3DCCCCCD;
	add.f32 	%f2634, %f2633, 0f3DCCCCCD;
	add.f32 	%f2635, %f2634, 0f3DCCCCCD;
	add.f32 	%f2636, %f2635, 0f3DCCCCCD;
	add.f32 	%f2637, %f2636, 0f3DCCCCCD;
	add.f32 	%f2638, %f2637, 0f3DCCCCCD;
	add.f32 	%f2639, %f2638, 0f3DCCCCCD;
	add.f32 	%f2640, %f2639, 0f3DCCCCCD;
	add.f32 	%f2641, %f2640, 0f3DCCCCCD;
	add.f32 	%f2642, %f2641, 0f3DCCCCCD;
	add.f32 	%f2643, %f2642, 0f3DCCCCCD;
	add.f32 	%f2644, %f2643, 0f3DCCCCCD;
	add.f32 	%f2645, %f2644, 0f3DCCCCCD;
	add.f32 	%f2646, %f2645, 0f3DCCCCCD;
	add.f32 	%f2647, %f2646, 0f3DCCCCCD;
	add.f32 	%f2648, %f2647, 0f3DCCCCCD;
	add.f32 	%f2649, %f2648, 0f3DCCCCCD;
	add.f32 	%f2650, %f2649, 0f3DCCCCCD;
	add.f32 	%f2651, %f2650, 0f3DCCCCCD;
	add.f32 	%f2652, %f2651, 0f3DCCCCCD;
	add.f32 	%f2653, %f2652, 0f3DCCCCCD;
	add.f32 	%f2654, %f2653, 0f3DCCCCCD;
	add.f32 	%f2655, %f2654, 0f3DCCCCCD;
	add.f32 	%f2656, %f2655, 0f3DCCCCCD;
	add.f32 	%f2657, %f2656, 0f3DCCCCCD;
	add.f32 	%f2658, %f2657, 0f3DCCCCCD;
	add.f32 	%f2659, %f2658, 0f3DCCCCCD;
	add.f32 	%f2660, %f2659, 0f3DCCCCCD;
	add.f32 	%f2661, %f2660, 0f3DCCCCCD;
	add.f32 	%f2662, %f2661, 0f3DCCCCCD;
	add.f32 	%f2663, %f2662, 0f3DCCCCCD;
	add.f32 	%f2664, %f2663, 0f3DCCCCCD;
	add.f32 	%f2665, %f2664, 0f3DCCCCCD;
	add.f32 	%f2666, %f2665, 0f3DCCCCCD;
	add.f32 	%f2667, %f2666, 0f3DCCCCCD;
	add.f32 	%f2668, %f2667, 0f3DCCCCCD;
	add.f32 	%f2669, %f2668, 0f3DCCCCCD;
	add.f32 	%f2670, %f2669, 0f3DCCCCCD;
	add.f32 	%f2671, %f2670, 0f3DCCCCCD;
	add.f32 	%f2672, %f2671, 0f3DCCCCCD;
	add.f32 	%f2673, %f2672, 0f3DCCCCCD;
	add.f32 	%f2674, %f2673, 0f3DCCCCCD;
	add.f32 	%f2675, %f2674, 0f3DCCCCCD;
	add.f32 	%f2676, %f2675, 0f3DCCCCCD;
	add.f32 	%f2677, %f2676, 0f3DCCCCCD;
	add.f32 	%f2678, %f2677, 0f3DCCCCCD;
	add.f32 	%f2679, %f2678, 0f3DCCCCCD;
	add.f32 	%f2680, %f2679, 0f3DCCCCCD;
	add.f32 	%f2681, %f2680, 0f3DCCCCCD;
	add.f32 	%f2682, %f2681, 0f3DCCCCCD;
	add.f32 	%f2683, %f2682, 0f3DCCCCCD;
	add.f32 	%f2684, %f2683, 0f3DCCCCCD;
	add.f32 	%f2685, %f2684, 0f3DCCCCCD;
	add.f32 	%f2686, %f2685, 0f3DCCCCCD;
	add.f32 	%f2687, %f2686, 0f3DCCCCCD;
	add.f32 	%f2688, %f2687, 0f3DCCCCCD;
	add.f32 	%f2689, %f2688, 0f3DCCCCCD;
	add.f32 	%f2690, %f2689, 0f3DCCCCCD;
	add.f32 	%f2691, %f2690, 0f3DCCCCCD;
	add.f32 	%f2692, %f2691, 0f3DCCCCCD;
	add.f32 	%f2693, %f2692, 0f3DCCCCCD;
	add.f32 	%f2694, %f2693, 0f3DCCCCCD;
	add.f32 	%f2695, %f2694, 0f3DCCCCCD;
	add.f32 	%f2696, %f2695, 0f3DCCCCCD;
	add.f32 	%f2697, %f2696, 0f3DCCCCCD;
	add.f32 	%f2698, %f2697, 0f3DCCCCCD;
	add.f32 	%f2699, %f2698, 0f3DCCCCCD;
	add.f32 	%f2700, %f2699, 0f3DCCCCCD;
	add.f32 	%f2701, %f2700, 0f3DCCCCCD;
	add.f32 	%f2702, %f2701, 0f3DCCCCCD;
	add.f32 	%f2703, %f2702, 0f3DCCCCCD;
	add.f32 	%f2704, %f2703, 0f3DCCCCCD;
	add.f32 	%f2705, %f2704, 0f3DCCCCCD;
	add.f32 	%f2706, %f2705, 0f3DCCCCCD;
	add.f32 	%f2707, %f2706, 0f3DCCCCCD;
	add.f32 	%f2708, %f2707, 0f3DCCCCCD;
	add.f32 	%f2709, %f2708, 0f3DCCCCCD;
	add.f32 	%f2710, %f2709, 0f3DCCCCCD;
	add.f32 	%f2711, %f2710, 0f3DCCCCCD;
	add.f32 	%f2712, %f2711, 0f3DCCCCCD;
	add.f32 	%f2713, %f2712, 0f3DCCCCCD;
	add.f32 	%f2714, %f2713, 0f3DCCCCCD;
	add.f32 	%f2715, %f2714, 0f3DCCCCCD;
	add.f32 	%f2716, %f2715, 0f3DCCCCCD;
	add.f32 	%f2717, %f2716, 0f3DCCCCCD;
	add.f32 	%f2718, %f2717, 0f3DCCCCCD;
	add.f32 	%f2719, %f2718, 0f3DCCCCCD;
	add.f32 	%f2720, %f2719, 0f3DCCCCCD;
	add.f32 	%f2721, %f2720, 0f3DCCCCCD;
	add.f32 	%f2722, %f2721, 0f3DCCCCCD;
	add.f32 	%f2723, %f2722, 0f3DCCCCCD;
	add.f32 	%f2724, %f2723, 0f3DCCCCCD;
	add.f32 	%f2725, %f2724, 0f3DCCCCCD;
	add.f32 	%f2726, %f2725, 0f3DCCCCCD;
	add.f32 	%f2727, %f2726, 0f3DCCCCCD;
	add.f32 	%f2728, %f2727, 0f3DCCCCCD;
	add.f32 	%f2729, %f2728, 0f3DCCCCCD;
	add.f32 	%f2730, %f2729, 0f3DCCCCCD;
	add.f32 	%f2731, %f2730, 0f3DCCCCCD;
	add.f32 	%f2732, %f2731, 0f3DCCCCCD;
	add.f32 	%f2733, %f2732, 0f3DCCCCCD;
	add.f32 	%f2734, %f2733, 0f3DCCCCCD;
	add.f32 	%f2735, %f2734, 0f3DCCCCCD;
	add.f32 	%f2736, %f2735, 0f3DCCCCCD;
	add.f32 	%f2737, %f2736, 0f3DCCCCCD;
	add.f32 	%f2738, %f2737, 0f3DCCCCCD;
	add.f32 	%f2739, %f2738, 0f3DCCCCCD;
	add.f32 	%f2740, %f2739, 0f3DCCCCCD;
	add.f32 	%f2741, %f2740, 0f3DCCCCCD;
	add.f32 	%f2742, %f2741, 0f3DCCCCCD;
	add.f32 	%f2743, %f2742, 0f3DCCCCCD;
	add.f32 	%f2744, %f2743, 0f3DCCCCCD;
	add.f32 	%f2745, %f2744, 0f3DCCCCCD;
	add.f32 	%f2746, %f2745, 0f3DCCCCCD;
	add.f32 	%f2747, %f2746, 0f3DCCCCCD;
	add.f32 	%f2748, %f2747, 0f3DCCCCCD;
	add.f32 	%f2749, %f2748, 0f3DCCCCCD;
	add.f32 	%f2750, %f2749, 0f3DCCCCCD;
	add.f32 	%f2751, %f2750, 0f3DCCCCCD;
	add.f32 	%f2752, %f2751, 0f3DCCCCCD;
	add.f32 	%f2753, %f2752, 0f3DCCCCCD;
	add.f32 	%f2754, %f2753, 0f3DCCCCCD;
	add.f32 	%f2755, %f2754, 0f3DCCCCCD;
	add.f32 	%f2756, %f2755, 0f3DCCCCCD;
	add.f32 	%f2757, %f2756, 0f3DCCCCCD;
	add.f32 	%f2758, %f2757, 0f3DCCCCCD;
	add.f32 	%f2759, %f2758, 0f3DCCCCCD;
	add.f32 	%f2760, %f2759, 0f3DCCCCCD;
	add.f32 	%f2761, %f2760, 0f3DCCCCCD;
	add.f32 	%f2762, %f2761, 0f3DCCCCCD;
	add.f32 	%f2763, %f2762, 0f3DCCCCCD;
	add.f32 	%f2764, %f2763, 0f3DCCCCCD;
	add.f32 	%f2765, %f2764, 0f3DCCCCCD;
	add.f32 	%f2766, %f2765, 0f3DCCCCCD;
	add.f32 	%f2767, %f2766, 0f3DCCCCCD;
	add.f32 	%f2768, %f2767, 0f3DCCCCCD;
	add.f32 	%f2769, %f2768, 0f3DCCCCCD;
	add.f32 	%f2770, %f2769, 0f3DCCCCCD;
	add.f32 	%f2771, %f2770, 0f3DCCCCCD;
	add.f32 	%f2772, %f2771, 0f3DCCCCCD;
	add.f32 	%f2773, %f2772, 0f3DCCCCCD;
	add.f32 	%f2774, %f2773, 0f3DCCCCCD;
	add.f32 	%f2775, %f2774, 0f3DCCCCCD;
	add.f32 	%f2776, %f2775, 0f3DCCCCCD;
	add.f32 	%f2777, %f2776, 0f3DCCCCCD;
	add.f32 	%f2778, %f2777, 0f3DCCCCCD;
	add.f32 	%f2779, %f2778, 0f3DCCCCCD;
	add.f32 	%f2780, %f2779, 0f3DCCCCCD;
	add.f32 	%f2781, %f2780, 0f3DCCCCCD;
	add.f32 	%f2782, %f2781, 0f3DCCCCCD;
	add.f32 	%f2783, %f2782, 0f3DCCCCCD;
	add.f32 	%f2784, %f2783, 0f3DCCCCCD;
	add.f32 	%f2785, %f2784, 0f3DCCCCCD;
	add.f32 	%f2786, %f2785, 0f3DCCCCCD;
	add.f32 	%f2787, %f2786, 0f3DCCCCCD;
	add.f32 	%f2788, %f2787, 0f3DCCCCCD;
	add.f32 	%f2789, %f2788, 0f3DCCCCCD;
	add.f32 	%f2790, %f2789, 0f3DCCCCCD;
	add.f32 	%f2791, %f2790, 0f3DCCCCCD;
	add.f32 	%f2792, %f2791, 0f3DCCCCCD;
	add.f32 	%f2793, %f2792, 0f3DCCCCCD;
	add.f32 	%f2794, %f2793, 0f3DCCCCCD;
	add.f32 	%f2795, %f2794, 0f3DCCCCCD;
	add.f32 	%f2796, %f2795, 0f3DCCCCCD;
	add.f32 	%f2797, %f2796, 0f3DCCCCCD;
	add.f32 	%f2798, %f2797, 0f3DCCCCCD;
	add.f32 	%f2799, %f2798, 0f3DCCCCCD;
	add.f32 	%f2800, %f2799, 0f3DCCCCCD;
	add.f32 	%f2801, %f2800, 0f3DCCCCCD;
	add.f32 	%f2802, %f2801, 0f3DCCCCCD;
	add.f32 	%f2803, %f2802, 0f3DCCCCCD;
	add.f32 	%f2804, %f2803, 0f3DCCCCCD;
	add.f32 	%f2805, %f2804, 0f3DCCCCCD;
	add.f32 	%f2806, %f2805, 0f3DCCCCCD;
	add.f32 	%f2807, %f2806, 0f3DCCCCCD;
	add.f32 	%f2808, %f2807, 0f3DCCCCCD;
	add.f32 	%f2809, %f2808, 0f3DCCCCCD;
	add.f32 	%f2810, %f2809, 0f3DCCCCCD;
	add.f32 	%f2811, %f2810, 0f3DCCCCCD;
	add.f32 	%f2812, %f2811, 0f3DCCCCCD;
	add.f32 	%f2813, %f2812, 0f3DCCCCCD;
	add.f32 	%f2814, %f2813, 0f3DCCCCCD;
	add.f32 	%f2815, %f2814, 0f3DCCCCCD;
	add.f32 	%f2816, %f2815, 0f3DCCCCCD;
	add.f32 	%f2817, %f2816, 0f3DCCCCCD;
	add.f32 	%f2818, %f2817, 0f3DCCCCCD;
	add.f32 	%f2819, %f2818, 0f3DCCCCCD;
	add.f32 	%f2820, %f2819, 0f3DCCCCCD;
	add.f32 	%f2821, %f2820, 0f3DCCCCCD;
	add.f32 	%f2822, %f2821, 0f3DCCCCCD;
	add.f32 	%f2823, %f2822, 0f3DCCCCCD;
	add.f32 	%f2824, %f2823, 0f3DCCCCCD;
	add.f32 	%f2825, %f2824, 0f3DCCCCCD;
	add.f32 	%f2826, %f2825, 0f3DCCCCCD;
	add.f32 	%f2827, %f2826, 0f3DCCCCCD;
	add.f32 	%f2828, %f2827, 0f3DCCCCCD;
	add.f32 	%f2829, %f2828, 0f3DCCCCCD;
	add.f32 	%f2830, %f2829, 0f3DCCCCCD;
	add.f32 	%f2831, %f2830, 0f3DCCCCCD;
	add.f32 	%f2832, %f2831, 0f3DCCCCCD;
	add.f32 	%f2833, %f2832, 0f3DCCCCCD;
	add.f32 	%f2834, %f2833, 0f3DCCCCCD;
	add.f32 	%f2835, %f2834, 0f3DCCCCCD;
	add.f32 	%f2836, %f2835, 0f3DCCCCCD;
	add.f32 	%f2837, %f2836, 0f3DCCCCCD;
	add.f32 	%f2838, %f2837, 0f3DCCCCCD;
	add.f32 	%f2839, %f2838, 0f3DCCCCCD;
	add.f32 	%f2840, %f2839, 0f3DCCCCCD;
	add.f32 	%f2841, %f2840, 0f3DCCCCCD;
	add.f32 	%f2842, %f2841, 0f3DCCCCCD;
	add.f32 	%f2843, %f2842, 0f3DCCCCCD;
	add.f32 	%f2844, %f2843, 0f3DCCCCCD;
	add.f32 	%f2845, %f2844, 0f3DCCCCCD;
	add.f32 	%f2846, %f2845, 0f3DCCCCCD;
	add.f32 	%f2847, %f2846, 0f3DCCCCCD;
	add.f32 	%f2848, %f2847, 0f3DCCCCCD;
	add.f32 	%f2849, %f2848, 0f3DCCCCCD;
	add.f32 	%f2850, %f2849, 0f3DCCCCCD;
	add.f32 	%f2851, %f2850, 0f3DCCCCCD;
	add.f32 	%f2852, %f2851, 0f3DCCCCCD;
	add.f32 	%f2853, %f2852, 0f3DCCCCCD;
	add.f32 	%f2854, %f2853, 0f3DCCCCCD;
	add.f32 	%f2855, %f2854, 0f3DCCCCCD;
	add.f32 	%f2856, %f2855, 0f3DCCCCCD;
	add.f32 	%f2857, %f2856, 0f3DCCCCCD;
	add.f32 	%f2858, %f2857, 0f3DCCCCCD;
	add.f32 	%f2859, %f2858, 0f3DCCCCCD;
	add.f32 	%f2860, %f2859, 0f3DCCCCCD;
	add.f32 	%f2861, %f2860, 0f3DCCCCCD;
	add.f32 	%f2862, %f2861, 0f3DCCCCCD;
	add.f32 	%f2863, %f2862, 0f3DCCCCCD;
	add.f32 	%f2864, %f2863, 0f3DCCCCCD;
	add.f32 	%f2865, %f2864, 0f3DCCCCCD;
	add.f32 	%f2866, %f2865, 0f3DCCCCCD;
	add.f32 	%f2867, %f2866, 0f3DCCCCCD;
	add.f32 	%f2868, %f2867, 0f3DCCCCCD;
	add.f32 	%f2869, %f2868, 0f3DCCCCCD;
	add.f32 	%f2870, %f2869, 0f3DCCCCCD;
	add.f32 	%f2871, %f2870, 0f3DCCCCCD;
	add.f32 	%f2872, %f2871, 0f3DCCCCCD;
	add.f32 	%f2873, %f2872, 0f3DCCCCCD;
	add.f32 	%f2874, %f2873, 0f3DCCCCCD;
	add.f32 	%f2875, %f2874, 0f3DCCCCCD;
	add.f32 	%f2876, %f2875, 0f3DCCCCCD;
	add.f32 	%f2877, %f2876, 0f3DCCCCCD;
	add.f32 	%f2878, %f2877, 0f3DCCCCCD;
	add.f32 	%f2879, %f2878, 0f3DCCCCCD;
	add.f32 	%f2880, %f2879, 0f3DCCCCCD;
	add.f32 	%f2881, %f2880, 0f3DCCCCCD;
	add.f32 	%f2882, %f2881, 0f3DCCCCCD;
	add.f32 	%f2883, %f2882, 0f3DCCCCCD;
	add.f32 	%f2884, %f2883, 0f3DCCCCCD;
	add.f32 	%f2885, %f2884, 0f3DCCCCCD;
	add.f32 	%f2886, %f2885, 0f3DCCCCCD;
	add.f32 	%f2887, %f2886, 0f3DCCCCCD;
	add.f32 	%f2888, %f2887, 0f3DCCCCCD;
	add.f32 	%f2889, %f2888, 0f3DCCCCCD;
	add.f32 	%f2890, %f2889, 0f3DCCCCCD;
	add.f32 	%f2891, %f2890, 0f3DCCCCCD;
	add.f32 	%f2892, %f2891, 0f3DCCCCCD;
	add.f32 	%f2893, %f2892, 0f3DCCCCCD;
	add.f32 	%f2894, %f2893, 0f3DCCCCCD;
	add.f32 	%f2895, %f2894, 0f3DCCCCCD;
	add.f32 	%f2896, %f2895, 0f3DCCCCCD;
	add.f32 	%f2897, %f2896, 0f3DCCCCCD;
	add.f32 	%f2898, %f2897, 0f3DCCCCCD;
	add.f32 	%f2899, %f2898, 0f3DCCCCCD;
	add.f32 	%f2900, %f2899, 0f3DCCCCCD;
	add.f32 	%f2901, %f2900, 0f3DCCCCCD;
	add.f32 	%f2902, %f2901, 0f3DCCCCCD;
	add.f32 	%f2903, %f2902, 0f3DCCCCCD;
	add.f32 	%f2904, %f2903, 0f3DCCCCCD;
	add.f32 	%f2905, %f2904, 0f3DCCCCCD;
	add.f32 	%f2906, %f2905, 0f3DCCCCCD;
	add.f32 	%f2907, %f2906, 0f3DCCCCCD;
	add.f32 	%f2908, %f2907, 0f3DCCCCCD;
	add.f32 	%f2909, %f2908, 0f3DCCCCCD;
	add.f32 	%f2910, %f2909, 0f3DCCCCCD;
	add.f32 	%f2911, %f2910, 0f3DCCCCCD;
	add.f32 	%f2912, %f2911, 0f3DCCCCCD;
	add.f32 	%f2913, %f2912, 0f3DCCCCCD;
	add.f32 	%f2914, %f2913, 0f3DCCCCCD;
	add.f32 	%f2915, %f2914, 0f3DCCCCCD;
	add.f32 	%f2916, %f2915, 0f3DCCCCCD;
	add.f32 	%f2917, %f2916, 0f3DCCCCCD;
	add.f32 	%f2918, %f2917, 0f3DCCCCCD;
	add.f32 	%f2919, %f2918, 0f3DCCCCCD;
	add.f32 	%f2920, %f2919, 0f3DCCCCCD;
	add.f32 	%f2921, %f2920, 0f3DCCCCCD;
	add.f32 	%f2922, %f2921, 0f3DCCCCCD;
	add.f32 	%f2923, %f2922, 0f3DCCCCCD;
	add.f32 	%f2924, %f2923, 0f3DCCCCCD;
	add.f32 	%f2925, %f2924, 0f3DCCCCCD;
	add.f32 	%f2926, %f2925, 0f3DCCCCCD;
	add.f32 	%f2927, %f2926, 0f3DCCCCCD;
	add.f32 	%f2928, %f2927, 0f3DCCCCCD;
	add.f32 	%f2929, %f2928, 0f3DCCCCCD;
	add.f32 	%f2930, %f2929, 0f3DCCCCCD;
	add.f32 	%f2931, %f2930, 0f3DCCCCCD;
	add.f32 	%f2932, %f2931, 0f3DCCCCCD;
	add.f32 	%f2933, %f2932, 0f3DCCCCCD;
	add.f32 	%f2934, %f2933, 0f3DCCCCCD;
	add.f32 	%f2935, %f2934, 0f3DCCCCCD;
	add.f32 	%f2936, %f2935, 0f3DCCCCCD;
	add.f32 	%f2937, %f2936, 0f3DCCCCCD;
	add.f32 	%f2938, %f2937, 0f3DCCCCCD;
	add.f32 	%f2939, %f2938, 0f3DCCCCCD;
	add.f32 	%f2940, %f2939, 0f3DCCCCCD;
	add.f32 	%f2941, %f2940, 0f3DCCCCCD;
	add.f32 	%f2942, %f2941, 0f3DCCCCCD;
	add.f32 	%f2943, %f2942, 0f3DCCCCCD;
	add.f32 	%f2944, %f2943, 0f3DCCCCCD;
	add.f32 	%f2945, %f2944, 0f3DCCCCCD;
	add.f32 	%f2946, %f2945, 0f3DCCCCCD;
	add.f32 	%f2947, %f2946, 0f3DCCCCCD;
	add.f32 	%f2948, %f2947, 0f3DCCCCCD;
	add.f32 	%f2949, %f2948, 0f3DCCCCCD;
	add.f32 	%f2950, %f2949, 0f3DCCCCCD;
	add.f32 	%f2951, %f2950, 0f3DCCCCCD;
	add.f32 	%f2952, %f2951, 0f3DCCCCCD;
	add.f32 	%f2953, %f2952, 0f3DCCCCCD;
	add.f32 	%f2954, %f2953, 0f3DCCCCCD;
	add.f32 	%f2955, %f2954, 0f3DCCCCCD;
	add.f32 	%f2956, %f2955, 0f3DCCCCCD;
	add.f32 	%f2957, %f2956, 0f3DCCCCCD;
	add.f32 	%f2958, %f2957, 0f3DCCCCCD;
	add.f32 	%f2959, %f2958, 0f3DCCCCCD;
	add.f32 	%f2960, %f2959, 0f3DCCCCCD;
	add.f32 	%f2961, %f2960, 0f3DCCCCCD;
	add.f32 	%f2962, %f2961, 0f3DCCCCCD;
	add.f32 	%f2963, %f2962, 0f3DCCCCCD;
	add.f32 	%f2964, %f2963, 0f3DCCCCCD;
	add.f32 	%f2965, %f2964, 0f3DCCCCCD;
	add.f32 	%f2966, %f2965, 0f3DCCCCCD;
	add.f32 	%f2967, %f2966, 0f3DCCCCCD;
	add.f32 	%f2968, %f2967, 0f3DCCCCCD;
	add.f32 	%f2969, %f2968, 0f3DCCCCCD;
	add.f32 	%f2970, %f2969, 0f3DCCCCCD;
	add.f32 	%f2971, %f2970, 0f3DCCCCCD;
	add.f32 	%f2972, %f2971, 0f3DCCCCCD;
	add.f32 	%f2973, %f2972, 0f3DCCCCCD;
	add.f32 	%f2974, %f2973, 0f3DCCCCCD;
	add.f32 	%f2975, %f2974, 0f3DCCCCCD;
	add.f32 	%f2976, %f2975, 0f3DCCCCCD;
	add.f32 	%f2977, %f2976, 0f3DCCCCCD;
	add.f32 	%f2978, %f2977, 0f3DCCCCCD;
	add.f32 	%f2979, %f2978, 0f3DCCCCCD;
	add.f32 	%f2980, %f2979, 0f3DCCCCCD;
	add.f32 	%f2981, %f2980, 0f3DCCCCCD;
	add.f32 	%f2982, %f2981, 0f3DCCCCCD;
	add.f32 	%f2983, %f2982, 0f3DCCCCCD;
	add.f32 	%f2984, %f2983, 0f3DCCCCCD;
	add.f32 	%f2985, %f2984, 0f3DCCCCCD;
	add.f32 	%f2986, %f2985, 0f3DCCCCCD;
	add.f32 	%f2987, %f2986, 0f3DCCCCCD;
	add.f32 	%f2988, %f2987, 0f3DCCCCCD;
	add.f32 	%f2989, %f2988, 0f3DCCCCCD;
	add.f32 	%f2990, %f2989, 0f3DCCCCCD;
	add.f32 	%f2991, %f2990, 0f3DCCCCCD;
	add.f32 	%f2992, %f2991, 0f3DCCCCCD;
	add.f32 	%f2993, %f2992, 0f3DCCCCCD;
	add.f32 	%f2994, %f2993, 0f3DCCCCCD;
	add.f32 	%f2995, %f2994, 0f3DCCCCCD;
	add.f32 	%f2996, %f2995, 0f3DCCCCCD;
	add.f32 	%f2997, %f2996, 0f3DCCCCCD;
	add.f32 	%f2998, %f2997, 0f3DCCCCCD;
	add.f32 	%f2999, %f2998, 0f3DCCCCCD;
	add.f32 	%f3000, %f2999, 0f3DCCCCCD;
	add.f32 	%f3001, %f3000, 0f3DCCCCCD;
	add.f32 	%f3002, %f3001, 0f3DCCCCCD;
	add.f32 	%f3003, %f3002, 0f3DCCCCCD;
	add.f32 	%f3004, %f3003, 0f3DCCCCCD;
	add.f32 	%f3005, %f3004, 0f3DCCCCCD;
	add.f32 	%f3006, %f3005, 0f3DCCCCCD;
	add.f32 	%f3007, %f3006, 0f3DCCCCCD;
	add.f32 	%f3008, %f3007, 0f3DCCCCCD;
	add.f32 	%f3009, %f3008, 0f3DCCCCCD;
	add.f32 	%f3010, %f3009, 0f3DCCCCCD;
	add.f32 	%f3011, %f3010, 0f3DCCCCCD;
	add.f32 	%f3012, %f3011, 0f3DCCCCCD;
	add.f32 	%f3013, %f3012, 0f3DCCCCCD;
	add.f32 	%f3014, %f3013, 0f3DCCCCCD;
	add.f32 	%f3015, %f3014, 0f3DCCCCCD;
	add.f32 	%f3016, %f3015, 0f3DCCCCCD;
	add.f32 	%f3017, %f3016, 0f3DCCCCCD;
	add.f32 	%f3018, %f3017, 0f3DCCCCCD;
	add.f32 	%f3019, %f3018, 0f3DCCCCCD;
	add.f32 	%f3020, %f3019, 0f3DCCCCCD;
	add.f32 	%f3021, %f3020, 0f3DCCCCCD;
	add.f32 	%f3022, %f3021, 0f3DCCCCCD;
	add.f32 	%f3023, %f3022, 0f3DCCCCCD;
	add.f32 	%f3024, %f3023, 0f3DCCCCCD;
	add.f32 	%f3025, %f3024, 0f3DCCCCCD;
	add.f32 	%f3026, %f3025, 0f3DCCCCCD;
	add.f32 	%f3027, %f3026, 0f3DCCCCCD;
	add.f32 	%f3028, %f3027, 0f3DCCCCCD;
	add.f32 	%f3029, %f3028, 0f3DCCCCCD;
	add.f32 	%f3030, %f3029, 0f3DCCCCCD;
	add.f32 	%f3031, %f3030, 0f3DCCCCCD;
	add.f32 	%f3032, %f3031, 0f3DCCCCCD;
	add.f32 	%f3033, %f3032, 0f3DCCCCCD;
	add.f32 	%f3034, %f3033, 0f3DCCCCCD;
	add.f32 	%f3035, %f3034, 0f3DCCCCCD;
	add.f32 	%f3036, %f3035, 0f3DCCCCCD;
	add.f32 	%f3037, %f3036, 0f3DCCCCCD;
	add.f32 	%f3038, %f3037, 0f3DCCCCCD;
	add.f32 	%f3039, %f3038, 0f3DCCCCCD;
	add.f32 	%f3040, %f3039, 0f3DCCCCCD;
	add.f32 	%f3041, %f3040, 0f3DCCCCCD;
	add.f32 	%f3042, %f3041, 0f3DCCCCCD;
	add.f32 	%f3043, %f3042, 0f3DCCCCCD;
	add.f32 	%f3044, %f3043, 0f3DCCCCCD;
	add.f32 	%f3045, %f3044, 0f3DCCCCCD;
	add.f32 	%f3046, %f3045, 0f3DCCCCCD;
	add.f32 	%f3047, %f3046, 0f3DCCCCCD;
	add.f32 	%f3048, %f3047, 0f3DCCCCCD;
	add.f32 	%f3049, %f3048, 0f3DCCCCCD;
	add.f32 	%f3050, %f3049, 0f3DCCCCCD;
	add.f32 	%f3051, %f3050, 0f3DCCCCCD;
	add.f32 	%f3052, %f3051, 0f3DCCCCCD;
	add.f32 	%f3053, %f3052, 0f3DCCCCCD;
	add.f32 	%f3054, %f3053, 0f3DCCCCCD;
	add.f32 	%f3055, %f3054, 0f3DCCCCCD;
	add.f32 	%f3056, %f3055, 0f3DCCCCCD;
	add.f32 	%f3057, %f3056, 0f3DCCCCCD;
	add.f32 	%f3058, %f3057, 0f3DCCCCCD;
	add.f32 	%f3059, %f3058, 0f3DCCCCCD;
	add.f32 	%f3060, %f3059, 0f3DCCCCCD;
	add.f32 	%f3061, %f3060, 0f3DCCCCCD;
	add.f32 	%f3062, %f3061, 0f3DCCCCCD;
	add.f32 	%f3063, %f3062, 0f3DCCCCCD;
	add.f32 	%f3064, %f3063, 0f3DCCCCCD;
	add.f32 	%f3065, %f3064, 0f3DCCCCCD;
	add.f32 	%f3066, %f3065, 0f3DCCCCCD;
	add.f32 	%f3067, %f3066, 0f3DCCCCCD;
	add.f32 	%f3068, %f3067, 0f3DCCCCCD;
	add.f32 	%f3069, %f3068, 0f3DCCCCCD;
	add.f32 	%f3070, %f3069, 0f3DCCCCCD;
	add.f32 	%f3071, %f3070, 0f3DCCCCCD;
	add.f32 	%f3072, %f3071, 0f3DCCCCCD;
	add.f32 	%f3073, %f3072, 0f3DCCCCCD;
	add.f32 	%f3074, %f3073, 0f3DCCCCCD;
	add.f32 	%f3075, %f3074, 0f3DCCCCCD;
	add.f32 	%f3076, %f3075, 0f3DCCCCCD;
	add.f32 	%f3077, %f3076, 0f3DCCCCCD;
	add.f32 	%f3078, %f3077, 0f3DCCCCCD;
	add.f32 	%f3079, %f3078, 0f3DCCCCCD;
	add.f32 	%f3080, %f3079, 0f3DCCCCCD;
	add.f32 	%f3081, %f3080, 0f3DCCCCCD;
	add.f32 	%f3082, %f3081, 0f3DCCCCCD;
	add.f32 	%f3083, %f3082, 0f3DCCCCCD;
	add.f32 	%f3084, %f3083, 0f3DCCCCCD;
	add.f32 	%f3085, %f3084, 0f3DCCCCCD;
	add.f32 	%f3086, %f3085, 0f3DCCCCCD;
	add.f32 	%f3087, %f3086, 0f3DCCCCCD;
	add.f32 	%f3088, %f3087, 0f3DCCCCCD;
	add.f32 	%f3089, %f3088, 0f3DCCCCCD;
	add.f32 	%f3090, %f3089, 0f3DCCCCCD;
	add.f32 	%f3091, %f3090, 0f3DCCCCCD;
	add.f32 	%f3092, %f3091, 0f3DCCCCCD;
	add.f32 	%f3093, %f3092, 0f3DCCCCCD;
	add.f32 	%f3094, %f3093, 0f3DCCCCCD;
	add.f32 	%f3095, %f3094, 0f3DCCCCCD;
	add.f32 	%f3096, %f3095, 0f3DCCCCCD;
	add.f32 	%f3097, %f3096, 0f3DCCCCCD;
	add.f32 	%f3098, %f3097, 0f3DCCCCCD;
	add.f32 	%f3099, %f3098, 0f3DCCCCCD;
	add.f32 	%f3100, %f3099, 0f3DCCCCCD;
	add.f32 	%f3101, %f3100, 0f3DCCCCCD;
	add.f32 	%f3102, %f3101, 0f3DCCCCCD;
	add.f32 	%f3103, %f3102, 0f3DCCCCCD;
	add.f32 	%f3104, %f3103, 0f3DCCCCCD;
	add.f32 	%f3105, %f3104, 0f3DCCCCCD;
	add.f32 	%f3106, %f3105, 0f3DCCCCCD;
	add.f32 	%f3107, %f3106, 0f3DCCCCCD;
	add.f32 	%f3108, %f3107, 0f3DCCCCCD;
	add.f32 	%f3109, %f3108, 0f3DCCCCCD;
	add.f32 	%f3110, %f3109, 0f3DCCCCCD;
	add.f32 	%f3111, %f3110, 0f3DCCCCCD;
	add.f32 	%f3112, %f3111, 0f3DCCCCCD;
	add.f32 	%f3113, %f3112, 0f3DCCCCCD;
	add.f32 	%f3114, %f3113, 0f3DCCCCCD;
	add.f32 	%f3115, %f3114, 0f3DCCCCCD;
	add.f32 	%f3116, %f3115, 0f3DCCCCCD;
	add.f32 	%f3117, %f3116, 0f3DCCCCCD;
	add.f32 	%f3118, %f3117, 0f3DCCCCCD;
	add.f32 	%f3119, %f3118, 0f3DCCCCCD;
	add.f32 	%f3120, %f3119, 0f3DCCCCCD;
	add.f32 	%f3121, %f3120, 0f3DCCCCCD;
	add.f32 	%f3122, %f3121, 0f3DCCCCCD;
	add.f32 	%f3123, %f3122, 0f3DCCCCCD;
	add.f32 	%f3124, %f3123, 0f3DCCCCCD;
	add.f32 	%f3125, %f3124, 0f3DCCCCCD;
	add.f32 	%f3126, %f3125, 0f3DCCCCCD;
	add.f32 	%f3127, %f3126, 0f3DCCCCCD;
	add.f32 	%f3128, %f3127, 0f3DCCCCCD;
	add.f32 	%f3129, %f3128, 0f3DCCCCCD;
	add.f32 	%f3130, %f3129, 0f3DCCCCCD;
	add.f32 	%f3131, %f3130, 0f3DCCCCCD;
	add.f32 	%f3132, %f3131, 0f3DCCCCCD;
	add.f32 	%f3133, %f3132, 0f3DCCCCCD;
	add.f32 	%f3134, %f3133, 0f3DCCCCCD;
	add.f32 	%f3135, %f3134, 0f3DCCCCCD;
	add.f32 	%f3136, %f3135, 0f3DCCCCCD;
	add.f32 	%f3137, %f3136, 0f3DCCCCCD;
	add.f32 	%f3138, %f3137, 0f3DCCCCCD;
	add.f32 	%f3139, %f3138, 0f3DCCCCCD;
	add.f32 	%f3140, %f3139, 0f3DCCCCCD;
	add.f32 	%f3141, %f3140, 0f3DCCCCCD;
	add.f32 	%f3142, %f3141, 0f3DCCCCCD;
	add.f32 	%f3143, %f3142, 0f3DCCCCCD;
	add.f32 	%f3144, %f3143, 0f3DCCCCCD;
	add.f32 	%f3145, %f3144, 0f3DCCCCCD;
	add.f32 	%f3146, %f3145, 0f3DCCCCCD;
	add.f32 	%f3147, %f3146, 0f3DCCCCCD;
	add.f32 	%f3148, %f3147, 0f3DCCCCCD;
	add.f32 	%f3149, %f3148, 0f3DCCCCCD;
	add.f32 	%f3150, %f3149, 0f3DCCCCCD;
	add.f32 	%f3151, %f3150, 0f3DCCCCCD;
	add.f32 	%f3152, %f3151, 0f3DCCCCCD;
	add.f32 	%f3153, %f3152, 0f3DCCCCCD;
	add.f32 	%f3154, %f3153, 0f3DCCCCCD;
	add.f32 	%f3155, %f3154, 0f3DCCCCCD;
	add.f32 	%f3156, %f3155, 0f3DCCCCCD;
	add.f32 	%f3157, %f3156, 0f3DCCCCCD;
	add.f32 	%f3158, %f3157, 0f3DCCCCCD;
	add.f32 	%f3159, %f3158, 0f3DCCCCCD;
	add.f32 	%f3160, %f3159, 0f3DCCCCCD;
	add.f32 	%f3161, %f3160, 0f3DCCCCCD;
	add.f32 	%f3162, %f3161, 0f3DCCCCCD;
	add.f32 	%f3163, %f3162, 0f3DCCCCCD;
	add.f32 	%f3164, %f3163, 0f3DCCCCCD;
	add.f32 	%f3165, %f3164, 0f3DCCCCCD;
	add.f32 	%f3166, %f3165, 0f3DCCCCCD;
	add.f32 	%f3167, %f3166, 0f3DCCCCCD;
	add.f32 	%f3168, %f3167, 0f3DCCCCCD;
	add.f32 	%f3169, %f3168, 0f3DCCCCCD;
	add.f32 	%f3170, %f3169, 0f3DCCCCCD;
	add.f32 	%f3171, %f3170, 0f3DCCCCCD;
	add.f32 	%f3172, %f3171, 0f3DCCCCCD;
	add.f32 	%f3173, %f3172, 0f3DCCCCCD;
	add.f32 	%f3174, %f3173, 0f3DCCCCCD;
	add.f32 	%f3175, %f3174, 0f3DCCCCCD;
	add.f32 	%f3176, %f3175, 0f3DCCCCCD;
	add.f32 	%f3177, %f3176, 0f3DCCCCCD;
	add.f32 	%f3178, %f3177, 0f3DCCCCCD;
	add.f32 	%f3179, %f3178, 0f3DCCCCCD;
	add.f32 	%f3180, %f3179, 0f3DCCCCCD;
	add.f32 	%f3181, %f3180, 0f3DCCCCCD;
	add.f32 	%f3182, %f3181, 0f3DCCCCCD;
	add.f32 	%f3183, %f3182, 0f3DCCCCCD;
	add.f32 	%f3184, %f3183, 0f3DCCCCCD;
	add.f32 	%f3185, %f3184, 0f3DCCCCCD;
	add.f32 	%f3186, %f3185, 0f3DCCCCCD;
	add.f32 	%f3187, %f3186, 0f3DCCCCCD;
	add.f32 	%f3188, %f3187, 0f3DCCCCCD;
	add.f32 	%f3189, %f3188, 0f3DCCCCCD;
	add.f32 	%f3190, %f3189, 0f3DCCCCCD;
	add.f32 	%f3191, %f3190, 0f3DCCCCCD;
	add.f32 	%f3192, %f3191, 0f3DCCCCCD;
	add.f32 	%f3193, %f3192, 0f3DCCCCCD;
	add.f32 	%f3194, %f3193, 0f3DCCCCCD;
	add.f32 	%f3195, %f3194, 0f3DCCCCCD;
	add.f32 	%f3196, %f3195, 0f3DCCCCCD;
	add.f32 	%f3197, %f3196, 0f3DCCCCCD;
	add.f32 	%f3198, %f3197, 0f3DCCCCCD;
	add.f32 	%f3199, %f3198, 0f3DCCCCCD;
	add.f32 	%f3200, %f3199, 0f3DCCCCCD;
	add.f32 	%f3201, %f3200, 0f3DCCCCCD;
	add.f32 	%f3202, %f3201, 0f3DCCCCCD;
	add.f32 	%f3203, %f3202, 0f3DCCCCCD;
	add.f32 	%f3204, %f3203, 0f3DCCCCCD;
	add.f32 	%f3205, %f3204, 0f3DCCCCCD;
	add.f32 	%f3206, %f3205, 0f3DCCCCCD;
	add.f32 	%f3207, %f3206, 0f3DCCCCCD;
	add.f32 	%f3208, %f3207, 0f3DCCCCCD;
	add.f32 	%f3209, %f3208, 0f3DCCCCCD;
	add.f32 	%f3210, %f3209, 0f3DCCCCCD;
	add.f32 	%f3211, %f3210, 0f3DCCCCCD;
	add.f32 	%f3212, %f3211, 0f3DCCCCCD;
	add.f32 	%f3213, %f3212, 0f3DCCCCCD;
	add.f32 	%f3214, %f3213, 0f3DCCCCCD;
	add.f32 	%f3215, %f3214, 0f3DCCCCCD;
	add.f32 	%f3216, %f3215, 0f3DCCCCCD;
	add.f32 	%f3217, %f3216, 0f3DCCCCCD;
	add.f32 	%f3218, %f3217, 0f3DCCCCCD;
	add.f32 	%f3219, %f3218, 0f3DCCCCCD;
	add.f32 	%f3220, %f3219, 0f3DCCCCCD;
	add.f32 	%f3221, %f3220, 0f3DCCCCCD;
	add.f32 	%f3222, %f3221, 0f3DCCCCCD;
	add.f32 	%f3223, %f3222, 0f3DCCCCCD;
	add.f32 	%f3224, %f3223, 0f3DCCCCCD;
	add.f32 	%f3225, %f3224, 0f3DCCCCCD;
	add.f32 	%f3226, %f3225, 0f3DCCCCCD;
	add.f32 	%f3227, %f3226, 0f3DCCCCCD;
	add.f32 	%f3228, %f3227, 0f3DCCCCCD;
	add.f32 	%f3229, %f3228, 0f3DCCCCCD;
	add.f32 	%f3230, %f3229, 0f3DCCCCCD;
	add.f32 	%f3231, %f3230, 0f3DCCCCCD;
	add.f32 	%f3232, %f3231, 0f3DCCCCCD;
	add.f32 	%f3233, %f3232, 0f3DCCCCCD;
	add.f32 	%f3234, %f3233, 0f3DCCCCCD;
	add.f32 	%f3235, %f3234, 0f3DCCCCCD;
	add.f32 	%f3236, %f3235, 0f3DCCCCCD;
	add.f32 	%f3237, %f3236, 0f3DCCCCCD;
	add.f32 	%f3238, %f3237, 0f3DCCCCCD;
	add.f32 	%f3239, %f3238, 0f3DCCCCCD;
	add.f32 	%f3240, %f3239, 0f3DCCCCCD;
	add.f32 	%f3241, %f3240, 0f3DCCCCCD;
	add.f32 	%f3242, %f3241, 0f3DCCCCCD;
	add.f32 	%f3243, %f3242, 0f3DCCCCCD;
	add.f32 	%f3244, %f3243, 0f3DCCCCCD;
	add.f32 	%f3245, %f3244, 0f3DCCCCCD;
	add.f32 	%f3246, %f3245, 0f3DCCCCCD;
	add.f32 	%f3247, %f3246, 0f3DCCCCCD;
	add.f32 	%f3248, %f3247, 0f3DCCCCCD;
	add.f32 	%f3249, %f3248, 0f3DCCCCCD;
	add.f32 	%f3250, %f3249, 0f3DCCCCCD;
	add.f32 	%f3251, %f3250, 0f3DCCCCCD;
	add.f32 	%f3252, %f3251, 0f3DCCCCCD;
	add.f32 	%f3253, %f3252, 0f3DCCCCCD;
	add.f32 	%f3254, %f3253, 0f3DCCCCCD;
	add.f32 	%f3255, %f3254, 0f3DCCCCCD;
	add.f32 	%f3256, %f3255, 0f3DCCCCCD;
	add.f32 	%f3257, %f3256, 0f3DCCCCCD;
	add.f32 	%f3258, %f3257, 0f3DCCCCCD;
	add.f32 	%f3259, %f3258, 0f3DCCCCCD;
	add.f32 	%f3260, %f3259, 0f3DCCCCCD;
	add.f32 	%f3261, %f3260, 0f3DCCCCCD;
	add.f32 	%f3262, %f3261, 0f3DCCCCCD;
	add.f32 	%f3263, %f3262, 0f3DCCCCCD;
	add.f32 	%f3264, %f3263, 0f3DCCCCCD;
	add.f32 	%f3265, %f3264, 0f3DCCCCCD;
	add.f32 	%f3266, %f3265, 0f3DCCCCCD;
	add.f32 	%f3267, %f3266, 0f3DCCCCCD;
	add.f32 	%f3268, %f3267, 0f3DCCCCCD;
	add.f32 	%f3269, %f3268, 0f3DCCCCCD;
	add.f32 	%f3270, %f3269, 0f3DCCCCCD;
	add.f32 	%f3271, %f3270, 0f3DCCCCCD;
	add.f32 	%f3272, %f3271, 0f3DCCCCCD;
	add.f32 	%f3273, %f3272, 0f3DCCCCCD;
	add.f32 	%f3274, %f3273, 0f3DCCCCCD;
	add.f32 	%f3275, %f3274, 0f3DCCCCCD;
	add.f32 	%f3276, %f3275, 0f3DCCCCCD;
	add.f32 	%f3277, %f3276, 0f3DCCCCCD;
	add.f32 	%f3278, %f3277, 0f3DCCCCCD;
	add.f32 	%f3279, %f3278, 0f3DCCCCCD;
	add.f32 	%f3280, %f3279, 0f3DCCCCCD;
	add.f32 	%f3281, %f3280, 0f3DCCCCCD;
	add.f32 	%f3282, %f3281, 0f3DCCCCCD;
	add.f32 	%f3283, %f3282, 0f3DCCCCCD;
	add.f32 	%f3284, %f3283, 0f3DCCCCCD;
	add.f32 	%f3285, %f3284, 0f3DCCCCCD;
	add.f32 	%f3286, %f3285, 0f3DCCCCCD;
	add.f32 	%f3287, %f3286, 0f3DCCCCCD;
	add.f32 	%f3288, %f3287, 0f3DCCCCCD;
	add.f32 	%f3289, %f3288, 0f3DCCCCCD;
	add.f32 	%f3290, %f3289, 0f3DCCCCCD;
	add.f32 	%f3291, %f3290, 0f3DCCCCCD;
	add.f32 	%f3292, %f3291, 0f3DCCCCCD;
	add.f32 	%f3293, %f3292, 0f3DCCCCCD;
	add.f32 	%f3294, %f3293, 0f3DCCCCCD;
	add.f32 	%f3295, %f3294, 0f3DCCCCCD;
	add.f32 	%f3296, %f3295, 0f3DCCCCCD;
	add.f32 	%f3297, %f3296, 0f3DCCCCCD;
	add.f32 	%f3298, %f3297, 0f3DCCCCCD;
	add.f32 	%f3299, %f3298, 0f3DCCCCCD;
	add.f32 	%f3300, %f3299, 0f3DCCCCCD;
	add.f32 	%f3301, %f3300, 0f3DCCCCCD;
	add.f32 	%f3302, %f3301, 0f3DCCCCCD;
	add.f32 	%f3303, %f3302, 0f3DCCCCCD;
	add.f32 	%f3304, %f3303, 0f3DCCCCCD;
	add.f32 	%f3305, %f3304, 0f3DCCCCCD;
	add.f32 	%f3306, %f3305, 0f3DCCCCCD;
	add.f32 	%f3307, %f3306, 0f3DCCCCCD;
	add.f32 	%f3308, %f3307, 0f3DCCCCCD;
	add.f32 	%f3309, %f3308, 0f3DCCCCCD;
	add.f32 	%f3310, %f3309, 0f3DCCCCCD;
	add.f32 	%f3311, %f3310, 0f3DCCCCCD;
	add.f32 	%f3312, %f3311, 0f3DCCCCCD;
	add.f32 	%f3313, %f3312, 0f3DCCCCCD;
	add.f32 	%f3314, %f3313, 0f3DCCCCCD;
	add.f32 	%f3315, %f3314, 0f3DCCCCCD;
	add.f32 	%f3316, %f3315, 0f3DCCCCCD;
	add.f32 	%f3317, %f3316, 0f3DCCCCCD;
	add.f32 	%f3318, %f3317, 0f3DCCCCCD;
	add.f32 	%f3319, %f3318, 0f3DCCCCCD;
	add.f32 	%f3320, %f3319, 0f3DCCCCCD;
	add.f32 	%f3321, %f3320, 0f3DCCCCCD;
	add.f32 	%f3322, %f3321, 0f3DCCCCCD;
	add.f32 	%f3323, %f3322, 0f3DCCCCCD;
	add.f32 	%f3324, %f3323, 0f3DCCCCCD;
	add.f32 	%f3325, %f3324, 0f3DCCCCCD;
	add.f32 	%f3326, %f3325, 0f3DCCCCCD;
	add.f32 	%f3327, %f3326, 0f3DCCCCCD;
	add.f32 	%f3328, %f3327, 0f3DCCCCCD;
	add.f32 	%f3329, %f3328, 0f3DCCCCCD;
	add.f32 	%f3330, %f3329, 0f3DCCCCCD;
	add.f32 	%f3331, %f3330, 0f3DCCCCCD;
	add.f32 	%f3332, %f3331, 0f3DCCCCCD;
	add.f32 	%f3333, %f3332, 0f3DCCCCCD;
	add.f32 	%f3334, %f3333, 0f3DCCCCCD;
	add.f32 	%f3335, %f3334, 0f3DCCCCCD;
	add.f32 	%f3336, %f3335, 0f3DCCCCCD;
	add.f32 	%f3337, %f3336, 0f3DCCCCCD;
	add.f32 	%f3338, %f3337, 0f3DCCCCCD;
	add.f32 	%f3339, %f3338, 0f3DCCCCCD;
	add.f32 	%f3340, %f3339, 0f3DCCCCCD;
	add.f32 	%f3341, %f3340, 0f3DCCCCCD;
	add.f32 	%f3342, %f3341, 0f3DCCCCCD;
	add.f32 	%f3343, %f3342, 0f3DCCCCCD;
	add.f32 	%f3344, %f3343, 0f3DCCCCCD;
	add.f32 	%f3345, %f3344, 0f3DCCCCCD;
	add.f32 	%f3346, %f3345, 0f3DCCCCCD;
	add.f32 	%f3347, %f3346, 0f3DCCCCCD;
	add.f32 	%f3348, %f3347, 0f3DCCCCCD;
	add.f32 	%f3349, %f3348, 0f3DCCCCCD;
	add.f32 	%f3350, %f3349, 0f3DCCCCCD;
	add.f32 	%f3351, %f3350, 0f3DCCCCCD;
	add.f32 	%f3352, %f3351, 0f3DCCCCCD;
	add.f32 	%f3353, %f3352, 0f3DCCCCCD;
	add.f32 	%f3354, %f3353, 0f3DCCCCCD;
	add.f32 	%f3355, %f3354, 0f3DCCCCCD;
	add.f32 	%f3356, %f3355, 0f3DCCCCCD;
	add.f32 	%f3357, %f3356, 0f3DCCCCCD;
	add.f32 	%f3358, %f3357, 0f3DCCCCCD;
	add.f32 	%f3359, %f3358, 0f3DCCCCCD;
	add.f32 	%f3360, %f3359, 0f3DCCCCCD;
	add.f32 	%f3361, %f3360, 0f3DCCCCCD;
	add.f32 	%f3362, %f3361, 0f3DCCCCCD;
	add.f32 	%f3363, %f3362, 0f3DCCCCCD;
	add.f32 	%f3364, %f3363, 0f3DCCCCCD;
	add.f32 	%f3365, %f3364, 0f3DCCCCCD;
	add.f32 	%f3366, %f3365, 0f3DCCCCCD;
	add.f32 	%f3367, %f3366, 0f3DCCCCCD;
	add.f32 	%f3368, %f3367, 0f3DCCCCCD;
	add.f32 	%f3369, %f3368, 0f3DCCCCCD;
	add.f32 	%f3370, %f3369, 0f3DCCCCCD;
	add.f32 	%f3371, %f3370, 0f3DCCCCCD;
	add.f32 	%f3372, %f3371, 0f3DCCCCCD;
	add.f32 	%f3373, %f3372, 0f3DCCCCCD;
	add.f32 	%f3374, %f3373, 0f3DCCCCCD;
	add.f32 	%f3375, %f3374, 0f3DCCCCCD;
	add.f32 	%f3376, %f3375, 0f3DCCCCCD;
	add.f32 	%f3377, %f3376, 0f3DCCCCCD;
	add.f32 	%f3378, %f3377, 0f3DCCCCCD;
	add.f32 	%f3379, %f3378, 0f3DCCCCCD;
	add.f32 	%f3380, %f3379, 0f3DCCCCCD;
	add.f32 	%f3381, %f3380, 0f3DCCCCCD;
	add.f32 	%f3382, %f3381, 0f3DCCCCCD;
	add.f32 	%f3383, %f3382, 0f3DCCCCCD;
	add.f32 	%f3384, %f3383, 0f3DCCCCCD;
	add.f32 	%f3385, %f3384, 0f3DCCCCCD;
	add.f32 	%f3386, %f3385, 0f3DCCCCCD;
	add.f32 	%f3387, %f3386, 0f3DCCCCCD;
	add.f32 	%f3388, %f3387, 0f3DCCCCCD;
	add.f32 	%f3389, %f3388, 0f3DCCCCCD;
	add.f32 	%f3390, %f3389, 0f3DCCCCCD;
	add.f32 	%f3391, %f3390, 0f3DCCCCCD;
	add.f32 	%f3392, %f3391, 0f3DCCCCCD;
	add.f32 	%f3393, %f3392, 0f3DCCCCCD;
	add.f32 	%f3394, %f3393, 0f3DCCCCCD;
	add.f32 	%f3395, %f3394, 0f3DCCCCCD;
	add.f32 	%f3396, %f3395, 0f3DCCCCCD;
	add.f32 	%f3397, %f3396, 0f3DCCCCCD;
	add.f32 	%f3398, %f3397, 0f3DCCCCCD;
	add.f32 	%f3399, %f3398, 0f3DCCCCCD;
	add.f32 	%f3400, %f3399, 0f3DCCCCCD;
	add.f32 	%f3401, %f3400, 0f3DCCCCCD;
	add.f32 	%f3402, %f3401, 0f3DCCCCCD;
	add.f32 	%f3403, %f3402, 0f3DCCCCCD;
	add.f32 	%f3404, %f3403, 0f3DCCCCCD;
	add.f32 	%f3405, %f3404, 0f3DCCCCCD;
	add.f32 	%f3406, %f3405, 0f3DCCCCCD;
	add.f32 	%f3407, %f3406, 0f3DCCCCCD;
	add.f32 	%f3408, %f3407, 0f3DCCCCCD;
	add.f32 	%f3409, %f3408, 0f3DCCCCCD;
	add.f32 	%f3410, %f3409, 0f3DCCCCCD;
	add.f32 	%f3411, %f3410, 0f3DCCCCCD;
	add.f32 	%f3412, %f3411, 0f3DCCCCCD;
	add.f32 	%f3413, %f3412, 0f3DCCCCCD;
	add.f32 	%f3414, %f3413, 0f3DCCCCCD;
	add.f32 	%f3415, %f3414, 0f3DCCCCCD;
	add.f32 	%f3416, %f3415, 0f3DCCCCCD;
	add.f32 	%f3417, %f3416, 0f3DCCCCCD;
	add.f32 	%f3418, %f3417, 0f3DCCCCCD;
	add.f32 	%f3419, %f3418, 0f3DCCCCCD;
	add.f32 	%f3420, %f3419, 0f3DCCCCCD;
	add.f32 	%f3421, %f3420, 0f3DCCCCCD;
	add.f32 	%f3422, %f3421, 0f3DCCCCCD;
	add.f32 	%f3423, %f3422, 0f3DCCCCCD;
	add.f32 	%f3424, %f3423, 0f3DCCCCCD;
	add.f32 	%f3425, %f3424, 0f3DCCCCCD;
	add.f32 	%f3426, %f3425, 0f3DCCCCCD;
	add.f32 	%f3427, %f3426, 0f3DCCCCCD;
	add.f32 	%f3428, %f3427, 0f3DCCCCCD;
	add.f32 	%f3429, %f3428, 0f3DCCCCCD;
	add.f32 	%f3430, %f3429, 0f3DCCCCCD;
	add.f32 	%f3431, %f3430, 0f3DCCCCCD;
	add.f32 	%f3432, %f3431, 0f3DCCCCCD;
	add.f32 	%f3433, %f3432, 0f3DCCCCCD;
	add.f32 	%f3434, %f3433, 0f3DCCCCCD;
	add.f32 	%f3435, %f3434, 0f3DCCCCCD;
	add.f32 	%f3436, %f3435, 0f3DCCCCCD;
	add.f32 	%f3437, %f3436, 0f3DCCCCCD;
	add.f32 	%f3438, %f3437, 0f3DCCCCCD;
	add.f32 	%f3439, %f3438, 0f3DCCCCCD;
	add.f32 	%f3440, %f3439, 0f3DCCCCCD;
	add.f32 	%f3441, %f3440, 0f3DCCCCCD;
	add.f32 	%f3442, %f3441, 0f3DCCCCCD;
	add.f32 	%f3443, %f3442, 0f3DCCCCCD;
	add.f32 	%f3444, %f3443, 0f3DCCCCCD;
	add.f32 	%f3445, %f3444, 0f3DCCCCCD;
	add.f32 	%f3446, %f3445, 0f3DCCCCCD;
	add.f32 	%f3447, %f3446, 0f3DCCCCCD;
	add.f32 	%f3448, %f3447, 0f3DCCCCCD;
	add.f32 	%f3449, %f3448, 0f3DCCCCCD;
	add.f32 	%f3450, %f3449, 0f3DCCCCCD;
	add.f32 	%f3451, %f3450, 0f3DCCCCCD;
	add.f32 	%f3452, %f3451, 0f3DCCCCCD;
	add.f32 	%f3453, %f3452, 0f3DCCCCCD;
	add.f32 	%f3454, %f3453, 0f3DCCCCCD;
	add.f32 	%f3455, %f3454, 0f3DCCCCCD;
	add.f32 	%f3456, %f3455, 0f3DCCCCCD;
	add.f32 	%f3457, %f3456, 0f3DCCCCCD;
	add.f32 	%f3458, %f3457, 0f3DCCCCCD;
	add.f32 	%f3459, %f3458, 0f3DCCCCCD;
	add.f32 	%f3460, %f3459, 0f3DCCCCCD;
	add.f32 	%f3461, %f3460, 0f3DCCCCCD;
	add.f32 	%f3462, %f3461, 0f3DCCCCCD;
	add.f32 	%f3463, %f3462, 0f3DCCCCCD;
	add.f32 	%f3464, %f3463, 0f3DCCCCCD;
	add.f32 	%f3465, %f3464, 0f3DCCCCCD;
	add.f32 	%f3466, %f3465, 0f3DCCCCCD;
	add.f32 	%f3467, %f3466, 0f3DCCCCCD;
	add.f32 	%f3468, %f3467, 0f3DCCCCCD;
	add.f32 	%f3469, %f3468, 0f3DCCCCCD;
	add.f32 	%f3470, %f3469, 0f3DCCCCCD;
	add.f32 	%f3471, %f3470, 0f3DCCCCCD;
	add.f32 	%f3472, %f3471, 0f3DCCCCCD;
	add.f32 	%f3473, %f3472, 0f3DCCCCCD;
	add.f32 	%f3474, %f3473, 0f3DCCCCCD;
	add.f32 	%f3475, %f3474, 0f3DCCCCCD;
	add.f32 	%f3476, %f3475, 0f3DCCCCCD;
	add.f32 	%f3477, %f3476, 0f3DCCCCCD;
	add.f32 	%f3478, %f3477, 0f3DCCCCCD;
	add.f32 	%f3479, %f3478, 0f3DCCCCCD;
	add.f32 	%f3480, %f3479, 0f3DCCCCCD;
	add.f32 	%f3481, %f3480, 0f3DCCCCCD;
	add.f32 	%f3482, %f3481, 0f3DCCCCCD;
	add.f32 	%f3483, %f3482, 0f3DCCCCCD;
	add.f32 	%f3484, %f3483, 0f3DCCCCCD;
	add.f32 	%f3485, %f3484, 0f3DCCCCCD;
	add.f32 	%f3486, %f3485, 0f3DCCCCCD;
	add.f32 	%f3487, %f3486, 0f3DCCCCCD;
	add.f32 	%f3488, %f3487, 0f3DCCCCCD;
	add.f32 	%f3489, %f3488, 0f3DCCCCCD;
	add.f32 	%f3490, %f3489, 0f3DCCCCCD;
	add.f32 	%f3491, %f3490, 0f3DCCCCCD;
	add.f32 	%f3492, %f3491, 0f3DCCCCCD;
	add.f32 	%f3493, %f3492, 0f3DCCCCCD;
	add.f32 	%f3494, %f3493, 0f3DCCCCCD;
	add.f32 	%f3495, %f3494, 0f3DCCCCCD;
	add.f32 	%f3496, %f3495, 0f3DCCCCCD;
	add.f32 	%f3497, %f3496, 0f3DCCCCCD;
	add.f32 	%f3498, %f3497, 0f3DCCCCCD;
	add.f32 	%f3499, %f3498, 0f3DCCCCCD;
	add.f32 	%f3500, %f3499, 0f3DCCCCCD;
	add.f32 	%f3501, %f3500, 0f3DCCCCCD;
	add.f32 	%f3502, %f3501, 0f3DCCCCCD;
	add.f32 	%f3503, %f3502, 0f3DCCCCCD;
	add.f32 	%f3504, %f3503, 0f3DCCCCCD;
	add.f32 	%f3505, %f3504, 0f3DCCCCCD;
	add.f32 	%f3506, %f3505, 0f3DCCCCCD;
	add.f32 	%f3507, %f3506, 0f3DCCCCCD;
	add.f32 	%f3508, %f3507, 0f3DCCCCCD;
	add.f32 	%f3509, %f3508, 0f3DCCCCCD;
	add.f32 	%f3510, %f3509, 0f3DCCCCCD;
	add.f32 	%f3511, %f3510, 0f3DCCCCCD;
	add.f32 	%f3512, %f3511, 0f3DCCCCCD;
	add.f32 	%f3513, %f3512, 0f3DCCCCCD;
	add.f32 	%f3514, %f3513, 0f3DCCCCCD;
	add.f32 	%f3515, %f3514, 0f3DCCCCCD;
	add.f32 	%f3516, %f3515, 0f3DCCCCCD;
	add.f32 	%f3517, %f3516, 0f3DCCCCCD;
	add.f32 	%f3518, %f3517, 0f3DCCCCCD;
	add.f32 	%f3519, %f3518, 0f3DCCCCCD;
	add.f32 	%f3520, %f3519, 0f3DCCCCCD;
	add.f32 	%f3521, %f3520, 0f3DCCCCCD;
	add.f32 	%f3522, %f3521, 0f3DCCCCCD;
	add.f32 	%f3523, %f3522, 0f3DCCCCCD;
	add.f32 	%f3524, %f3523, 0f3DCCCCCD;
	add.f32 	%f3525, %f3524, 0f3DCCCCCD;
	add.f32 	%f3526, %f3525, 0f3DCCCCCD;
	add.f32 	%f3527, %f3526, 0f3DCCCCCD;
	add.f32 	%f3528, %f3527, 0f3DCCCCCD;
	add.f32 	%f3529, %f3528, 0f3DCCCCCD;
	add.f32 	%f3530, %f3529, 0f3DCCCCCD;
	add.f32 	%f3531, %f3530, 0f3DCCCCCD;
	add.f32 	%f3532, %f3531, 0f3DCCCCCD;
	add.f32 	%f3533, %f3532, 0f3DCCCCCD;
	add.f32 	%f3534, %f3533, 0f3DCCCCCD;
	add.f32 	%f3535, %f3534, 0f3DCCCCCD;
	add.f32 	%f3536, %f3535, 0f3DCCCCCD;
	add.f32 	%f3537, %f3536, 0f3DCCCCCD;
	add.f32 	%f3538, %f3537, 0f3DCCCCCD;
	add.f32 	%f3539, %f3538, 0f3DCCCCCD;
	add.f32 	%f3540, %f3539, 0f3DCCCCCD;
	add.f32 	%f3541, %f3540, 0f3DCCCCCD;
	add.f32 	%f3542, %f3541, 0f3DCCCCCD;
	add.f32 	%f3543, %f3542, 0f3DCCCCCD;
	add.f32 	%f3544, %f3543, 0f3DCCCCCD;
	add.f32 	%f3545, %f3544, 0f3DCCCCCD;
	add.f32 	%f3546, %f3545, 0f3DCCCCCD;
	add.f32 	%f3547, %f3546, 0f3DCCCCCD;
	add.f32 	%f3548, %f3547, 0f3DCCCCCD;
	add.f32 	%f3549, %f3548, 0f3DCCCCCD;
	add.f32 	%f3550, %f3549, 0f3DCCCCCD;
	add.f32 	%f3551, %f3550, 0f3DCCCCCD;
	add.f32 	%f3552, %f3551, 0f3DCCCCCD;
	add.f32 	%f3553, %f3552, 0f3DCCCCCD;
	add.f32 	%f3554, %f3553, 0f3DCCCCCD;
	add.f32 	%f3555, %f3554, 0f3DCCCCCD;
	add.f32 	%f3556, %f3555, 0f3DCCCCCD;
	add.f32 	%f3557, %f3556, 0f3DCCCCCD;
	add.f32 	%f3558, %f3557, 0f3DCCCCCD;
	add.f32 	%f3559, %f3558, 0f3DCCCCCD;
	add.f32 	%f3560, %f3559, 0f3DCCCCCD;
	add.f32 	%f3561, %f3560, 0f3DCCCCCD;
	add.f32 	%f3562, %f3561, 0f3DCCCCCD;
	add.f32 	%f3563, %f3562, 0f3DCCCCCD;
	add.f32 	%f3564, %f3563, 0f3DCCCCCD;
	add.f32 	%f3565, %f3564, 0f3DCCCCCD;
	add.f32 	%f3566, %f3565, 0f3DCCCCCD;
	add.f32 	%f3567, %f3566, 0f3DCCCCCD;
	add.f32 	%f3568, %f3567, 0f3DCCCCCD;
	add.f32 	%f3569, %f3568, 0f3DCCCCCD;
	add.f32 	%f3570, %f3569, 0f3DCCCCCD;
	add.f32 	%f3571, %f3570, 0f3DCCCCCD;
	add.f32 	%f3572, %f3571, 0f3DCCCCCD;
	add.f32 	%f3573, %f3572, 0f3DCCCCCD;
	add.f32 	%f3574, %f3573, 0f3DCCCCCD;
	add.f32 	%f3575, %f3574, 0f3DCCCCCD;
	add.f32 	%f3576, %f3575, 0f3DCCCCCD;
	add.f32 	%f3577, %f3576, 0f3DCCCCCD;
	add.f32 	%f3578, %f3577, 0f3DCCCCCD;
	add.f32 	%f3579, %f3578, 0f3DCCCCCD;
	add.f32 	%f3580, %f3579, 0f3DCCCCCD;
	add.f32 	%f3581, %f3580, 0f3DCCCCCD;
	add.f32 	%f3582, %f3581, 0f3DCCCCCD;
	add.f32 	%f3583, %f3582, 0f3DCCCCCD;
	add.f32 	%f3584, %f3583, 0f3DCCCCCD;
	add.f32 	%f3585, %f3584, 0f3DCCCCCD;
	add.f32 	%f3586, %f3585, 0f3DCCCCCD;
	add.f32 	%f3587, %f3586, 0f3DCCCCCD;
	add.f32 	%f3588, %f3587, 0f3DCCCCCD;
	add.f32 	%f3589, %f3588, 0f3DCCCCCD;
	add.f32 	%f3590, %f3589, 0f3DCCCCCD;
	add.f32 	%f3591, %f3590, 0f3DCCCCCD;
	add.f32 	%f3592, %f3591, 0f3DCCCCCD;
	add.f32 	%f3593, %f3592, 0f3DCCCCCD;
	add.f32 	%f3594, %f3593, 0f3DCCCCCD;
	add.f32 	%f3595, %f3594, 0f3DCCCCCD;
	add.f32 	%f3596, %f3595, 0f3DCCCCCD;
	add.f32 	%f3597, %f3596, 0f3DCCCCCD;
	add.f32 	%f3598, %f3597, 0f3DCCCCCD;
	add.f32 	%f3599, %f3598, 0f3DCCCCCD;
	add.f32 	%f3600, %f3599, 0f3DCCCCCD;
	add.f32 	%f3601, %f3600, 0f3DCCCCCD;
	add.f32 	%f3602, %f3601, 0f3DCCCCCD;
	add.f32 	%f3603, %f3602, 0f3DCCCCCD;
	add.f32 	%f3604, %f3603, 0f3DCCCCCD;
	add.f32 	%f3605, %f3604, 0f3DCCCCCD;
	add.f32 	%f3606, %f3605, 0f3DCCCCCD;
	add.f32 	%f3607, %f3606, 0f3DCCCCCD;
	add.f32 	%f3608, %f3607, 0f3DCCCCCD;
	add.f32 	%f3609, %f3608, 0f3DCCCCCD;
	add.f32 	%f3610, %f3609, 0f3DCCCCCD;
	add.f32 	%f3611, %f3610, 0f3DCCCCCD;
	add.f32 	%f3612, %f3611, 0f3DCCCCCD;
	add.f32 	%f3613, %f3612, 0f3DCCCCCD;
	add.f32 	%f3614, %f3613, 0f3DCCCCCD;
	add.f32 	%f3615, %f3614, 0f3DCCCCCD;
	add.f32 	%f3616, %f3615, 0f3DCCCCCD;
	add.f32 	%f3617, %f3616, 0f3DCCCCCD;
	add.f32 	%f3618, %f3617, 0f3DCCCCCD;
	add.f32 	%f3619, %f3618, 0f3DCCCCCD;
	add.f32 	%f3620, %f3619, 0f3DCCCCCD;
	add.f32 	%f3621, %f3620, 0f3DCCCCCD;
	add.f32 	%f3622, %f3621, 0f3DCCCCCD;
	add.f32 	%f3623, %f3622, 0f3DCCCCCD;
	add.f32 	%f3624, %f3623, 0f3DCCCCCD;
	add.f32 	%f3625, %f3624, 0f3DCCCCCD;
	add.f32 	%f3626, %f3625, 0f3DCCCCCD;
	add.f32 	%f3627, %f3626, 0f3DCCCCCD;
	add.f32 	%f3628, %f3627, 0f3DCCCCCD;
	add.f32 	%f3629, %f3628, 0f3DCCCCCD;
	add.f32 	%f3630, %f3629, 0f3DCCCCCD;
	add.f32 	%f3631, %f3630, 0f3DCCCCCD;
	add.f32 	%f3632, %f3631, 0f3DCCCCCD;
	add.f32 	%f3633, %f3632, 0f3DCCCCCD;
	add.f32 	%f3634, %f3633, 0f3DCCCCCD;
	add.f32 	%f3635, %f3634, 0f3DCCCCCD;
	add.f32 	%f3636, %f3635, 0f3DCCCCCD;
	add.f32 	%f3637, %f3636, 0f3DCCCCCD;
	add.f32 	%f3638, %f3637, 0f3DCCCCCD;
	add.f32 	%f3639, %f3638, 0f3DCCCCCD;
	add.f32 	%f3640, %f3639, 0f3DCCCCCD;
	add.f32 	%f3641, %f3640, 0f3DCCCCCD;
	add.f32 	%f3642, %f3641, 0f3DCCCCCD;
	add.f32 	%f3643, %f3642, 0f3DCCCCCD;
	add.f32 	%f3644, %f3643, 0f3DCCCCCD;
	add.f32 	%f3645, %f3644, 0f3DCCCCCD;
	add.f32 	%f3646, %f3645, 0f3DCCCCCD;
	add.f32 	%f3647, %f3646, 0f3DCCCCCD;
	add.f32 	%f3648, %f3647, 0f3DCCCCCD;
	add.f32 	%f3649, %f3648, 0f3DCCCCCD;
	add.f32 	%f3650, %f3649, 0f3DCCCCCD;
	add.f32 	%f3651, %f3650, 0f3DCCCCCD;
	add.f32 	%f3652, %f3651, 0f3DCCCCCD;
	add.f32 	%f3653, %f3652, 0f3DCCCCCD;
	add.f32 	%f3654, %f3653, 0f3DCCCCCD;
	add.f32 	%f3655, %f3654, 0f3DCCCCCD;
	add.f32 	%f3656, %f3655, 0f3DCCCCCD;
	add.f32 	%f3657, %f3656, 0f3DCCCCCD;
	add.f32 	%f3658, %f3657, 0f3DCCCCCD;
	add.f32 	%f3659, %f3658, 0f3DCCCCCD;
	add.f32 	%f3660, %f3659, 0f3DCCCCCD;
	add.f32 	%f3661, %f3660, 0f3DCCCCCD;
	add.f32 	%f3662, %f3661, 0f3DCCCCCD;
	add.f32 	%f3663, %f3662, 0f3DCCCCCD;
	add.f32 	%f3664, %f3663, 0f3DCCCCCD;
	add.f32 	%f3665, %f3664, 0f3DCCCCCD;
	add.f32 	%f3666, %f3665, 0f3DCCCCCD;
	add.f32 	%f3667, %f3666, 0f3DCCCCCD;
	add.f32 	%f3668, %f3667, 0f3DCCCCCD;
	add.f32 	%f3669, %f3668, 0f3DCCCCCD;
	add.f32 	%f3670, %f3669, 0f3DCCCCCD;
	add.f32 	%f3671, %f3670, 0f3DCCCCCD;
	add.f32 	%f3672, %f3671, 0f3DCCCCCD;
	add.f32 	%f3673, %f3672, 0f3DCCCCCD;
	add.f32 	%f3674, %f3673, 0f3DCCCCCD;
	add.f32 	%f3675, %f3674, 0f3DCCCCCD;
	add.f32 	%f3676, %f3675, 0f3DCCCCCD;
	add.f32 	%f3677, %f3676, 0f3DCCCCCD;
	add.f32 	%f3678, %f3677, 0f3DCCCCCD;
	add.f32 	%f3679, %f3678, 0f3DCCCCCD;
	add.f32 	%f3680, %f3679, 0f3DCCCCCD;
	add.f32 	%f3681, %f3680, 0f3DCCCCCD;
	add.f32 	%f3682, %f3681, 0f3DCCCCCD;
	add.f32 	%f3683, %f3682, 0f3DCCCCCD;
	add.f32 	%f3684, %f3683, 0f3DCCCCCD;
	add.f32 	%f3685, %f3684, 0f3DCCCCCD;
	add.f32 	%f3686, %f3685, 0f3DCCCCCD;
	add.f32 	%f3687, %f3686, 0f3DCCCCCD;
	add.f32 	%f3688, %f3687, 0f3DCCCCCD;
	add.f32 	%f3689, %f3688, 0f3DCCCCCD;
	add.f32 	%f3690, %f3689, 0f3DCCCCCD;
	add.f32 	%f3691, %f3690, 0f3DCCCCCD;
	add.f32 	%f3692, %f3691, 0f3DCCCCCD;
	add.f32 	%f3693, %f3692, 0f3DCCCCCD;
	add.f32 	%f3694, %f3693, 0f3DCCCCCD;
	add.f32 	%f3695, %f3694, 0f3DCCCCCD;
	add.f32 	%f3696, %f3695, 0f3DCCCCCD;
	add.f32 	%f3697, %f3696, 0f3DCCCCCD;
	add.f32 	%f3698, %f3697, 0f3DCCCCCD;
	add.f32 	%f3699, %f3698, 0f3DCCCCCD;
	add.f32 	%f3700, %f3699, 0f3DCCCCCD;
	add.f32 	%f3701, %f3700, 0f3DCCCCCD;
	add.f32 	%f3702, %f3701, 0f3DCCCCCD;
	add.f32 	%f3703, %f3702, 0f3DCCCCCD;
	add.f32 	%f3704, %f3703, 0f3DCCCCCD;
	add.f32 	%f3705, %f3704, 0f3DCCCCCD;
	add.f32 	%f3706, %f3705, 0f3DCCCCCD;
	add.f32 	%f3707, %f3706, 0f3DCCCCCD;
	add.f32 	%f3708, %f3707, 0f3DCCCCCD;
	add.f32 	%f3709, %f3708, 0f3DCCCCCD;
	add.f32 	%f3710, %f3709, 0f3DCCCCCD;
	add.f32 	%f3711, %f3710, 0f3DCCCCCD;
	add.f32 	%f3712, %f3711, 0f3DCCCCCD;
	add.f32 	%f3713, %f3712, 0f3DCCCCCD;
	add.f32 	%f3714, %f3713, 0f3DCCCCCD;
	add.f32 	%f3715, %f3714, 0f3DCCCCCD;
	add.f32 	%f3716, %f3715, 0f3DCCCCCD;
	add.f32 	%f3717, %f3716, 0f3DCCCCCD;
	add.f32 	%f3718, %f3717, 0f3DCCCCCD;
	add.f32 	%f3719, %f3718, 0f3DCCCCCD;
	add.f32 	%f3720, %f3719, 0f3DCCCCCD;
	add.f32 	%f3721, %f3720, 0f3DCCCCCD;
	add.f32 	%f3722, %f3721, 0f3DCCCCCD;
	add.f32 	%f3723, %f3722, 0f3DCCCCCD;
	add.f32 	%f3724, %f3723, 0f3DCCCCCD;
	add.f32 	%f3725, %f3724, 0f3DCCCCCD;
	add.f32 	%f3726, %f3725, 0f3DCCCCCD;
	add.f32 	%f3727, %f3726, 0f3DCCCCCD;
	add.f32 	%f3728, %f3727, 0f3DCCCCCD;
	add.f32 	%f3729, %f3728, 0f3DCCCCCD;
	add.f32 	%f3730, %f3729, 0f3DCCCCCD;
	add.f32 	%f3731, %f3730, 0f3DCCCCCD;
	add.f32 	%f3732, %f3731, 0f3DCCCCCD;
	add.f32 	%f3733, %f3732, 0f3DCCCCCD;
	add.f32 	%f3734, %f3733, 0f3DCCCCCD;
	add.f32 	%f3735, %f3734, 0f3DCCCCCD;
	add.f32 	%f3736, %f3735, 0f3DCCCCCD;
	add.f32 	%f3737, %f3736, 0f3DCCCCCD;
	add.f32 	%f3738, %f3737, 0f3DCCCCCD;
	add.f32 	%f3739, %f3738, 0f3DCCCCCD;
	add.f32 	%f3740, %f3739, 0f3DCCCCCD;
	add.f32 	%f3741, %f3740, 0f3DCCCCCD;
	add.f32 	%f3742, %f3741, 0f3DCCCCCD;
	add.f32 	%f3743, %f3742, 0f3DCCCCCD;
	add.f32 	%f3744, %f3743, 0f3DCCCCCD;
	add.f32 	%f3745, %f3744, 0f3DCCCCCD;
	add.f32 	%f3746, %f3745, 0f3DCCCCCD;
	add.f32 	%f3747, %f3746, 0f3DCCCCCD;
	add.f32 	%f3748, %f3747, 0f3DCCCCCD;
	add.f32 	%f3749, %f3748, 0f3DCCCCCD;
	add.f32 	%f3750, %f3749, 0f3DCCCCCD;
	add.f32 	%f3751, %f3750, 0f3DCCCCCD;
	add.f32 	%f3752, %f3751, 0f3DCCCCCD;
	add.f32 	%f3753, %f3752, 0f3DCCCCCD;
	add.f32 	%f3754, %f3753, 0f3DCCCCCD;
	add.f32 	%f3755, %f3754, 0f3DCCCCCD;
	add.f32 	%f3756, %f3755, 0f3DCCCCCD;
	add.f32 	%f3757, %f3756, 0f3DCCCCCD;
	add.f32 	%f3758, %f3757, 0f3DCCCCCD;
	add.f32 	%f3759, %f3758, 0f3DCCCCCD;
	add.f32 	%f3760, %f3759, 0f3DCCCCCD;
	add.f32 	%f3761, %f3760, 0f3DCCCCCD;
	add.f32 	%f3762, %f3761, 0f3DCCCCCD;
	add.f32 	%f3763, %f3762, 0f3DCCCCCD;
	add.f32 	%f3764, %f3763, 0f3DCCCCCD;
	add.f32 	%f3765, %f3764, 0f3DCCCCCD;
	add.f32 	%f3766, %f3765, 0f3DCCCCCD;
	add.f32 	%f3767, %f3766, 0f3DCCCCCD;
	add.f32 	%f3768, %f3767, 0f3DCCCCCD;
	add.f32 	%f3769, %f3768, 0f3DCCCCCD;
	add.f32 	%f3770, %f3769, 0f3DCCCCCD;
	add.f32 	%f3771, %f3770, 0f3DCCCCCD;
	add.f32 	%f3772, %f3771, 0f3DCCCCCD;
	add.f32 	%f3773, %f3772, 0f3DCCCCCD;
	add.f32 	%f3774, %f3773, 0f3DCCCCCD;
	add.f32 	%f3775, %f3774, 0f3DCCCCCD;
	add.f32 	%f3776, %f3775, 0f3DCCCCCD;
	add.f32 	%f3777, %f3776, 0f3DCCCCCD;
	add.f32 	%f3778, %f3777, 0f3DCCCCCD;
	add.f32 	%f3779, %f3778, 0f3DCCCCCD;
	add.f32 	%f3780, %f3779, 0f3DCCCCCD;
	add.f32 	%f3781, %f3780, 0f3DCCCCCD;
	add.f32 	%f3782, %f3781, 0f3DCCCCCD;
	add.f32 	%f3783, %f3782, 0f3DCCCCCD;
	add.f32 	%f3784, %f3783, 0f3DCCCCCD;
	add.f32 	%f3785, %f3784, 0f3DCCCCCD;
	add.f32 	%f3786, %f3785, 0f3DCCCCCD;
	add.f32 	%f3787, %f3786, 0f3DCCCCCD;
	add.f32 	%f3788, %f3787, 0f3DCCCCCD;
	add.f32 	%f3789, %f3788, 0f3DCCCCCD;
	add.f32 	%f3790, %f3789, 0f3DCCCCCD;
	add.f32 	%f3791, %f3790, 0f3DCCCCCD;
	add.f32 	%f3792, %f3791, 0f3DCCCCCD;
	add.f32 	%f3793, %f3792, 0f3DCCCCCD;
	add.f32 	%f3794, %f3793, 0f3DCCCCCD;
	add.f32 	%f3795, %f3794, 0f3DCCCCCD;
	add.f32 	%f3796, %f3795, 0f3DCCCCCD;
	add.f32 	%f3797, %f3796, 0f3DCCCCCD;
	add.f32 	%f3798, %f3797, 0f3DCCCCCD;
	add.f32 	%f3799, %f3798, 0f3DCCCCCD;
	add.f32 	%f3800, %f3799, 0f3DCCCCCD;
	add.f32 	%f3801, %f3800, 0f3DCCCCCD;
	add.f32 	%f3802, %f3801, 0f3DCCCCCD;
	add.f32 	%f3803, %f3802, 0f3DCCCCCD;
	add.f32 	%f3804, %f3803, 0f3DCCCCCD;
	add.f32 	%f3805, %f3804, 0f3DCCCCCD;
	add.f32 	%f3806, %f3805, 0f3DCCCCCD;
	add.f32 	%f3807, %f3806, 0f3DCCCCCD;
	add.f32 	%f3808, %f3807, 0f3DCCCCCD;
	add.f32 	%f3809, %f3808, 0f3DCCCCCD;
	add.f32 	%f3810, %f3809, 0f3DCCCCCD;
	add.f32 	%f3811, %f3810, 0f3DCCCCCD;
	add.f32 	%f3812, %f3811, 0f3DCCCCCD;
	add.f32 	%f3813, %f3812, 0f3DCCCCCD;
	add.f32 	%f3814, %f3813, 0f3DCCCCCD;
	add.f32 	%f3815, %f3814, 0f3DCCCCCD;
	add.f32 	%f3816, %f3815, 0f3DCCCCCD;
	add.f32 	%f3817, %f3816, 0f3DCCCCCD;
	add.f32 	%f3818, %f3817, 0f3DCCCCCD;
	add.f32 	%f3819, %f3818, 0f3DCCCCCD;
	add.f32 	%f3820, %f3819, 0f3DCCCCCD;
	add.f32 	%f3821, %f3820, 0f3DCCCCCD;
	add.f32 	%f3822, %f3821, 0f3DCCCCCD;
	add.f32 	%f3823, %f3822, 0f3DCCCCCD;
	add.f32 	%f3824, %f3823, 0f3DCCCCCD;
	add.f32 	%f3825, %f3824, 0f3DCCCCCD;
	add.f32 	%f3826, %f3825, 0f3DCCCCCD;
	add.f32 	%f3827, %f3826, 0f3DCCCCCD;
	add.f32 	%f3828, %f3827, 0f3DCCCCCD;
	add.f32 	%f3829, %f3828, 0f3DCCCCCD;
	add.f32 	%f3830, %f3829, 0f3DCCCCCD;
	add.f32 	%f3831, %f3830, 0f3DCCCCCD;
	add.f32 	%f3832, %f3831, 0f3DCCCCCD;
	add.f32 	%f3833, %f3832, 0f3DCCCCCD;
	add.f32 	%f3834, %f3833, 0f3DCCCCCD;
	add.f32 	%f3835, %f3834, 0f3DCCCCCD;
	add.f32 	%f3836, %f3835, 0f3DCCCCCD;
	add.f32 	%f3837, %f3836, 0f3DCCCCCD;
	add.f32 	%f3838, %f3837, 0f3DCCCCCD;
	add.f32 	%f3839, %f3838, 0f3DCCCCCD;
	add.f32 	%f3840, %f3839, 0f3DCCCCCD;
	add.f32 	%f3841, %f3840, 0f3DCCCCCD;
	add.f32 	%f3842, %f3841, 0f3DCCCCCD;
	add.f32 	%f3843, %f3842, 0f3DCCCCCD;
	add.f32 	%f3844, %f3843, 0f3DCCCCCD;
	add.f32 	%f3845, %f3844, 0f3DCCCCCD;
	add.f32 	%f3846, %f3845, 0f3DCCCCCD;
	add.f32 	%f3847, %f3846, 0f3DCCCCCD;
	add.f32 	%f3848, %f3847, 0f3DCCCCCD;
	add.f32 	%f3849, %f3848, 0f3DCCCCCD;
	add.f32 	%f3850, %f3849, 0f3DCCCCCD;
	add.f32 	%f3851, %f3850, 0f3DCCCCCD;
	add.f32 	%f3852, %f3851, 0f3DCCCCCD;
	add.f32 	%f3853, %f3852, 0f3DCCCCCD;
	add.f32 	%f3854, %f3853, 0f3DCCCCCD;
	add.f32 	%f3855, %f3854, 0f3DCCCCCD;
	add.f32 	%f3856, %f3855, 0f3DCCCCCD;
	add.f32 	%f3857, %f3856, 0f3DCCCCCD;
	add.f32 	%f3858, %f3857, 0f3DCCCCCD;
	add.f32 	%f3859, %f3858, 0f3DCCCCCD;
	add.f32 	%f3860, %f3859, 0f3DCCCCCD;
	add.f32 	%f3861, %f3860, 0f3DCCCCCD;
	add.f32 	%f3862, %f3861, 0f3DCCCCCD;
	add.f32 	%f3863, %f3862, 0f3DCCCCCD;
	add.f32 	%f3864, %f3863, 0f3DCCCCCD;
	add.f32 	%f3865, %f3864, 0f3DCCCCCD;
	add.f32 	%f3866, %f3865, 0f3DCCCCCD;
	add.f32 	%f3867, %f3866, 0f3DCCCCCD;
	add.f32 	%f3868, %f3867, 0f3DCCCCCD;
	add.f32 	%f3869, %f3868, 0f3DCCCCCD;
	add.f32 	%f3870, %f3869, 0f3DCCCCCD;
	add.f32 	%f3871, %f3870, 0f3DCCCCCD;
	add.f32 	%f3872, %f3871, 0f3DCCCCCD;
	add.f32 	%f3873, %f3872, 0f3DCCCCCD;
	add.f32 	%f3874, %f3873, 0f3DCCCCCD;
	add.f32 	%f3875, %f3874, 0f3DCCCCCD;
	add.f32 	%f3876, %f3875, 0f3DCCCCCD;
	add.f32 	%f3877, %f3876, 0f3DCCCCCD;
	add.f32 	%f3878, %f3877, 0f3DCCCCCD;
	add.f32 	%f3879, %f3878, 0f3DCCCCCD;
	add.f32 	%f3880, %f3879, 0f3DCCCCCD;
	add.f32 	%f3881, %f3880, 0f3DCCCCCD;
	add.f32 	%f3882, %f3881, 0f3DCCCCCD;
	add.f32 	%f3883, %f3882, 0f3DCCCCCD;
	add.f32 	%f3884, %f3883, 0f3DCCCCCD;
	add.f32 	%f3885, %f3884, 0f3DCCCCCD;
	add.f32 	%f3886, %f3885, 0f3DCCCCCD;
	add.f32 	%f3887, %f3886, 0f3DCCCCCD;
	add.f32 	%f3888, %f3887, 0f3DCCCCCD;
	add.f32 	%f3889, %f3888, 0f3DCCCCCD;
	add.f32 	%f3890, %f3889, 0f3DCCCCCD;
	add.f32 	%f3891, %f3890, 0f3DCCCCCD;
	add.f32 	%f3892, %f3891, 0f3DCCCCCD;
	add.f32 	%f3893, %f3892, 0f3DCCCCCD;
	add.f32 	%f3894, %f3893, 0f3DCCCCCD;
	add.f32 	%f3895, %f3894, 0f3DCCCCCD;
	add.f32 	%f3896, %f3895, 0f3DCCCCCD;
	add.f32 	%f3897, %f3896, 0f3DCCCCCD;
	add.f32 	%f3898, %f3897, 0f3DCCCCCD;
	add.f32 	%f3899, %f3898, 0f3DCCCCCD;
	add.f32 	%f3900, %f3899, 0f3DCCCCCD;
	add.f32 	%f3901, %f3900, 0f3DCCCCCD;
	add.f32 	%f3902, %f3901, 0f3DCCCCCD;
	add.f32 	%f3903, %f3902, 0f3DCCCCCD;
	add.f32 	%f3904, %f3903, 0f3DCCCCCD;
	add.f32 	%f3905, %f3904, 0f3DCCCCCD;
	add.f32 	%f3906, %f3905, 0f3DCCCCCD;
	add.f32 	%f3907, %f3906, 0f3DCCCCCD;
	add.f32 	%f3908, %f3907, 0f3DCCCCCD;
	add.f32 	%f3909, %f3908, 0f3DCCCCCD;
	add.f32 	%f3910, %f3909, 0f3DCCCCCD;
	add.f32 	%f3911, %f3910, 0f3DCCCCCD;
	add.f32 	%f3912, %f3911, 0f3DCCCCCD;
	add.f32 	%f3913, %f3912, 0f3DCCCCCD;
	add.f32 	%f3914, %f3913, 0f3DCCCCCD;
	add.f32 	%f3915, %f3914, 0f3DCCCCCD;
	add.f32 	%f3916, %f3915, 0f3DCCCCCD;
	add.f32 	%f3917, %f3916, 0f3DCCCCCD;
	add.f32 	%f3918, %f3917, 0f3DCCCCCD;
	add.f32 	%f3919, %f3918, 0f3DCCCCCD;
	add.f32 	%f3920, %f3919, 0f3DCCCCCD;
	add.f32 	%f3921, %f3920, 0f3DCCCCCD;
	add.f32 	%f3922, %f3921, 0f3DCCCCCD;
	add.f32 	%f3923, %f3922, 0f3DCCCCCD;
	add.f32 	%f3924, %f3923, 0f3DCCCCCD;
	add.f32 	%f3925, %f3924, 0f3DCCCCCD;
	add.f32 	%f3926, %f3925, 0f3DCCCCCD;
	add.f32 	%f3927, %f3926, 0f3DCCCCCD;
	add.f32 	%f3928, %f3927, 0f3DCCCCCD;
	add.f32 	%f3929, %f3928, 0f3DCCCCCD;
	add.f32 	%f3930, %f3929, 0f3DCCCCCD;
	add.f32 	%f3931, %f3930, 0f3DCCCCCD;
	add.f32 	%f3932, %f3931, 0f3DCCCCCD;
	add.f32 	%f3933, %f3932, 0f3DCCCCCD;
	add.f32 	%f3934, %f3933, 0f3DCCCCCD;
	add.f32 	%f3935, %f3934, 0f3DCCCCCD;
	add.f32 	%f3936, %f3935, 0f3DCCCCCD;
	add.f32 	%f3937, %f3936, 0f3DCCCCCD;
	add.f32 	%f3938, %f3937, 0f3DCCCCCD;
	add.f32 	%f3939, %f3938, 0f3DCCCCCD;
	add.f32 	%f3940, %f3939, 0f3DCCCCCD;
	add.f32 	%f3941, %f3940, 0f3DCCCCCD;
	add.f32 	%f3942, %f3941, 0f3DCCCCCD;
	add.f32 	%f3943, %f3942, 0f3DCCCCCD;
	add.f32 	%f3944, %f3943, 0f3DCCCCCD;
	add.f32 	%f3945, %f3944, 0f3DCCCCCD;
	add.f32 	%f3946, %f3945, 0f3DCCCCCD;
	add.f32 	%f3947, %f3946, 0f3DCCCCCD;
	add.f32 	%f3948, %f3947, 0f3DCCCCCD;
	add.f32 	%f3949, %f3948, 0f3DCCCCCD;
	add.f32 	%f3950, %f3949, 0f3DCCCCCD;
	add.f32 	%f3951, %f3950, 0f3DCCCCCD;
	add.f32 	%f3952, %f3951, 0f3DCCCCCD;
	add.f32 	%f3953, %f3952, 0f3DCCCCCD;
	add.f32 	%f3954, %f3953, 0f3DCCCCCD;
	add.f32 	%f3955, %f3954, 0f3DCCCCCD;
	add.f32 	%f3956, %f3955, 0f3DCCCCCD;
	add.f32 	%f3957, %f3956, 0f3DCCCCCD;
	add.f32 	%f3958, %f3957, 0f3DCCCCCD;
	add.f32 	%f3959, %f3958, 0f3DCCCCCD;
	add.f32 	%f3960, %f3959, 0f3DCCCCCD;
	add.f32 	%f3961, %f3960, 0f3DCCCCCD;
	add.f32 	%f3962, %f3961, 0f3DCCCCCD;
	add.f32 	%f3963, %f3962, 0f3DCCCCCD;
	add.f32 	%f3964, %f3963, 0f3DCCCCCD;
	add.f32 	%f3965, %f3964, 0f3DCCCCCD;
	add.f32 	%f3966, %f3965, 0f3DCCCCCD;
	add.f32 	%f3967, %f3966, 0f3DCCCCCD;
	add.f32 	%f3968, %f3967, 0f3DCCCCCD;
	add.f32 	%f3969, %f3968, 0f3DCCCCCD;
	add.f32 	%f3970, %f3969, 0f3DCCCCCD;
	add.f32 	%f3971, %f3970, 0f3DCCCCCD;
	add.f32 	%f3972, %f3971, 0f3DCCCCCD;
	add.f32 	%f3973, %f3972, 0f3DCCCCCD;
	add.f32 	%f3974, %f3973, 0f3DCCCCCD;
	add.f32 	%f3975, %f3974, 0f3DCCCCCD;
	add.f32 	%f3976, %f3975, 0f3DCCCCCD;
	add.f32 	%f3977, %f3976, 0f3DCCCCCD;
	add.f32 	%f3978, %f3977, 0f3DCCCCCD;
	add.f32 	%f3979, %f3978, 0f3DCCCCCD;
	add.f32 	%f3980, %f3979, 0f3DCCCCCD;
	add.f32 	%f3981, %f3980, 0f3DCCCCCD;
	add.f32 	%f3982, %f3981, 0f3DCCCCCD;
	add.f32 	%f3983, %f3982, 0f3DCCCCCD;
	add.f32 	%f3984, %f3983, 0f3DCCCCCD;
	add.f32 	%f3985, %f3984, 0f3DCCCCCD;
	add.f32 	%f3986, %f3985, 0f3DCCCCCD;
	add.f32 	%f3987, %f3986, 0f3DCCCCCD;
	add.f32 	%f3988, %f3987, 0f3DCCCCCD;
	add.f32 	%f3989, %f3988, 0f3DCCCCCD;
	add.f32 	%f3990, %f3989, 0f3DCCCCCD;
	add.f32 	%f3991, %f3990, 0f3DCCCCCD;
	add.f32 	%f3992, %f3991, 0f3DCCCCCD;
	add.f32 	%f3993, %f3992, 0f3DCCCCCD;
	add.f32 	%f3994, %f3993, 0f3DCCCCCD;
	add.f32 	%f3995, %f3994, 0f3DCCCCCD;
	add.f32 	%f3996, %f3995, 0f3DCCCCCD;
	add.f32 	%f3997, %f3996, 0f3DCCCCCD;
	add.f32 	%f3998, %f3997, 0f3DCCCCCD;
	add.f32 	%f3999, %f3998, 0f3DCCCCCD;
	add.f32 	%f4000, %f3999, 0f3DCCCCCD;
	add.f32 	%f4001, %f4000, 0f3DCCCCCD;
	add.f32 	%f4002, %f4001, 0f3DCCCCCD;
	add.f32 	%f4003, %f4002, 0f3DCCCCCD;
	add.f32 	%f4004, %f4003, 0f3DCCCCCD;
	add.f32 	%f4005, %f4004, 0f3DCCCCCD;
	add.f32 	%f4006, %f4005, 0f3DCCCCCD;
	add.f32 	%f4007, %f4006, 0f3DCCCCCD;
	add.f32 	%f4008, %f4007, 0f3DCCCCCD;
	add.f32 	%f4009, %f4008, 0f3DCCCCCD;
	add.f32 	%f4010, %f4009, 0f3DCCCCCD;
	add.f32 	%f4011, %f4010, 0f3DCCCCCD;
	add.f32 	%f4012, %f4011, 0f3DCCCCCD;
	add.f32 	%f4013, %f4012, 0f3DCCCCCD;
	add.f32 	%f4014, %f4013, 0f3DCCCCCD;
	add.f32 	%f4015, %f4014, 0f3DCCCCCD;
	add.f32 	%f4016, %f4015, 0f3DCCCCCD;
	add.f32 	%f4017, %f4016, 0f3DCCCCCD;
	add.f32 	%f4018, %f4017, 0f3DCCCCCD;
	add.f32 	%f4019, %f4018, 0f3DCCCCCD;
	add.f32 	%f4020, %f4019, 0f3DCCCCCD;
	add.f32 	%f4021, %f4020, 0f3DCCCCCD;
	add.f32 	%f4022, %f4021, 0f3DCCCCCD;
	add.f32 	%f4023, %f4022, 0f3DCCCCCD;
	add.f32 	%f4024, %f4023, 0f3DCCCCCD;
	add.f32 	%f4025, %f4024, 0f3DCCCCCD;
	add.f32 	%f4026, %f4025, 0f3DCCCCCD;
	add.f32 	%f4027, %f4026, 0f3DCCCCCD;
	add.f32 	%f4028, %f4027, 0f3DCCCCCD;
	add.f32 	%f4029, %f4028, 0f3DCCCCCD;
	add.f32 	%f4030, %f4029, 0f3DCCCCCD;
	add.f32 	%f4031, %f4030, 0f3DCCCCCD;
	add.f32 	%f4032, %f4031, 0f3DCCCCCD;
	add.f32 	%f4033, %f4032, 0f3DCCCCCD;
	add.f32 	%f4034, %f4033, 0f3DCCCCCD;
	add.f32 	%f4035, %f4034, 0f3DCCCCCD;
	add.f32 	%f4036, %f4035, 0f3DCCCCCD;
	add.f32 	%f4037, %f4036, 0f3DCCCCCD;
	add.f32 	%f4038, %f4037, 0f3DCCCCCD;
	add.f32 	%f4039, %f4038, 0f3DCCCCCD;
	add.f32 	%f4040, %f4039, 0f3DCCCCCD;
	add.f32 	%f4041, %f4040, 0f3DCCCCCD;
	add.f32 	%f4042, %f4041, 0f3DCCCCCD;
	add.f32 	%f4043, %f4042, 0f3DCCCCCD;
	add.f32 	%f4044, %f4043, 0f3DCCCCCD;
	add.f32 	%f4045, %f4044, 0f3DCCCCCD;
	add.f32 	%f4046, %f4045, 0f3DCCCCCD;
	add.f32 	%f4047, %f4046, 0f3DCCCCCD;
	add.f32 	%f4048, %f4047, 0f3DCCCCCD;
	add.f32 	%f4049, %f4048, 0f3DCCCCCD;
	add.f32 	%f4050, %f4049, 0f3DCCCCCD;
	add.f32 	%f4051, %f4050, 0f3DCCCCCD;
	add.f32 	%f4052, %f4051, 0f3DCCCCCD;
	add.f32 	%f4053, %f4052, 0f3DCCCCCD;
	add.f32 	%f4054, %f4053, 0f3DCCCCCD;
	add.f32 	%f4055, %f4054, 0f3DCCCCCD;
	add.f32 	%f4056, %f4055, 0f3DCCCCCD;
	add.f32 	%f4057, %f4056, 0f3DCCCCCD;
	add.f32 	%f4058, %f4057, 0f3DCCCCCD;
	add.f32 	%f4059, %f4058, 0f3DCCCCCD;
	add.f32 	%f4060, %f4059, 0f3DCCCCCD;
	add.f32 	%f4061, %f4060, 0f3DCCCCCD;
	add.f32 	%f4062, %f4061, 0f3DCCCCCD;
	add.f32 	%f4063, %f4062, 0f3DCCCCCD;
	add.f32 	%f4064, %f4063, 0f3DCCCCCD;
	add.f32 	%f4065, %f4064, 0f3DCCCCCD;
	add.f32 	%f4066, %f4065, 0f3DCCCCCD;
	add.f32 	%f4067, %f4066, 0f3DCCCCCD;
	add.f32 	%f4068, %f4067, 0f3DCCCCCD;
	add.f32 	%f4069, %f4068, 0f3DCCCCCD;
	add.f32 	%f4070, %f4069, 0f3DCCCCCD;
	add.f32 	%f4071, %f4070, 0f3DCCCCCD;
	add.f32 	%f4072, %f4071, 0f3DCCCCCD;
	add.f32 	%f4073, %f4072, 0f3DCCCCCD;
	add.f32 	%f4074, %f4073, 0f3DCCCCCD;
	add.f32 	%f4075, %f4074, 0f3DCCCCCD;
	add.f32 	%f4076, %f4075, 0f3DCCCCCD;
	add.f32 	%f4077, %f4076, 0f3DCCCCCD;
	add.f32 	%f4078, %f4077, 0f3DCCCCCD;
	add.f32 	%f4079, %f4078, 0f3DCCCCCD;
	add.f32 	%f4080, %f4079, 0f3DCCCCCD;
	add.f32 	%f4081, %f4080, 0f3DCCCCCD;
	add.f32 	%f4082, %f4081, 0f3DCCCCCD;
	add.f32 	%f4083, %f4082, 0f3DCCCCCD;
	add.f32 	%f4084, %f4083, 0f3DCCCCCD;
	add.f32 	%f4085, %f4084, 0f3DCCCCCD;
	add.f32 	%f4086, %f4085, 0f3DCCCCCD;
	add.f32 	%f4087, %f4086, 0f3DCCCCCD;
	add.f32 	%f4088, %f4087, 0f3DCCCCCD;
	add.f32 	%f4089, %f4088, 0f3DCCCCCD;
	add.f32 	%f4090, %f4089, 0f3DCCCCCD;
	add.f32 	%f4091, %f4090, 0f3DCCCCCD;
	add.f32 	%f4092, %f4091, 0f3DCCCCCD;
	add.f32 	%f4093, %f4092, 0f3DCCCCCD;
	add.f32 	%f4094, %f4093, 0f3DCCCCCD;
	add.f32 	%f4095, %f4094, 0f3DCCCCCD;
	add.f32 	%f4096, %f4095, 0f3DCCCCCD;
	add.f32 	%f4097, %f4096, 0f3DCCCCCD;
	add.f32 	%f4098, %f4097, 0f3DCCCCCD;
	add.f32 	%f4099, %f4098, 0f3DCCCCCD;
	add.f32 	%f4100, %f4099, 0f3DCCCCCD;
	add.f32 	%f4101, %f4100, 0f3DCCCCCD;
	add.f32 	%f4102, %f4101, 0f3DCCCCCD;
	add.f32 	%f4103, %f4102, 0f3DCCCCCD;
	add.f32 	%f4104, %f4103, 0f3DCCCCCD;
	add.f32 	%f4105, %f4104, 0f3DCCCCCD;
	add.f32 	%f4106, %f4105, 0f3DCCCCCD;
	add.f32 	%f4107, %f4106, 0f3DCCCCCD;
	add.f32 	%f4108, %f4107, 0f3DCCCCCD;
	add.f32 	%f4109, %f4108, 0f3DCCCCCD;
	add.f32 	%f4110, %f4109, 0f3DCCCCCD;
	add.f32 	%f4111, %f4110, 0f3DCCCCCD;
	add.f32 	%f4112, %f4111, 0f3DCCCCCD;
	add.f32 	%f4113, %f4112, 0f3DCCCCCD;
	add.f32 	%f4114, %f4113, 0f3DCCCCCD;
	add.f32 	%f4115, %f4114, 0f3DCCCCCD;
	add.f32 	%f4116, %f4115, 0f3DCCCCCD;
	add.f32 	%f4117, %f4116, 0f3DCCCCCD;
	add.f32 	%f4118, %f4117, 0f3DCCCCCD;
	add.f32 	%f4119, %f4118, 0f3DCCCCCD;
	add.f32 	%f4120, %f4119, 0f3DCCCCCD;
	add.f32 	%f4121, %f4120, 0f3DCCCCCD;
	add.f32 	%f4122, %f4121, 0f3DCCCCCD;
	add.f32 	%f4123, %f4122, 0f3DCCCCCD;
	add.f32 	%f4124, %f4123, 0f3DCCCCCD;
	add.f32 	%f4125, %f4124, 0f3DCCCCCD;
	add.f32 	%f4126, %f4125, 0f3DCCCCCD;
	add.f32 	%f4127, %f4126, 0f3DCCCCCD;
	add.f32 	%f4128, %f4127, 0f3DCCCCCD;
	add.f32 	%f4129, %f4128, 0f3DCCCCCD;
	add.f32 	%f4130, %f4129, 0f3DCCCCCD;
	add.f32 	%f4131, %f4130, 0f3DCCCCCD;
	add.f32 	%f4132, %f4131, 0f3DCCCCCD;
	add.f32 	%f4133, %f4132, 0f3DCCCCCD;
	add.f32 	%f4134, %f4133, 0f3DCCCCCD;
	add.f32 	%f4135, %f4134, 0f3DCCCCCD;
	add.f32 	%f4136, %f4135, 0f3DCCCCCD;
	add.f32 	%f4137, %f4136, 0f3DCCCCCD;
	add.f32 	%f4138, %f4137, 0f3DCCCCCD;
	add.f32 	%f4139, %f4138, 0f3DCCCCCD;
	add.f32 	%f4140, %f4139, 0f3DCCCCCD;
	add.f32 	%f4141, %f4140, 0f3DCCCCCD;
	add.f32 	%f4142, %f4141, 0f3DCCCCCD;
	add.f32 	%f4143, %f4142, 0f3DCCCCCD;
	add.f32 	%f4144, %f4143, 0f3DCCCCCD;
	add.f32 	%f4145, %f4144, 0f3DCCCCCD;
	add.f32 	%f4146, %f4145, 0f3DCCCCCD;
	add.f32 	%f4147, %f4146, 0f3DCCCCCD;
	add.f32 	%f4148, %f4147, 0f3DCCCCCD;
	add.f32 	%f4149, %f4148, 0f3DCCCCCD;
	add.f32 	%f4150, %f4149, 0f3DCCCCCD;
	add.f32 	%f4151, %f4150, 0f3DCCCCCD;
	add.f32 	%f4152, %f4151, 0f3DCCCCCD;
	add.f32 	%f4153, %f4152, 0f3DCCCCCD;
	add.f32 	%f4154, %f4153, 0f3DCCCCCD;
	add.f32 	%f4155, %f4154, 0f3DCCCCCD;
	add.f32 	%f4156, %f4155, 0f3DCCCCCD;
	add.f32 	%f4157, %f4156, 0f3DCCCCCD;
	add.f32 	%f4158, %f4157, 0f3DCCCCCD;
	add.f32 	%f4159, %f4158, 0f3DCCCCCD;
	add.f32 	%f4160, %f4159, 0f3DCCCCCD;
	add.f32 	%f4161, %f4160, 0f3DCCCCCD;
	add.f32 	%f4162, %f4161, 0f3DCCCCCD;
	add.f32 	%f4163, %f4162, 0f3DCCCCCD;
	add.f32 	%f4164, %f4163, 0f3DCCCCCD;
	add.f32 	%f4165, %f4164, 0f3DCCCCCD;
	add.f32 	%f4166, %f4165, 0f3DCCCCCD;
	add.f32 	%f4167, %f4166, 0f3DCCCCCD;
	add.f32 	%f4168, %f4167, 0f3DCCCCCD;
	add.f32 	%f4169, %f4168, 0f3DCCCCCD;
	add.f32 	%f4170, %f4169, 0f3DCCCCCD;
	add.f32 	%f4171, %f4170, 0f3DCCCCCD;
	add.f32 	%f4172, %f4171, 0f3DCCCCCD;
	add.f32 	%f4173, %f4172, 0f3DCCCCCD;
	add.f32 	%f4174, %f4173, 0f3DCCCCCD;
	add.f32 	%f4175, %f4174, 0f3DCCCCCD;
	add.f32 	%f4176, %f4175, 0f3DCCCCCD;
	add.f32 	%f4177, %f4176, 0f3DCCCCCD;
	add.f32 	%f4178, %f4177, 0f3DCCCCCD;
	add.f32 	%f4179, %f4178, 0f3DCCCCCD;
	add.f32 	%f4180, %f4179, 0f3DCCCCCD;
	add.f32 	%f4181, %f4180, 0f3DCCCCCD;
	add.f32 	%f4182, %f4181, 0f3DCCCCCD;
	add.f32 	%f4183, %f4182, 0f3DCCCCCD;
	add.f32 	%f4184, %f4183, 0f3DCCCCCD;
	add.f32 	%f4185, %f4184, 0f3DCCCCCD;
	add.f32 	%f4186, %f4185, 0f3DCCCCCD;
	add.f32 	%f4187, %f4186, 0f3DCCCCCD;
	add.f32 	%f4188, %f4187, 0f3DCCCCCD;
	add.f32 	%f4189, %f4188, 0f3DCCCCCD;
	add.f32 	%f4190, %f4189, 0f3DCCCCCD;
	add.f32 	%f4191, %f4190, 0f3DCCCCCD;
	add.f32 	%f4192, %f4191, 0f3DCCCCCD;
	add.f32 	%f4193, %f4192, 0f3DCCCCCD;
	add.f32 	%f4194, %f4193, 0f3DCCCCCD;
	add.f32 	%f4195, %f4194, 0f3DCCCCCD;
	add.f32 	%f4196, %f4195, 0f3DCCCCCD;
	add.f32 	%f4197, %f4196, 0f3DCCCCCD;
	add.f32 	%f4198, %f4197, 0f3DCCCCCD;
	add.f32 	%f4199, %f4198, 0f3DCCCCCD;
	add.f32 	%f4200, %f4199, 0f3DCCCCCD;
	add.f32 	%f4201, %f4200, 0f3DCCCCCD;
	add.f32 	%f4202, %f4201, 0f3DCCCCCD;
	add.f32 	%f4203, %f4202, 0f3DCCCCCD;
	add.f32 	%f4204, %f4203, 0f3DCCCCCD;
	add.f32 	%f4205, %f4204, 0f3DCCCCCD;
	add.f32 	%f4206, %f4205, 0f3DCCCCCD;
	add.f32 	%f4207, %f4206, 0f3DCCCCCD;
	add.f32 	%f4208, %f4207, 0f3DCCCCCD;
	add.f32 	%f4209, %f4208, 0f3DCCCCCD;
	add.f32 	%f4210, %f4209, 0f3DCCCCCD;
	add.f32 	%f4211, %f4210, 0f3DCCCCCD;
	add.f32 	%f4212, %f4211, 0f3DCCCCCD;
	add.f32 	%f4213, %f4212, 0f3DCCCCCD;
	add.f32 	%f4214, %f4213, 0f3DCCCCCD;
	add.f32 	%f4215, %f4214, 0f3DCCCCCD;
	add.f32 	%f4216, %f4215, 0f3DCCCCCD;
	add.f32 	%f4217, %f4216, 0f3DCCCCCD;
	add.f32 	%f4218, %f4217, 0f3DCCCCCD;
	add.f32 	%f4219, %f4218, 0f3DCCCCCD;
	add.f32 	%f4220, %f4219, 0f3DCCCCCD;
	add.f32 	%f4221, %f4220, 0f3DCCCCCD;
	add.f32 	%f4222, %f4221, 0f3DCCCCCD;
	add.f32 	%f4223, %f4222, 0f3DCCCCCD;
	add.f32 	%f4224, %f4223, 0f3DCCCCCD;
	add.f32 	%f4225, %f4224, 0f3DCCCCCD;
	add.f32 	%f4226, %f4225, 0f3DCCCCCD;
	add.f32 	%f4227, %f4226, 0f3DCCCCCD;
	add.f32 	%f4228, %f4227, 0f3DCCCCCD;
	add.f32 	%f4229, %f4228, 0f3DCCCCCD;
	add.f32 	%f4230, %f4229, 0f3DCCCCCD;
	add.f32 	%f4231, %f4230, 0f3DCCCCCD;
	add.f32 	%f4232, %f4231, 0f3DCCCCCD;
	add.f32 	%f4233, %f4232, 0f3DCCCCCD;
	add.f32 	%f4234, %f4233, 0f3DCCCCCD;
	add.f32 	%f4235, %f4234, 0f3DCCCCCD;
	add.f32 	%f4236, %f4235, 0f3DCCCCCD;
	add.f32 	%f4237, %f4236, 0f3DCCCCCD;
	add.f32 	%f4238, %f4237, 0f3DCCCCCD;
	add.f32 	%f4239, %f4238, 0f3DCCCCCD;
	add.f32 	%f4240, %f4239, 0f3DCCCCCD;
	add.f32 	%f4241, %f4240, 0f3DCCCCCD;
	add.f32 	%f4242, %f4241, 0f3DCCCCCD;
	add.f32 	%f4243, %f4242, 0f3DCCCCCD;
	add.f32 	%f4244, %f4243, 0f3DCCCCCD;
	add.f32 	%f4245, %f4244, 0f3DCCCCCD;
	add.f32 	%f4246, %f4245, 0f3DCCCCCD;
	add.f32 	%f4247, %f4246, 0f3DCCCCCD;
	add.f32 	%f4248, %f4247, 0f3DCCCCCD;
	add.f32 	%f4249, %f4248, 0f3DCCCCCD;
	add.f32 	%f4250, %f4249, 0f3DCCCCCD;
	add.f32 	%f4251, %f4250, 0f3DCCCCCD;
	add.f32 	%f4252, %f4251, 0f3DCCCCCD;
	add.f32 	%f4253, %f4252, 0f3DCCCCCD;
	add.f32 	%f4254, %f4253, 0f3DCCCCCD;
	add.f32 	%f4255, %f4254, 0f3DCCCCCD;
	add.f32 	%f4256, %f4255, 0f3DCCCCCD;
	add.f32 	%f4257, %f4256, 0f3DCCCCCD;
	add.f32 	%f4258, %f4257, 0f3DCCCCCD;
	add.f32 	%f4259, %f4258, 0f3DCCCCCD;
	add.f32 	%f4260, %f4259, 0f3DCCCCCD;
	add.f32 	%f4261, %f4260, 0f3DCCCCCD;
	add.f32 	%f4262, %f4261, 0f3DCCCCCD;
	add.f32 	%f4263, %f4262, 0f3DCCCCCD;
	add.f32 	%f4264, %f4263, 0f3DCCCCCD;
	add.f32 	%f4265, %f4264, 0f3DCCCCCD;
	add.f32 	%f4266, %f4265, 0f3DCCCCCD;
	add.f32 	%f4267, %f4266, 0f3DCCCCCD;
	add.f32 	%f4268, %f4267, 0f3DCCCCCD;
	add.f32 	%f4269, %f4268, 0f3DCCCCCD;
	add.f32 	%f4270, %f4269, 0f3DCCCCCD;
	add.f32 	%f4271, %f4270, 0f3DCCCCCD;
	add.f32 	%f4272, %f4271, 0f3DCCCCCD;
	add.f32 	%f4273, %f4272, 0f3DCCCCCD;
	add.f32 	%f4274, %f4273, 0f3DCCCCCD;
	add.f32 	%f4275, %f4274, 0f3DCCCCCD;
	add.f32 	%f4276, %f4275, 0f3DCCCCCD;
	add.f32 	%f4277, %f4276, 0f3DCCCCCD;
	add.f32 	%f4278, %f4277, 0f3DCCCCCD;
	add.f32 	%f4279, %f4278, 0f3DCCCCCD;
	add.f32 	%f4280, %f4279, 0f3DCCCCCD;
	add.f32 	%f4281, %f4280, 0f3DCCCCCD;
	add.f32 	%f4282, %f4281, 0f3DCCCCCD;
	add.f32 	%f4283, %f4282, 0f3DCCCCCD;
	add.f32 	%f4284, %f4283, 0f3DCCCCCD;
	add.f32 	%f4285, %f4284, 0f3DCCCCCD;
	add.f32 	%f4286, %f4285, 0f3DCCCCCD;
	add.f32 	%f4287, %f4286, 0f3DCCCCCD;
	add.f32 	%f4288, %f4287, 0f3DCCCCCD;
	add.f32 	%f4289, %f4288, 0f3DCCCCCD;
	add.f32 	%f4290, %f4289, 0f3DCCCCCD;
	add.f32 	%f4291, %f4290, 0f3DCCCCCD;
	add.f32 	%f4292, %f4291, 0f3DCCCCCD;
	add.f32 	%f4293, %f4292, 0f3DCCCCCD;
	add.f32 	%f4294, %f4293, 0f3DCCCCCD;
	add.f32 	%f4295, %f4294, 0f3DCCCCCD;
	add.f32 	%f4296, %f4295, 0f3DCCCCCD;
	add.f32 	%f4297, %f4296, 0f3DCCCCCD;
	add.f32 	%f4298, %f4297, 0f3DCCCCCD;
	add.f32 	%f4299, %f4298, 0f3DCCCCCD;
	add.f32 	%f4300, %f4299, 0f3DCCCCCD;
	add.f32 	%f4301, %f4300, 0f3DCCCCCD;
	add.f32 	%f4302, %f4301, 0f3DCCCCCD;
	add.f32 	%f4303, %f4302, 0f3DCCCCCD;
	add.f32 	%f4304, %f4303, 0f3DCCCCCD;
	add.f32 	%f4305, %f4304, 0f3DCCCCCD;
	add.f32 	%f4306, %f4305, 0f3DCCCCCD;
	add.f32 	%f4307, %f4306, 0f3DCCCCCD;
	add.f32 	%f4308, %f4307, 0f3DCCCCCD;
	add.f32 	%f4309, %f4308, 0f3DCCCCCD;
	add.f32 	%f4310, %f4309, 0f3DCCCCCD;
	add.f32 	%f4311, %f4310, 0f3DCCCCCD;
	add.f32 	%f4312, %f4311, 0f3DCCCCCD;
	add.f32 	%f4313, %f4312, 0f3DCCCCCD;
	add.f32 	%f4314, %f4313, 0f3DCCCCCD;
	add.f32 	%f4315, %f4314, 0f3DCCCCCD;
	add.f32 	%f4316, %f4315, 0f3DCCCCCD;
	add.f32 	%f4317, %f4316, 0f3DCCCCCD;
	add.f32 	%f4318, %f4317, 0f3DCCCCCD;
	add.f32 	%f4319, %f4318, 0f3DCCCCCD;
	add.f32 	%f4320, %f4319, 0f3DCCCCCD;
	add.f32 	%f4321, %f4320, 0f3DCCCCCD;
	add.f32 	%f4322, %f4321, 0f3DCCCCCD;
	add.f32 	%f4323, %f4322, 0f3DCCCCCD;
	add.f32 	%f4324, %f4323, 0f3DCCCCCD;
	add.f32 	%f4325, %f4324, 0f3DCCCCCD;
	add.f32 	%f4326, %f4325, 0f3DCCCCCD;
	add.f32 	%f4327, %f4326, 0f3DCCCCCD;
	add.f32 	%f4328, %f4327, 0f3DCCCCCD;
	add.f32 	%f4329, %f4328, 0f3DCCCCCD;
	add.f32 	%f4330, %f4329, 0f3DCCCCCD;
	add.f32 	%f4331, %f4330, 0f3DCCCCCD;
	add.f32 	%f4332, %f4331, 0f3DCCCCCD;
	add.f32 	%f4333, %f4332, 0f3DCCCCCD;
	add.f32 	%f4334, %f4333, 0f3DCCCCCD;
	add.f32 	%f4335, %f4334, 0f3DCCCCCD;
	add.f32 	%f4336, %f4335, 0f3DCCCCCD;
	add.f32 	%f4337, %f4336, 0f3DCCCCCD;
	add.f32 	%f4338, %f4337, 0f3DCCCCCD;
	add.f32 	%f4339, %f4338, 0f3DCCCCCD;
	add.f32 	%f4340, %f4339, 0f3DCCCCCD;
	add.f32 	%f4341, %f4340, 0f3DCCCCCD;
	add.f32 	%f4342, %f4341, 0f3DCCCCCD;
	add.f32 	%f4343, %f4342, 0f3DCCCCCD;
	add.f32 	%f4344, %f4343, 0f3DCCCCCD;
	add.f32 	%f4345, %f4344, 0f3DCCCCCD;
	add.f32 	%f4346, %f4345, 0f3DCCCCCD;
	add.f32 	%f4347, %f4346, 0f3DCCCCCD;
	add.f32 	%f4348, %f4347, 0f3DCCCCCD;
	add.f32 	%f4349, %f4348, 0f3DCCCCCD;
	add.f32 	%f4350, %f4349, 0f3DCCCCCD;
	add.f32 	%f4351, %f4350, 0f3DCCCCCD;
	add.f32 	%f4352, %f4351, 0f3DCCCCCD;
	add.f32 	%f4353, %f4352, 0f3DCCCCCD;
	add.f32 	%f4354, %f4353, 0f3DCCCCCD;
	add.f32 	%f4355, %f4354, 0f3DCCCCCD;
	add.f32 	%f4356, %f4355, 0f3DCCCCCD;
	add.f32 	%f4357, %f4356, 0f3DCCCCCD;
	add.f32 	%f4358, %f4357, 0f3DCCCCCD;
	add.f32 	%f4359, %f4358, 0f3DCCCCCD;
	add.f32 	%f4360, %f4359, 0f3DCCCCCD;
	add.f32 	%f4361, %f4360, 0f3DCCCCCD;
	add.f32 	%f4362, %f4361, 0f3DCCCCCD;
	add.f32 	%f4363, %f4362, 0f3DCCCCCD;
	add.f32 	%f4364, %f4363, 0f3DCCCCCD;
	add.f32 	%f4365, %f4364, 0f3DCCCCCD;
	add.f32 	%f4366, %f4365, 0f3DCCCCCD;
	add.f32 	%f4367, %f4366, 0f3DCCCCCD;
	add.f32 	%f4368, %f4367, 0f3DCCCCCD;
	add.f32 	%f4369, %f4368, 0f3DCCCCCD;
	add.f32 	%f4370, %f4369, 0f3DCCCCCD;
	add.f32 	%f4371, %f4370, 0f3DCCCCCD;
	add.f32 	%f4372, %f4371, 0f3DCCCCCD;
	add.f32 	%f4373, %f4372, 0f3DCCCCCD;
	add.f32 	%f4374, %f4373, 0f3DCCCCCD;
	add.f32 	%f4375, %f4374, 0f3DCCCCCD;
	add.f32 	%f4376, %f4375, 0f3DCCCCCD;
	add.f32 	%f4377, %f4376, 0f3DCCCCCD;
	add.f32 	%f4378, %f4377, 0f3DCCCCCD;
	add.f32 	%f4379, %f4378, 0f3DCCCCCD;
	add.f32 	%f4380, %f4379, 0f3DCCCCCD;
	add.f32 	%f4381, %f4380, 0f3DCCCCCD;
	add.f32 	%f4382, %f4381, 0f3DCCCCCD;
	add.f32 	%f4383, %f4382, 0f3DCCCCCD;
	add.f32 	%f4384, %f4383, 0f3DCCCCCD;
	add.f32 	%f4385, %f4384, 0f3DCCCCCD;
	add.f32 	%f4386, %f4385, 0f3DCCCCCD;
	add.f32 	%f4387, %f4386, 0f3DCCCCCD;
	add.f32 	%f4388, %f4387, 0f3DCCCCCD;
	add.f32 	%f4389, %f4388, 0f3DCCCCCD;
	add.f32 	%f4390, %f4389, 0f3DCCCCCD;
	add.f32 	%f4391, %f4390, 0f3DCCCCCD;
	add.f32 	%f4392, %f4391, 0f3DCCCCCD;
	add.f32 	%f4393, %f4392, 0f3DCCCCCD;
	add.f32 	%f4394, %f4393, 0f3DCCCCCD;
	add.f32 	%f4395, %f4394, 0f3DCCCCCD;
	add.f32 	%f4396, %f4395, 0f3DCCCCCD;
	add.f32 	%f4397, %f4396, 0f3DCCCCCD;
	add.f32 	%f4398, %f4397, 0f3DCCCCCD;
	add.f32 	%f4399, %f4398, 0f3DCCCCCD;
	add.f32 	%f4400, %f4399, 0f3DCCCCCD;
	add.f32 	%f4401, %f4400, 0f3DCCCCCD;
	add.f32 	%f4402, %f4401, 0f3DCCCCCD;
	add.f32 	%f4403, %f4402, 0f3DCCCCCD;
	add.f32 	%f4404, %f4403, 0f3DCCCCCD;
	add.f32 	%f4405, %f4404, 0f3DCCCCCD;
	add.f32 	%f4406, %f4405, 0f3DCCCCCD;
	add.f32 	%f4407, %f4406, 0f3DCCCCCD;
	add.f32 	%f4408, %f4407, 0f3DCCCCCD;
	add.f32 	%f4409, %f4408, 0f3DCCCCCD;
	add.f32 	%f4410, %f4409, 0f3DCCCCCD;
	add.f32 	%f4411, %f4410, 0f3DCCCCCD;
	add.f32 	%f4412, %f4411, 0f3DCCCCCD;
	add.f32 	%f4413, %f4412, 0f3DCCCCCD;
	add.f32 	%f4414, %f4413, 0f3DCCCCCD;
	add.f32 	%f4415, %f4414, 0f3DCCCCCD;
	add.f32 	%f4416, %f4415, 0f3DCCCCCD;
	add.f32 	%f4417, %f4416, 0f3DCCCCCD;
	add.f32 	%f4418, %f4417, 0f3DCCCCCD;
	add.f32 	%f4419, %f4418, 0f3DCCCCCD;
	add.f32 	%f4420, %f4419, 0f3DCCCCCD;
	add.f32 	%f4421, %f4420, 0f3DCCCCCD;
	add.f32 	%f4422, %f4421, 0f3DCCCCCD;
	add.f32 	%f4423, %f4422, 0f3DCCCCCD;
	add.f32 	%f4424, %f4423, 0f3DCCCCCD;
	add.f32 	%f4425, %f4424, 0f3DCCCCCD;
	add.f32 	%f4426, %f4425, 0f3DCCCCCD;
	add.f32 	%f4427, %f4426, 0f3DCCCCCD;
	add.f32 	%f4428, %f4427, 0f3DCCCCCD;
	add.f32 	%f4429, %f4428, 0f3DCCCCCD;
	add.f32 	%f4430, %f4429, 0f3DCCCCCD;
	add.f32 	%f4431, %f4430, 0f3DCCCCCD;
	add.f32 	%f4432, %f4431, 0f3DCCCCCD;
	add.f32 	%f4433, %f4432, 0f3DCCCCCD;
	add.f32 	%f4434, %f4433, 0f3DCCCCCD;
	add.f32 	%f4435, %f4434, 0f3DCCCCCD;
	add.f32 	%f4436, %f4435, 0f3DCCCCCD;
	add.f32 	%f4437, %f4436, 0f3DCCCCCD;
	add.f32 	%f4438, %f4437, 0f3DCCCCCD;
	add.f32 	%f4439, %f4438, 0f3DCCCCCD;
	add.f32 	%f4440, %f4439, 0f3DCCCCCD;
	add.f32 	%f4441, %f4440, 0f3DCCCCCD;
	add.f32 	%f4442, %f4441, 0f3DCCCCCD;
	add.f32 	%f4443, %f4442, 0f3DCCCCCD;
	add.f32 	%f4444, %f4443, 0f3DCCCCCD;
	add.f32 	%f4445, %f4444, 0f3DCCCCCD;
	add.f32 	%f4446, %f4445, 0f3DCCCCCD;
	add.f32 	%f4447, %f4446, 0f3DCCCCCD;
	add.f32 	%f4448, %f4447, 0f3DCCCCCD;
	add.f32 	%f4449, %f4448, 0f3DCCCCCD;
	add.f32 	%f4450, %f4449, 0f3DCCCCCD;
	add.f32 	%f4451, %f4450, 0f3DCCCCCD;
	add.f32 	%f4452, %f4451, 0f3DCCCCCD;
	add.f32 	%f4453, %f4452, 0f3DCCCCCD;
	add.f32 	%f4454, %f4453, 0f3DCCCCCD;
	add.f32 	%f4455, %f4454, 0f3DCCCCCD;
	add.f32 	%f4456, %f4455, 0f3DCCCCCD;
	add.f32 	%f4457, %f4456, 0f3DCCCCCD;
	add.f32 	%f4458, %f4457, 0f3DCCCCCD;
	add.f32 	%f4459, %f4458, 0f3DCCCCCD;
	add.f32 	%f4460, %f4459, 0f3DCCCCCD;
	add.f32 	%f4461, %f4460, 0f3DCCCCCD;
	add.f32 	%f4462, %f4461, 0f3DCCCCCD;
	add.f32 	%f4463, %f4462, 0f3DCCCCCD;
	add.f32 	%f4464, %f4463, 0f3DCCCCCD;
	add.f32 	%f4465, %f4464, 0f3DCCCCCD;
	add.f32 	%f4466, %f4465, 0f3DCCCCCD;
	add.f32 	%f4467, %f4466, 0f3DCCCCCD;
	add.f32 	%f4468, %f4467, 0f3DCCCCCD;
	add.f32 	%f4469, %f4468, 0f3DCCCCCD;
	add.f32 	%f4470, %f4469, 0f3DCCCCCD;
	add.f32 	%f4471, %f4470, 0f3DCCCCCD;
	add.f32 	%f4472, %f4471, 0f3DCCCCCD;
	add.f32 	%f4473, %f4472, 0f3DCCCCCD;
	add.f32 	%f4474, %f4473, 0f3DCCCCCD;
	add.f32 	%f4475, %f4474, 0f3DCCCCCD;
	add.f32 	%f4476, %f4475, 0f3DCCCCCD;
	add.f32 	%f4477, %f4476, 0f3DCCCCCD;
	add.f32 	%f4478, %f4477, 0f3DCCCCCD;
	add.f32 	%f4479, %f4478, 0f3DCCCCCD;
	add.f32 	%f4480, %f4479, 0f3DCCCCCD;
	add.f32 	%f4481, %f4480, 0f3DCCCCCD;
	add.f32 	%f4482, %f4481, 0f3DCCCCCD;
	add.f32 	%f4483, %f4482, 0f3DCCCCCD;
	add.f32 	%f4484, %f4483, 0f3DCCCCCD;
	add.f32 	%f4485, %f4484, 0f3DCCCCCD;
	add.f32 	%f4486, %f4485, 0f3DCCCCCD;
	add.f32 	%f4487, %f4486, 0f3DCCCCCD;
	add.f32 	%f4488, %f4487, 0f3DCCCCCD;
	add.f32 	%f4489, %f4488, 0f3DCCCCCD;
	add.f32 	%f4490, %f4489, 0f3DCCCCCD;
	add.f32 	%f4491, %f4490, 0f3DCCCCCD;
	add.f32 	%f4492, %f4491, 0f3DCCCCCD;
	add.f32 	%f4493, %f4492, 0f3DCCCCCD;
	add.f32 	%f4494, %f4493, 0f3DCCCCCD;
	add.f32 	%f4495, %f4494, 0f3DCCCCCD;
	add.f32 	%f4496, %f4495, 0f3DCCCCCD;
	add.f32 	%f4497, %f4496, 0f3DCCCCCD;
	add.f32 	%f4498, %f4497, 0f3DCCCCCD;
	add.f32 	%f4499, %f4498, 0f3DCCCCCD;
	add.f32 	%f4500, %f4499, 0f3DCCCCCD;
	add.f32 	%f4501, %f4500, 0f3DCCCCCD;
	add.f32 	%f4502, %f4501, 0f3DCCCCCD;
	add.f32 	%f4503, %f4502, 0f3DCCCCCD;
	add.f32 	%f4504, %f4503, 0f3DCCCCCD;
	add.f32 	%f4505, %f4504, 0f3DCCCCCD;
	add.f32 	%f4506, %f4505, 0f3DCCCCCD;
	add.f32 	%f4507, %f4506, 0f3DCCCCCD;
	add.f32 	%f4508, %f4507, 0f3DCCCCCD;
	add.f32 	%f4509, %f4508, 0f3DCCCCCD;
	add.f32 	%f4510, %f4509, 0f3DCCCCCD;
	add.f32 	%f4511, %f4510, 0f3DCCCCCD;
	add.f32 	%f4512, %f4511, 0f3DCCCCCD;
	add.f32 	%f4513, %f4512, 0f3DCCCCCD;
	add.f32 	%f4514, %f4513, 0f3DCCCCCD;
	add.f32 	%f4515, %f4514, 0f3DCCCCCD;
	add.f32 	%f4516, %f4515, 0f3DCCCCCD;
	add.f32 	%f4517, %f4516, 0f3DCCCCCD;
	add.f32 	%f4518, %f4517, 0f3DCCCCCD;
	add.f32 	%f4519, %f4518, 0f3DCCCCCD;
	add.f32 	%f4520, %f4519, 0f3DCCCCCD;
	add.f32 	%f4521, %f4520, 0f3DCCCCCD;
	add.f32 	%f4522, %f4521, 0f3DCCCCCD;
	add.f32 	%f4523, %f4522, 0f3DCCCCCD;
	add.f32 	%f4524, %f4523, 0f3DCCCCCD;
	add.f32 	%f4525, %f4524, 0f3DCCCCCD;
	add.f32 	%f4526, %f4525, 0f3DCCCCCD;
	add.f32 	%f4527, %f4526, 0f3DCCCCCD;
	add.f32 	%f4528, %f4527, 0f3DCCCCCD;
	add.f32 	%f4529, %f4528, 0f3DCCCCCD;
	add.f32 	%f4530, %f4529, 0f3DCCCCCD;
	add.f32 	%f4531, %f4530, 0f3DCCCCCD;
	add.f32 	%f4532, %f4531, 0f3DCCCCCD;
	add.f32 	%f4533, %f4532, 0f3DCCCCCD;
	add.f32 	%f4534, %f4533, 0f3DCCCCCD;
	add.f32 	%f4535, %f4534, 0f3DCCCCCD;
	add.f32 	%f4536, %f4535, 0f3DCCCCCD;
	add.f32 	%f4537, %f4536, 0f3DCCCCCD;
	add.f32 	%f4538, %f4537, 0f3DCCCCCD;
	add.f32 	%f4539, %f4538, 0f3DCCCCCD;
	add.f32 	%f4540, %f4539, 0f3DCCCCCD;
	add.f32 	%f4541, %f4540, 0f3DCCCCCD;
	add.f32 	%f4542, %f4541, 0f3DCCCCCD;
	add.f32 	%f4543, %f4542, 0f3DCCCCCD;
	add.f32 	%f4544, %f4543, 0f3DCCCCCD;
	add.f32 	%f4545, %f4544, 0f3DCCCCCD;
	add.f32 	%f4546, %f4545, 0f3DCCCCCD;
	add.f32 	%f4547, %f4546, 0f3DCCCCCD;
	add.f32 	%f4548, %f4547, 0f3DCCCCCD;
	add.f32 	%f4549, %f4548, 0f3DCCCCCD;
	add.f32 	%f4550, %f4549, 0f3DCCCCCD;
	add.f32 	%f4551, %f4550, 0f3DCCCCCD;
	add.f32 	%f4552, %f4551, 0f3DCCCCCD;
	add.f32 	%f4553, %f4552, 0f3DCCCCCD;
	add.f32 	%f4554, %f4553, 0f3DCCCCCD;
	add.f32 	%f4555, %f4554, 0f3DCCCCCD;
	add.f32 	%f4556, %f4555, 0f3DCCCCCD;
	add.f32 	%f4557, %f4556, 0f3DCCCCCD;
	add.f32 	%f4558, %f4557, 0f3DCCCCCD;
	add.f32 	%f4559, %f4558, 0f3DCCCCCD;
	add.f32 	%f4560, %f4559, 0f3DCCCCCD;
	add.f32 	%f4561, %f4560, 0f3DCCCCCD;
	add.f32 	%f4562, %f4561, 0f3DCCCCCD;
	add.f32 	%f4563, %f4562, 0f3DCCCCCD;
	add.f32 	%f4564, %f4563, 0f3DCCCCCD;
	add.f32 	%f4565, %f4564, 0f3DCCCCCD;
	add.f32 	%f4566, %f4565, 0f3DCCCCCD;
	add.f32 	%f4567, %f4566, 0f3DCCCCCD;
	add.f32 	%f4568, %f4567, 0f3DCCCCCD;
	add.f32 	%f4569, %f4568, 0f3DCCCCCD;
	add.f32 	%f4570, %f4569, 0f3DCCCCCD;
	add.f32 	%f4571, %f4570, 0f3DCCCCCD;
	add.f32 	%f4572, %f4571, 0f3DCCCCCD;
	add.f32 	%f4573, %f4572, 0f3DCCCCCD;
	add.f32 	%f4574, %f4573, 0f3DCCCCCD;
	add.f32 	%f4575, %f4574, 0f3DCCCCCD;
	add.f32 	%f4576, %f4575, 0f3DCCCCCD;
	add.f32 	%f4577, %f4576, 0f3DCCCCCD;
	add.f32 	%f4578, %f4577, 0f3DCCCCCD;
	add.f32 	%f4579, %f4578, 0f3DCCCCCD;
	add.f32 	%f4580, %f4579, 0f3DCCCCCD;
	add.f32 	%f4581, %f4580, 0f3DCCCCCD;
	add.f32 	%f4582, %f4581, 0f3DCCCCCD;
	add.f32 	%f4583, %f4582, 0f3DCCCCCD;
	add.f32 	%f4584, %f4583, 0f3DCCCCCD;
	add.f32 	%f4585, %f4584, 0f3DCCCCCD;
	add.f32 	%f4586, %f4585, 0f3DCCCCCD;
	add.f32 	%f4587, %f4586, 0f3DCCCCCD;
	add.f32 	%f4588, %f4587, 0f3DCCCCCD;
	add.f32 	%f4589, %f4588, 0f3DCCCCCD;
	add.f32 	%f4590, %f4589, 0f3DCCCCCD;
	add.f32 	%f4591, %f4590, 0f3DCCCCCD;
	add.f32 	%f4592, %f4591, 0f3DCCCCCD;
	add.f32 	%f4593, %f4592, 0f3DCCCCCD;
	add.f32 	%f4594, %f4593, 0f3DCCCCCD;
	add.f32 	%f4595, %f4594, 0f3DCCCCCD;
	add.f32 	%f4596, %f4595, 0f3DCCCCCD;
	add.f32 	%f4597, %f4596, 0f3DCCCCCD;
	add.f32 	%f4598, %f4597, 0f3DCCCCCD;
	add.f32 	%f4599, %f4598, 0f3DCCCCCD;
	add.f32 	%f4600, %f4599, 0f3DCCCCCD;
	add.f32 	%f4601, %f4600, 0f3DCCCCCD;
	add.f32 	%f4602, %f4601, 0f3DCCCCCD;
	add.f32 	%f4603, %f4602, 0f3DCCCCCD;
	add.f32 	%f4604, %f4603, 0f3DCCCCCD;
	add.f32 	%f4605, %f4604, 0f3DCCCCCD;
	add.f32 	%f4606, %f4605, 0f3DCCCCCD;
	add.f32 	%f4607, %f4606, 0f3DCCCCCD;
	add.f32 	%f4608, %f4607, 0f3DCCCCCD;
	add.f32 	%f4609, %f4608, 0f3DCCCCCD;
	add.f32 	%f4610, %f4609, 0f3DCCCCCD;
	add.f32 	%f4611, %f4610, 0f3DCCCCCD;
	add.f32 	%f4612, %f4611, 0f3DCCCCCD;
	add.f32 	%f4613, %f4612, 0f3DCCCCCD;
	add.f32 	%f4614, %f4613, 0f3DCCCCCD;
	add.f32 	%f4615, %f4614, 0f3DCCCCCD;
	add.f32 	%f4616, %f4615, 0f3DCCCCCD;
	add.f32 	%f4617, %f4616, 0f3DCCCCCD;
	add.f32 	%f4618, %f4617, 0f3DCCCCCD;
	add.f32 	%f4619, %f4618, 0f3DCCCCCD;
	add.f32 	%f4620, %f4619, 0f3DCCCCCD;
	add.f32 	%f4621, %f4620, 0f3DCCCCCD;
	add.f32 	%f4622, %f4621, 0f3DCCCCCD;
	add.f32 	%f4623, %f4622, 0f3DCCCCCD;
	add.f32 	%f4624, %f4623, 0f3DCCCCCD;
	add.f32 	%f4625, %f4624, 0f3DCCCCCD;
	add.f32 	%f4626, %f4625, 0f3DCCCCCD;
	add.f32 	%f4627, %f4626, 0f3DCCCCCD;
	add.f32 	%f4628, %f4627, 0f3DCCCCCD;
	add.f32 	%f4629, %f4628, 0f3DCCCCCD;
	add.f32 	%f4630, %f4629, 0f3DCCCCCD;
	add.f32 	%f4631, %f4630, 0f3DCCCCCD;
	add.f32 	%f4632, %f4631, 0f3DCCCCCD;
	add.f32 	%f4633, %f4632, 0f3DCCCCCD;
	add.f32 	%f4634, %f4633, 0f3DCCCCCD;
	add.f32 	%f4635, %f4634, 0f3DCCCCCD;
	add.f32 	%f4636, %f4635, 0f3DCCCCCD;
	add.f32 	%f4637, %f4636, 0f3DCCCCCD;
	add.f32 	%f4638, %f4637, 0f3DCCCCCD;
	add.f32 	%f4639, %f4638, 0f3DCCCCCD;
	add.f32 	%f4640, %f4639, 0f3DCCCCCD;
	add.f32 	%f4641, %f4640, 0f3DCCCCCD;
	add.f32 	%f4642, %f4641, 0f3DCCCCCD;
	add.f32 	%f4643, %f4642, 0f3DCCCCCD;
	add.f32 	%f4644, %f4643, 0f3DCCCCCD;
	add.f32 	%f4645, %f4644, 0f3DCCCCCD;
	add.f32 	%f4646, %f4645, 0f3DCCCCCD;
	add.f32 	%f4647, %f4646, 0f3DCCCCCD;
	add.f32 	%f4648, %f4647, 0f3DCCCCCD;
	add.f32 	%f4649, %f4648, 0f3DCCCCCD;
	add.f32 	%f4650, %f4649, 0f3DCCCCCD;
	add.f32 	%f4651, %f4650, 0f3DCCCCCD;
	add.f32 	%f4652, %f4651, 0f3DCCCCCD;
	add.f32 	%f4653, %f4652, 0f3DCCCCCD;
	add.f32 	%f4654, %f4653, 0f3DCCCCCD;
	add.f32 	%f4655, %f4654, 0f3DCCCCCD;
	add.f32 	%f4656, %f4655, 0f3DCCCCCD;
	add.f32 	%f4657, %f4656, 0f3DCCCCCD;
	add.f32 	%f4658, %f4657, 0f3DCCCCCD;
	add.f32 	%f4659, %f4658, 0f3DCCCCCD;
	add.f32 	%f4660, %f4659, 0f3DCCCCCD;
	add.f32 	%f4661, %f4660, 0f3DCCCCCD;
	add.f32 	%f4662, %f4661, 0f3DCCCCCD;
	add.f32 	%f4663, %f4662, 0f3DCCCCCD;
	add.f32 	%f4664, %f4663, 0f3DCCCCCD;
	add.f32 	%f4665, %f4664, 0f3DCCCCCD;
	add.f32 	%f4666, %f4665, 0f3DCCCCCD;
	add.f32 	%f4667, %f4666, 0f3DCCCCCD;
	add.f32 	%f4668, %f4667, 0f3DCCCCCD;
	add.f32 	%f4669, %f4668, 0f3DCCCCCD;
	add.f32 	%f4670, %f4669, 0f3DCCCCCD;
	add.f32 	%f4671, %f4670, 0f3DCCCCCD;
	add.f32 	%f4672, %f4671, 0f3DCCCCCD;
	add.f32 	%f4673, %f4672, 0f3DCCCCCD;
	add.f32 	%f4674, %f4673, 0f3DCCCCCD;
	add.f32 	%f4675, %f4674, 0f3DCCCCCD;
	add.f32 	%f4676, %f4675, 0f3DCCCCCD;
	add.f32 	%f4677, %f4676, 0f3DCCCCCD;
	add.f32 	%f4678, %f4677, 0f3DCCCCCD;
	add.f32 	%f4679, %f4678, 0f3DCCCCCD;
	add.f32 	%f4680, %f4679, 0f3DCCCCCD;
	add.f32 	%f4681, %f4680, 0f3DCCCCCD;
	add.f32 	%f4682, %f4681, 0f3DCCCCCD;
	add.f32 	%f4683, %f4682, 0f3DCCCCCD;
	add.f32 	%f4684, %f4683, 0f3DCCCCCD;
	add.f32 	%f4685, %f4684, 0f3DCCCCCD;
	add.f32 	%f4686, %f4685, 0f3DCCCCCD;
	add.f32 	%f4687, %f4686, 0f3DCCCCCD;
	add.f32 	%f4688, %f4687, 0f3DCCCCCD;
	add.f32 	%f4689, %f4688, 0f3DCCCCCD;
	add.f32 	%f4690, %f4689, 0f3DCCCCCD;
	add.f32 	%f4691, %f4690, 0f3DCCCCCD;
	add.f32 	%f4692, %f4691, 0f3DCCCCCD;
	add.f32 	%f4693, %f4692, 0f3DCCCCCD;
	add.f32 	%f4694, %f4693, 0f3DCCCCCD;
	add.f32 	%f4695, %f4694, 0f3DCCCCCD;
	add.f32 	%f4696, %f4695, 0f3DCCCCCD;
	add.f32 	%f4697, %f4696, 0f3DCCCCCD;
	add.f32 	%f4698, %f4697, 0f3DCCCCCD;
	add.f32 	%f4699, %f4698, 0f3DCCCCCD;
	add.f32 	%f4700, %f4699, 0f3DCCCCCD;
	add.f32 	%f4701, %f4700, 0f3DCCCCCD;
	add.f32 	%f4702, %f4701, 0f3DCCCCCD;
	add.f32 	%f4703, %f4702, 0f3DCCCCCD;
	add.f32 	%f4704, %f4703, 0f3DCCCCCD;
	add.f32 	%f4705, %f4704, 0f3DCCCCCD;
	add.f32 	%f4706, %f4705, 0f3DCCCCCD;
	add.f32 	%f4707, %f4706, 0f3DCCCCCD;
	add.f32 	%f4708, %f4707, 0f3DCCCCCD;
	add.f32 	%f4709, %f4708, 0f3DCCCCCD;
	add.f32 	%f4710, %f4709, 0f3DCCCCCD;
	add.f32 	%f4711, %f4710, 0f3DCCCCCD;
	add.f32 	%f4712, %f4711, 0f3DCCCCCD;
	add.f32 	%f4713, %f4712, 0f3DCCCCCD;
	add.f32 	%f4714, %f4713, 0f3DCCCCCD;
	add.f32 	%f4715, %f4714, 0f3DCCCCCD;
	add.f32 	%f4716, %f4715, 0f3DCCCCCD;
	add.f32 	%f4717, %f4716, 0f3DCCCCCD;
	add.f32 	%f4718, %f4717, 0f3DCCCCCD;
	add.f32 	%f4719, %f4718, 0f3DCCCCCD;
	add.f32 	%f4720, %f4719, 0f3DCCCCCD;
	add.f32 	%f4721, %f4720, 0f3DCCCCCD;
	add.f32 	%f4722, %f4721, 0f3DCCCCCD;
	add.f32 	%f4723, %f4722, 0f3DCCCCCD;
	add.f32 	%f4724, %f4723, 0f3DCCCCCD;
	add.f32 	%f4725, %f4724, 0f3DCCCCCD;
	add.f32 	%f4726, %f4725, 0f3DCCCCCD;
	add.f32 	%f4727, %f4726, 0f3DCCCCCD;
	add.f32 	%f4728, %f4727, 0f3DCCCCCD;
	add.f32 	%f4729, %f4728, 0f3DCCCCCD;
	add.f32 	%f4730, %f4729, 0f3DCCCCCD;
	add.f32 	%f4731, %f4730, 0f3DCCCCCD;
	add.f32 	%f4732, %f4731, 0f3DCCCCCD;
	add.f32 	%f4733, %f4732, 0f3DCCCCCD;
	add.f32 	%f4734, %f4733, 0f3DCCCCCD;
	add.f32 	%f4735, %f4734, 0f3DCCCCCD;
	add.f32 	%f4736, %f4735, 0f3DCCCCCD;
	add.f32 	%f4737, %f4736, 0f3DCCCCCD;
	add.f32 	%f4738, %f4737, 0f3DCCCCCD;
	add.f32 	%f4739, %f4738, 0f3DCCCCCD;
	add.f32 	%f4740, %f4739, 0f3DCCCCCD;
	add.f32 	%f4741, %f4740, 0f3DCCCCCD;
	add.f32 	%f4742, %f4741, 0f3DCCCCCD;
	add.f32 	%f4743, %f4742, 0f3DCCCCCD;
	add.f32 	%f4744, %f4743, 0f3DCCCCCD;
	add.f32 	%f4745, %f4744, 0f3DCCCCCD;
	add.f32 	%f4746, %f4745, 0f3DCCCCCD;
	add.f32 	%f4747, %f4746, 0f3DCCCCCD;
	add.f32 	%f4748, %f4747, 0f3DCCCCCD;
	add.f32 	%f4749, %f4748, 0f3DCCCCCD;
	add.f32 	%f4750, %f4749, 0f3DCCCCCD;
	add.f32 	%f4751, %f4750, 0f3DCCCCCD;
	add.f32 	%f4752, %f4751, 0f3DCCCCCD;
	add.f32 	%f4753, %f4752, 0f3DCCCCCD;
	add.f32 	%f4754, %f4753, 0f3DCCCCCD;
	add.f32 	%f4755, %f4754, 0f3DCCCCCD;
	add.f32 	%f4756, %f4755, 0f3DCCCCCD;
	add.f32 	%f4757, %f4756, 0f3DCCCCCD;
	add.f32 	%f4758, %f4757, 0f3DCCCCCD;
	add.f32 	%f4759, %f4758, 0f3DCCCCCD;
	add.f32 	%f4760, %f4759, 0f3DCCCCCD;
	add.f32 	%f4761, %f4760, 0f3DCCCCCD;
	add.f32 	%f4762, %f4761, 0f3DCCCCCD;
	add.f32 	%f4763, %f4762, 0f3DCCCCCD;
	add.f32 	%f4764, %f4763, 0f3DCCCCCD;
	add.f32 	%f4765, %f4764, 0f3DCCCCCD;
	add.f32 	%f4766, %f4765, 0f3DCCCCCD;
	add.f32 	%f4767, %f4766, 0f3DCCCCCD;
	add.f32 	%f4768, %f4767, 0f3DCCCCCD;
	add.f32 	%f4769, %f4768, 0f3DCCCCCD;
	add.f32 	%f4770, %f4769, 0f3DCCCCCD;
	add.f32 	%f4771, %f4770, 0f3DCCCCCD;
	add.f32 	%f4772, %f4771, 0f3DCCCCCD;
	add.f32 	%f4773, %f4772, 0f3DCCCCCD;
	add.f32 	%f4774, %f4773, 0f3DCCCCCD;
	add.f32 	%f4775, %f4774, 0f3DCCCCCD;
	add.f32 	%f4776, %f4775, 0f3DCCCCCD;
	add.f32 	%f4777, %f4776, 0f3DCCCCCD;
	add.f32 	%f4778, %f4777, 0f3DCCCCCD;
	add.f32 	%f4779, %f4778, 0f3DCCCCCD;
	add.f32 	%f4780, %f4779, 0f3DCCCCCD;
	add.f32 	%f4781, %f4780, 0f3DCCCCCD;
	add.f32 	%f4782, %f4781, 0f3DCCCCCD;
	add.f32 	%f4783, %f4782, 0f3DCCCCCD;
	add.f32 	%f4784, %f4783, 0f3DCCCCCD;
	add.f32 	%f4785, %f4784, 0f3DCCCCCD;
	add.f32 	%f4786, %f4785, 0f3DCCCCCD;
	add.f32 	%f4787, %f4786, 0f3DCCCCCD;
	add.f32 	%f4788, %f4787, 0f3DCCCCCD;
	add.f32 	%f4789, %f4788, 0f3DCCCCCD;
	add.f32 	%f4790, %f4789, 0f3DCCCCCD;
	add.f32 	%f4791, %f4790, 0f3DCCCCCD;
	add.f32 	%f4792, %f4791, 0f3DCCCCCD;
	add.f32 	%f4793, %f4792, 0f3DCCCCCD;
	add.f32 	%f4794, %f4793, 0f3DCCCCCD;
	add.f32 	%f4795, %f4794, 0f3DCCCCCD;
	add.f32 	%f4796, %f4795, 0f3DCCCCCD;
	add.f32 	%f4797, %f4796, 0f3DCCCCCD;
	add.f32 	%f4798, %f4797, 0f3DCCCCCD;
	add.f32 	%f4799, %f4798, 0f3DCCCCCD;
	add.f32 	%f4800, %f4799, 0f3DCCCCCD;
	add.f32 	%f4801, %f4800, 0f3DCCCCCD;
	add.f32 	%f4802, %f4801, 0f3DCCCCCD;
	add.f32 	%f4803, %f4802, 0f3DCCCCCD;
	add.f32 	%f4804, %f4803, 0f3DCCCCCD;
	add.f32 	%f4805, %f4804, 0f3DCCCCCD;
	add.f32 	%f4806, %f4805, 0f3DCCCCCD;
	add.f32 	%f4807, %f4806, 0f3DCCCCCD;
	add.f32 	%f4808, %f4807, 0f3DCCCCCD;
	add.f32 	%f4809, %f4808, 0f3DCCCCCD;
	add.f32 	%f4810, %f4809, 0f3DCCCCCD;
	add.f32 	%f4811, %f4810, 0f3DCCCCCD;
	add.f32 	%f4812, %f4811, 0f3DCCCCCD;
	add.f32 	%f4813, %f4812, 0f3DCCCCCD;
	add.f32 	%f4814, %f4813, 0f3DCCCCCD;
	add.f32 	%f4815, %f4814, 0f3DCCCCCD;
	add.f32 	%f4816, %f4815, 0f3DCCCCCD;
	add.f32 	%f4817, %f4816, 0f3DCCCCCD;
	add.f32 	%f4818, %f4817, 0f3DCCCCCD;
	add.f32 	%f4819, %f4818, 0f3DCCCCCD;
	add.f32 	%f4820, %f4819, 0f3DCCCCCD;
	add.f32 	%f4821, %f4820, 0f3DCCCCCD;
	add.f32 	%f4822, %f4821, 0f3DCCCCCD;
	add.f32 	%f4823, %f4822, 0f3DCCCCCD;
	add.f32 	%f4824, %f4823, 0f3DCCCCCD;
	add.f32 	%f4825, %f4824, 0f3DCCCCCD;
	add.f32 	%f4826, %f4825, 0f3DCCCCCD;
	add.f32 	%f4827, %f4826, 0f3DCCCCCD;
	add.f32 	%f4828, %f4827, 0f3DCCCCCD;
	add.f32 	%f4829, %f4828, 0f3DCCCCCD;
	add.f32 	%f4830, %f4829, 0f3DCCCCCD;
	add.f32 	%f4831, %f4830, 0f3DCCCCCD;
	add.f32 	%f4832, %f4831, 0f3DCCCCCD;
	add.f32 	%f4833, %f4832, 0f3DCCCCCD;
	add.f32 	%f4834, %f4833, 0f3DCCCCCD;
	add.f32 	%f4835, %f4834, 0f3DCCCCCD;
	add.f32 	%f4836, %f4835, 0f3DCCCCCD;
	add.f32 	%f4837, %f4836, 0f3DCCCCCD;
	add.f32 	%f4838, %f4837, 0f3DCCCCCD;
	add.f32 	%f4839, %f4838, 0f3DCCCCCD;
	add.f32 	%f4840, %f4839, 0f3DCCCCCD;
	add.f32 	%f4841, %f4840, 0f3DCCCCCD;
	add.f32 	%f4842, %f4841, 0f3DCCCCCD;
	add.f32 	%f4843, %f4842, 0f3DCCCCCD;
	add.f32 	%f4844, %f4843, 0f3DCCCCCD;
	add.f32 	%f4845, %f4844, 0f3DCCCCCD;
	add.f32 	%f4846, %f4845, 0f3DCCCCCD;
	add.f32 	%f4847, %f4846, 0f3DCCCCCD;
	add.f32 	%f4848, %f4847, 0f3DCCCCCD;
	add.f32 	%f4849, %f4848, 0f3DCCCCCD;
	add.f32 	%f4850, %f4849, 0f3DCCCCCD;
	add.f32 	%f4851, %f4850, 0f3DCCCCCD;
	add.f32 	%f4852, %f4851, 0f3DCCCCCD;
	add.f32 	%f4853, %f4852, 0f3DCCCCCD;
	add.f32 	%f4854, %f4853, 0f3DCCCCCD;
	add.f32 	%f4855, %f4854, 0f3DCCCCCD;
	add.f32 	%f4856, %f4855, 0f3DCCCCCD;
	add.f32 	%f4857, %f4856, 0f3DCCCCCD;
	add.f32 	%f4858, %f4857, 0f3DCCCCCD;
	add.f32 	%f4859, %f4858, 0f3DCCCCCD;
	add.f32 	%f4860, %f4859, 0f3DCCCCCD;
	add.f32 	%f4861, %f4860, 0f3DCCCCCD;
	add.f32 	%f4862, %f4861, 0f3DCCCCCD;
	add.f32 	%f4863, %f4862, 0f3DCCCCCD;
	add.f32 	%f4864, %f4863, 0f3DCCCCCD;
	add.f32 	%f4865, %f4864, 0f3DCCCCCD;
	add.f32 	%f4866, %f4865, 0f3DCCCCCD;
	add.f32 	%f4867, %f4866, 0f3DCCCCCD;
	add.f32 	%f4868, %f4867, 0f3DCCCCCD;
	add.f32 	%f4869, %f4868, 0f3DCCCCCD;
	add.f32 	%f4870, %f4869, 0f3DCCCCCD;
	add.f32 	%f4871, %f4870, 0f3DCCCCCD;
	add.f32 	%f4872, %f4871, 0f3DCCCCCD;
	add.f32 	%f4873, %f4872, 0f3DCCCCCD;
	add.f32 	%f4874, %f4873, 0f3DCCCCCD;
	add.f32 	%f4875, %f4874, 0f3DCCCCCD;
	add.f32 	%f4876, %f4875, 0f3DCCCCCD;
	add.f32 	%f4877, %f4876, 0f3DCCCCCD;
	add.f32 	%f4878, %f4877, 0f3DCCCCCD;
	add.f32 	%f4879, %f4878, 0f3DCCCCCD;
	add.f32 	%f4880, %f4879, 0f3DCCCCCD;
	add.f32 	%f4881, %f4880, 0f3DCCCCCD;
	add.f32 	%f4882, %f4881, 0f3DCCCCCD;
	add.f32 	%f4883, %f4882, 0f3DCCCCCD;
	add.f32 	%f4884, %f4883, 0f3DCCCCCD;
	add.f32 	%f4885, %f4884, 0f3DCCCCCD;
	add.f32 	%f4886, %f4885, 0f3DCCCCCD;
	add.f32 	%f4887, %f4886, 0f3DCCCCCD;
	add.f32 	%f4888, %f4887, 0f3DCCCCCD;
	add.f32 	%f4889, %f4888, 0f3DCCCCCD;
	add.f32 	%f4890, %f4889, 0f3DCCCCCD;
	add.f32 	%f4891, %f4890, 0f3DCCCCCD;
	add.f32 	%f4892, %f4891, 0f3DCCCCCD;
	add.f32 	%f4893, %f4892, 0f3DCCCCCD;
	add.f32 	%f4894, %f4893, 0f3DCCCCCD;
	add.f32 	%f4895, %f4894, 0f3DCCCCCD;
	add.f32 	%f4896, %f4895, 0f3DCCCCCD;
	add.f32 	%f4897, %f4896, 0f3DCCCCCD;
	add.f32 	%f4898, %f4897, 0f3DCCCCCD;
	add.f32 	%f4899, %f4898, 0f3DCCCCCD;
	add.f32 	%f4900, %f4899, 0f3DCCCCCD;
	add.f32 	%f4901, %f4900, 0f3DCCCCCD;
	add.f32 	%f4902, %f4901, 0f3DCCCCCD;
	add.f32 	%f4903, %f4902, 0f3DCCCCCD;
	add.f32 	%f4904, %f4903, 0f3DCCCCCD;
	add.f32 	%f4905, %f4904, 0f3DCCCCCD;
	add.f32 	%f4906, %f4905, 0f3DCCCCCD;
	add.f32 	%f4907, %f4906, 0f3DCCCCCD;
	add.f32 	%f4908, %f4907, 0f3DCCCCCD;
	add.f32 	%f4909, %f4908, 0f3DCCCCCD;
	add.f32 	%f4910, %f4909, 0f3DCCCCCD;
	add.f32 	%f4911, %f4910, 0f3DCCCCCD;
	add.f32 	%f4912, %f4911, 0f3DCCCCCD;
	add.f32 	%f4913, %f4912, 0f3DCCCCCD;
	add.f32 	%f4914, %f4913, 0f3DCCCCCD;
	add.f32 	%f4915, %f4914, 0f3DCCCCCD;
	add.f32 	%f4916, %f4915, 0f3DCCCCCD;
	add.f32 	%f4917, %f4916, 0f3DCCCCCD;
	add.f32 	%f4918, %f4917, 0f3DCCCCCD;
	add.f32 	%f4919, %f4918, 0f3DCCCCCD;
	add.f32 	%f4920, %f4919, 0f3DCCCCCD;
	add.f32 	%f4921, %f4920, 0f3DCCCCCD;
	add.f32 	%f4922, %f4921, 0f3DCCCCCD;
	add.f32 	%f4923, %f4922, 0f3DCCCCCD;
	add.f32 	%f4924, %f4923, 0f3DCCCCCD;
	add.f32 	%f4925, %f4924, 0f3DCCCCCD;
	add.f32 	%f4926, %f4925, 0f3DCCCCCD;
	add.f32 	%f4927, %f4926, 0f3DCCCCCD;
	add.f32 	%f4928, %f4927, 0f3DCCCCCD;
	add.f32 	%f4929, %f4928, 0f3DCCCCCD;
	add.f32 	%f4930, %f4929, 0f3DCCCCCD;
	add.f32 	%f4931, %f4930, 0f3DCCCCCD;
	add.f32 	%f4932, %f4931, 0f3DCCCCCD;
	add.f32 	%f4933, %f4932, 0f3DCCCCCD;
	add.f32 	%f4934, %f4933, 0f3DCCCCCD;
	add.f32 	%f4935, %f4934, 0f3DCCCCCD;
	add.f32 	%f4936, %f4935, 0f3DCCCCCD;
	add.f32 	%f4937, %f4936, 0f3DCCCCCD;
	add.f32 	%f4938, %f4937, 0f3DCCCCCD;
	add.f32 	%f4939, %f4938, 0f3DCCCCCD;
	add.f32 	%f4940, %f4939, 0f3DCCCCCD;
	add.f32 	%f4941, %f4940, 0f3DCCCCCD;
	add.f32 	%f4942, %f4941, 0f3DCCCCCD;
	add.f32 	%f4943, %f4942, 0f3DCCCCCD;
	add.f32 	%f4944, %f4943, 0f3DCCCCCD;
	add.f32 	%f4945, %f4944, 0f3DCCCCCD;
	add.f32 	%f4946, %f4945, 0f3DCCCCCD;
	add.f32 	%f4947, %f4946, 0f3DCCCCCD;
	add.f32 	%f4948, %f4947, 0f3DCCCCCD;
	add.f32 	%f4949, %f4948, 0f3DCCCCCD;
	add.f32 	%f4950, %f4949, 0f3DCCCCCD;
	add.f32 	%f4951, %f4950, 0f3DCCCCCD;
	add.f32 	%f4952, %f4951, 0f3DCCCCCD;
	add.f32 	%f4953, %f4952, 0f3DCCCCCD;
	add.f32 	%f4954, %f4953, 0f3DCCCCCD;
	add.f32 	%f4955, %f4954, 0f3DCCCCCD;
	add.f32 	%f4956, %f4955, 0f3DCCCCCD;
	add.f32 	%f4957, %f4956, 0f3DCCCCCD;
	add.f32 	%f4958, %f4957, 0f3DCCCCCD;
	add.f32 	%f4959, %f4958, 0f3DCCCCCD;
	add.f32 	%f4960, %f4959, 0f3DCCCCCD;
	add.f32 	%f4961, %f4960, 0f3DCCCCCD;
	add.f32 	%f4962, %f4961, 0f3DCCCCCD;
	add.f32 	%f4963, %f4962, 0f3DCCCCCD;
	add.f32 	%f4964, %f4963, 0f3DCCCCCD;
	add.f32 	%f4965, %f4964, 0f3DCCCCCD;
	add.f32 	%f4966, %f4965, 0f3DCCCCCD;
	add.f32 	%f4967, %f4966, 0f3DCCCCCD;
	add.f32 	%f4968, %f4967, 0f3DCCCCCD;
	add.f32 	%f4969, %f4968, 0f3DCCCCCD;
	add.f32 	%f4970, %f4969, 0f3DCCCCCD;
	add.f32 	%f4971, %f4970, 0f3DCCCCCD;
	add.f32 	%f4972, %f4971, 0f3DCCCCCD;
	add.f32 	%f4973, %f4972, 0f3DCCCCCD;
	add.f32 	%f4974, %f4973, 0f3DCCCCCD;
	add.f32 	%f4975, %f4974, 0f3DCCCCCD;
	add.f32 	%f4976, %f4975, 0f3DCCCCCD;
	add.f32 	%f4977, %f4976, 0f3DCCCCCD;
	add.f32 	%f4978, %f4977, 0f3DCCCCCD;
	add.f32 	%f4979, %f4978, 0f3DCCCCCD;
	add.f32 	%f4980, %f4979, 0f3DCCCCCD;
	add.f32 	%f4981, %f4980, 0f3DCCCCCD;
	add.f32 	%f4982, %f4981, 0f3DCCCCCD;
	add.f32 	%f4983, %f4982, 0f3DCCCCCD;
	add.f32 	%f4984, %f4983, 0f3DCCCCCD;
	add.f32 	%f4985, %f4984, 0f3DCCCCCD;
	add.f32 	%f4986, %f4985, 0f3DCCCCCD;
	add.f32 	%f4987, %f4986, 0f3DCCCCCD;
	add.f32 	%f4988, %f4987, 0f3DCCCCCD;
	add.f32 	%f4989, %f4988, 0f3DCCCCCD;
	add.f32 	%f4990, %f4989, 0f3DCCCCCD;
	add.f32 	%f4991, %f4990, 0f3DCCCCCD;
	add.f32 	%f4992, %f4991, 0f3DCCCCCD;
	add.f32 	%f4993, %f4992, 0f3DCCCCCD;
	add.f32 	%f4994, %f4993, 0f3DCCCCCD;
	add.f32 	%f4995, %f4994, 0f3DCCCCCD;
	add.f32 	%f4996, %f4995, 0f3DCCCCCD;
	add.f32 	%f4997, %f4996, 0f3DCCCCCD;
	add.f32 	%f4998, %f4997, 0f3DCCCCCD;
	add.f32 	%f4999, %f4998, 0f3DCCCCCD;
	add.f32 	%f5000, %f4999, 0f3DCCCCCD;
	add.f32 	%f5001, %f5000, 0f3DCCCCCD;
	add.f32 	%f5002, %f5001, 0f3DCCCCCD;
	add.f32 	%f5003, %f5002, 0f3DCCCCCD;
	add.f32 	%f5004, %f5003, 0f3DCCCCCD;
	add.f32 	%f5005, %f5004, 0f3DCCCCCD;
	add.f32 	%f5006, %f5005, 0f3DCCCCCD;
	add.f32 	%f5007, %f5006, 0f3DCCCCCD;
	add.f32 	%f5008, %f5007, 0f3DCCCCCD;
	add.f32 	%f5009, %f5008, 0f3DCCCCCD;
	add.f32 	%f5010, %f5009, 0f3DCCCCCD;
	add.f32 	%f5011, %f5010, 0f3DCCCCCD;
	add.f32 	%f5012, %f5011, 0f3DCCCCCD;
	add.f32 	%f5013, %f5012, 0f3DCCCCCD;
	add.f32 	%f5014, %f5013, 0f3DCCCCCD;
	add.f32 	%f5015, %f5014, 0f3DCCCCCD;
	add.f32 	%f5016, %f5015, 0f3DCCCCCD;
	add.f32 	%f5017, %f5016, 0f3DCCCCCD;
	add.f32 	%f5018, %f5017, 0f3DCCCCCD;
	add.f32 	%f5019, %f5018, 0f3DCCCCCD;
	add.f32 	%f5020, %f5019, 0f3DCCCCCD;
	add.f32 	%f5021, %f5020, 0f3DCCCCCD;
	add.f32 	%f5022, %f5021, 0f3DCCCCCD;
	add.f32 	%f5023, %f5022, 0f3DCCCCCD;
	add.f32 	%f5024, %f5023, 0f3DCCCCCD;
	add.f32 	%f5025, %f5024, 0f3DCCCCCD;
	add.f32 	%f5026, %f5025, 0f3DCCCCCD;
	add.f32 	%f5027, %f5026, 0f3DCCCCCD;
	add.f32 	%f5028, %f5027, 0f3DCCCCCD;
	add.f32 	%f5029, %f5028, 0f3DCCCCCD;
	add.f32 	%f5030, %f5029, 0f3DCCCCCD;
	add.f32 	%f5031, %f5030, 0f3DCCCCCD;
	add.f32 	%f5032, %f5031, 0f3DCCCCCD;
	add.f32 	%f5033, %f5032, 0f3DCCCCCD;
	add.f32 	%f5034, %f5033, 0f3DCCCCCD;
	add.f32 	%f5035, %f5034, 0f3DCCCCCD;
	add.f32 	%f5036, %f5035, 0f3DCCCCCD;
	add.f32 	%f5037, %f5036, 0f3DCCCCCD;
	add.f32 	%f5038, %f5037, 0f3DCCCCCD;
	add.f32 	%f5039, %f5038, 0f3DCCCCCD;
	add.f32 	%f5040, %f5039, 0f3DCCCCCD;
	add.f32 	%f5041, %f5040, 0f3DCCCCCD;
	add.f32 	%f5042, %f5041, 0f3DCCCCCD;
	add.f32 	%f5043, %f5042, 0f3DCCCCCD;
	add.f32 	%f5044, %f5043, 0f3DCCCCCD;
	add.f32 	%f5045, %f5044, 0f3DCCCCCD;
	add.f32 	%f5046, %f5045, 0f3DCCCCCD;
	add.f32 	%f5047, %f5046, 0f3DCCCCCD;
	add.f32 	%f5048, %f5047, 0f3DCCCCCD;
	add.f32 	%f5049, %f5048, 0f3DCCCCCD;
	add.f32 	%f5050, %f5049, 0f3DCCCCCD;
	add.f32 	%f5051, %f5050, 0f3DCCCCCD;
	add.f32 	%f5052, %f5051, 0f3DCCCCCD;
	add.f32 	%f5053, %f5052, 0f3DCCCCCD;
	add.f32 	%f5054, %f5053, 0f3DCCCCCD;
	add.f32 	%f5055, %f5054, 0f3DCCCCCD;
	add.f32 	%f5056, %f5055, 0f3DCCCCCD;
	add.f32 	%f5057, %f5056, 0f3DCCCCCD;
	add.f32 	%f5058, %f5057, 0f3DCCCCCD;
	add.f32 	%f5059, %f5058, 0f3DCCCCCD;
	add.f32 	%f5060, %f5059, 0f3DCCCCCD;
	add.f32 	%f5061, %f5060, 0f3DCCCCCD;
	add.f32 	%f5062, %f5061, 0f3DCCCCCD;
	add.f32 	%f5063, %f5062, 0f3DCCCCCD;
	add.f32 	%f5064, %f5063, 0f3DCCCCCD;
	add.f32 	%f5065, %f5064, 0f3DCCCCCD;
	add.f32 	%f5066, %f5065, 0f3DCCCCCD;
	add.f32 	%f5067, %f5066, 0f3DCCCCCD;
	add.f32 	%f5068, %f5067, 0f3DCCCCCD;
	add.f32 	%f5069, %f5068, 0f3DCCCCCD;
	add.f32 	%f5070, %f5069, 0f3DCCCCCD;
	add.f32 	%f5071, %f5070, 0f3DCCCCCD;
	add.f32 	%f5072, %f5071, 0f3DCCCCCD;
	add.f32 	%f5073, %f5072, 0f3DCCCCCD;
	add.f32 	%f5074, %f5073, 0f3DCCCCCD;
	add.f32 	%f5075, %f5074, 0f3DCCCCCD;
	add.f32 	%f5076, %f5075, 0f3DCCCCCD;
	add.f32 	%f5077, %f5076, 0f3DCCCCCD;
	add.f32 	%f5078, %f5077, 0f3DCCCCCD;
	add.f32 	%f5079, %f5078, 0f3DCCCCCD;
	add.f32 	%f5080, %f5079, 0f3DCCCCCD;
	add.f32 	%f5081, %f5080, 0f3DCCCCCD;
	add.f32 	%f5082, %f5081, 0f3DCCCCCD;
	add.f32 	%f5083, %f5082, 0f3DCCCCCD;
	add.f32 	%f5084, %f5083, 0f3DCCCCCD;
	add.f32 	%f5085, %f5084, 0f3DCCCCCD;
	add.f32 	%f5086, %f5085, 0f3DCCCCCD;
	add.f32 	%f5087, %f5086, 0f3DCCCCCD;
	add.f32 	%f5088, %f5087, 0f3DCCCCCD;
	add.f32 	%f5089, %f5088, 0f3DCCCCCD;
	add.f32 	%f5090, %f5089, 0f3DCCCCCD;
	add.f32 	%f5091, %f5090, 0f3DCCCCCD;
	add.f32 	%f5092, %f5091, 0f3DCCCCCD;
	add.f32 	%f5093, %f5092, 0f3DCCCCCD;
	add.f32 	%f5094, %f5093, 0f3DCCCCCD;
	add.f32 	%f5095, %f5094, 0f3DCCCCCD;
	add.f32 	%f5096, %f5095, 0f3DCCCCCD;
	add.f32 	%f5097, %f5096, 0f3DCCCCCD;
	add.f32 	%f5098, %f5097, 0f3DCCCCCD;
	add.f32 	%f5099, %f5098, 0f3DCCCCCD;
	add.f32 	%f5100, %f5099, 0f3DCCCCCD;
	add.f32 	%f5101, %f5100, 0f3DCCCCCD;
	add.f32 	%f5102, %f5101, 0f3DCCCCCD;
	add.f32 	%f5103, %f5102, 0f3DCCCCCD;
	add.f32 	%f5104, %f5103, 0f3DCCCCCD;
	add.f32 	%f5105, %f5104, 0f3DCCCCCD;
	add.f32 	%f5106, %f5105, 0f3DCCCCCD;
	add.f32 	%f5107, %f5106, 0f3DCCCCCD;
	add.f32 	%f5108, %f5107, 0f3DCCCCCD;
	add.f32 	%f5109, %f5108, 0f3DCCCCCD;
	add.f32 	%f5110, %f5109, 0f3DCCCCCD;
	add.f32 	%f5111, %f5110, 0f3DCCCCCD;
	add.f32 	%f5112, %f5111, 0f3DCCCCCD;
	add.f32 	%f5113, %f5112, 0f3DCCCCCD;
	add.f32 	%f5114, %f5113, 0f3DCCCCCD;
	add.f32 	%f5115, %f5114, 0f3DCCCCCD;
	add.f32 	%f5116, %f5115, 0f3DCCCCCD;
	add.f32 	%f5117, %f5116, 0f3DCCCCCD;
	add.f32 	%f5118, %f5117, 0f3DCCCCCD;
	add.f32 	%f5119, %f5118, 0f3DCCCCCD;
	add.f32 	%f5120, %f5119, 0f3DCCCCCD;
	add.f32 	%f5121, %f5120, 0f3DCCCCCD;
	add.f32 	%f5122, %f5121, 0f3DCCCCCD;
	add.f32 	%f5123, %f5122, 0f3DCCCCCD;
	add.f32 	%f5124, %f5123, 0f3DCCCCCD;
	add.f32 	%f5125, %f5124, 0f3DCCCCCD;
	add.f32 	%f5126, %f5125, 0f3DCCCCCD;
	add.f32 	%f5127, %f5126, 0f3DCCCCCD;
	add.f32 	%f5128, %f5127, 0f3DCCCCCD;
	add.f32 	%f5129, %f5128, 0f3DCCCCCD;
	add.f32 	%f5130, %f5129, 0f3DCCCCCD;
	add.f32 	%f5131, %f5130, 0f3DCCCCCD;
	add.f32 	%f5132, %f5131, 0f3DCCCCCD;
	add.f32 	%f5133, %f5132, 0f3DCCCCCD;
	add.f32 	%f5134, %f5133, 0f3DCCCCCD;
	add.f32 	%f5135, %f5134, 0f3DCCCCCD;
	add.f32 	%f5136, %f5135, 0f3DCCCCCD;
	add.f32 	%f5137, %f5136, 0f3DCCCCCD;
	add.f32 	%f5138, %f5137, 0f3DCCCCCD;
	add.f32 	%f5139, %f5138, 0f3DCCCCCD;
	add.f32 	%f5140, %f5139, 0f3DCCCCCD;
	add.f32 	%f5141, %f5140, 0f3DCCCCCD;
	add.f32 	%f5142, %f5141, 0f3DCCCCCD;
	add.f32 	%f5143, %f5142, 0f3DCCCCCD;
	add.f32 	%f5144, %f5143, 0f3DCCCCCD;
	add.f32 	%f5145, %f5144, 0f3DCCCCCD;
	add.f32 	%f5146, %f5145, 0f3DCCCCCD;
	add.f32 	%f5147, %f5146, 0f3DCCCCCD;
	add.f32 	%f5148, %f5147, 0f3DCCCCCD;
	add.f32 	%f5149, %f5148, 0f3DCCCCCD;
	add.f32 	%f5150, %f5149, 0f3DCCCCCD;
	add.f32 	%f5151, %f5150, 0f3DCCCCCD;
	add.f32 	%f5152, %f5151, 0f3DCCCCCD;
	add.f32 	%f5153, %f5152, 0f3DCCCCCD;
	add.f32 	%f5154, %f5153, 0f3DCCCCCD;
	add.f32 	%f5155, %f5154, 0f3DCCCCCD;
	add.f32 	%f5156, %f5155, 0f3DCCCCCD;
	add.f32 	%f5157, %f5156, 0f3DCCCCCD;
	add.f32 	%f5158, %f5157, 0f3DCCCCCD;
	add.f32 	%f5159, %f5158, 0f3DCCCCCD;
	add.f32 	%f5160, %f5159, 0f3DCCCCCD;
	add.f32 	%f5161, %f5160, 0f3DCCCCCD;
	add.f32 	%f5162, %f5161, 0f3DCCCCCD;
	add.f32 	%f5163, %f5162, 0f3DCCCCCD;
	add.f32 	%f5164, %f5163, 0f3DCCCCCD;
	add.f32 	%f5165, %f5164, 0f3DCCCCCD;
	add.f32 	%f5166, %f5165, 0f3DCCCCCD;
	add.f32 	%f5167, %f5166, 0f3DCCCCCD;
	add.f32 	%f5168, %f5167, 0f3DCCCCCD;
	add.f32 	%f5169, %f5168, 0f3DCCCCCD;
	add.f32 	%f5170, %f5169, 0f3DCCCCCD;
	add.f32 	%f5171, %f5170, 0f3DCCCCCD;
	add.f32 	%f5172, %f5171, 0f3DCCCCCD;
	add.f32 	%f5173, %f5172, 0f3DCCCCCD;
	add.f32 	%f5174, %f5173, 0f3DCCCCCD;
	add.f32 	%f5175, %f5174, 0f3DCCCCCD;
	add.f32 	%f5176, %f5175, 0f3DCCCCCD;
	add.f32 	%f5177, %f5176, 0f3DCCCCCD;
	add.f32 	%f5178, %f5177, 0f3DCCCCCD;
	add.f32 	%f5179, %f5178, 0f3DCCCCCD;
	add.f32 	%f5180, %f5179, 0f3DCCCCCD;
	add.f32 	%f5181, %f5180, 0f3DCCCCCD;
	add.f32 	%f5182, %f5181, 0f3DCCCCCD;
	add.f32 	%f5183, %f5182, 0f3DCCCCCD;
	add.f32 	%f5184, %f5183, 0f3DCCCCCD;
	add.f32 	%f5185, %f5184, 0f3DCCCCCD;
	add.f32 	%f5186, %f5185, 0f3DCCCCCD;
	add.f32 	%f5187, %f5186, 0f3DCCCCCD;
	add.f32 	%f5188, %f5187, 0f3DCCCCCD;
	add.f32 	%f5189, %f5188, 0f3DCCCCCD;
	add.f32 	%f5190, %f5189, 0f3DCCCCCD;
	add.f32 	%f5191, %f5190, 0f3DCCCCCD;
	add.f32 	%f5192, %f5191, 0f3DCCCCCD;
	add.f32 	%f5193, %f5192, 0f3DCCCCCD;
	add.f32 	%f5194, %f5193, 0f3DCCCCCD;
	add.f32 	%f5195, %f5194, 0f3DCCCCCD;
	add.f32 	%f5196, %f5195, 0f3DCCCCCD;
	add.f32 	%f5197, %f5196, 0f3DCCCCCD;
	add.f32 	%f5198, %f5197, 0f3DCCCCCD;
	add.f32 	%f5199, %f5198, 0f3DCCCCCD;
	add.f32 	%f5200, %f5199, 0f3DCCCCCD;
	add.f32 	%f5201, %f5200, 0f3DCCCCCD;
	add.f32 	%f5202, %f5201, 0f3DCCCCCD;
	add.f32 	%f5203, %f5202, 0f3DCCCCCD;
	add.f32 	%f5204, %f5203, 0f3DCCCCCD;
	add.f32 	%f5205, %f5204, 0f3DCCCCCD;
	add.f32 	%f5206, %f5205, 0f3DCCCCCD;
	add.f32 	%f5207, %f5206, 0f3DCCCCCD;
	add.f32 	%f5208, %f5207, 0f3DCCCCCD;
	add.f32 	%f5209, %f5208, 0f3DCCCCCD;
	add.f32 	%f5210, %f5209, 0f3DCCCCCD;
	add.f32 	%f5211, %f5210, 0f3DCCCCCD;
	add.f32 	%f5212, %f5211, 0f3DCCCCCD;
	add.f32 	%f5213, %f5212, 0f3DCCCCCD;
	add.f32 	%f5214, %f5213, 0f3DCCCCCD;
	add.f32 	%f5215, %f5214, 0f3DCCCCCD;
	add.f32 	%f5216, %f5215, 0f3DCCCCCD;
	add.f32 	%f5217, %f5216, 0f3DCCCCCD;
	add.f32 	%f5218, %f5217, 0f3DCCCCCD;
	add.f32 	%f5219, %f5218, 0f3DCCCCCD;
	add.f32 	%f5220, %f5219, 0f3DCCCCCD;
	add.f32 	%f5221, %f5220, 0f3DCCCCCD;
	add.f32 	%f5222, %f5221, 0f3DCCCCCD;
	add.f32 	%f5223, %f5222, 0f3DCCCCCD;
	add.f32 	%f5224, %f5223, 0f3DCCCCCD;
	add.f32 	%f5225, %f5224, 0f3DCCCCCD;
	add.f32 	%f5226, %f5225, 0f3DCCCCCD;
	add.f32 	%f5227, %f5226, 0f3DCCCCCD;
	add.f32 	%f5228, %f5227, 0f3DCCCCCD;
	add.f32 	%f5229, %f5228, 0f3DCCCCCD;
	add.f32 	%f5230, %f5229, 0f3DCCCCCD;
	add.f32 	%f5231, %f5230, 0f3DCCCCCD;
	add.f32 	%f5232, %f5231, 0f3DCCCCCD;
	add.f32 	%f5233, %f5232, 0f3DCCCCCD;
	add.f32 	%f5234, %f5233, 0f3DCCCCCD;
	add.f32 	%f5235, %f5234, 0f3DCCCCCD;
	add.f32 	%f5236, %f5235, 0f3DCCCCCD;
	add.f32 	%f5237, %f5236, 0f3DCCCCCD;
	add.f32 	%f5238, %f5237, 0f3DCCCCCD;
	add.f32 	%f5239, %f5238, 0f3DCCCCCD;
	add.f32 	%f5240, %f5239, 0f3DCCCCCD;
	add.f32 	%f5241, %f5240, 0f3DCCCCCD;
	add.f32 	%f5242, %f5241, 0f3DCCCCCD;
	add.f32 	%f5243, %f5242, 0f3DCCCCCD;
	add.f32 	%f5244, %f5243, 0f3DCCCCCD;
	add.f32 	%f5245, %f5244, 0f3DCCCCCD;
	add.f32 	%f5246, %f5245, 0f3DCCCCCD;
	add.f32 	%f5247, %f5246, 0f3DCCCCCD;
	add.f32 	%f5248, %f5247, 0f3DCCCCCD;
	add.f32 	%f5249, %f5248, 0f3DCCCCCD;
	add.f32 	%f5250, %f5249, 0f3DCCCCCD;
	add.f32 	%f5251, %f5250, 0f3DCCCCCD;
	add.f32 	%f5252, %f5251, 0f3DCCCCCD;
	add.f32 	%f5253, %f5252, 0f3DCCCCCD;
	add.f32 	%f5254, %f5253, 0f3DCCCCCD;
	add.f32 	%f5255, %f5254, 0f3DCCCCCD;
	add.f32 	%f5256, %f5255, 0f3DCCCCCD;
	add.f32 	%f5257, %f5256, 0f3DCCCCCD;
	add.f32 	%f5258, %f5257, 0f3DCCCCCD;
	add.f32 	%f5259, %f5258, 0f3DCCCCCD;
	add.f32 	%f5260, %f5259, 0f3DCCCCCD;
	add.f32 	%f5261, %f5260, 0f3DCCCCCD;
	add.f32 	%f5262, %f5261, 0f3DCCCCCD;
	add.f32 	%f5263, %f5262, 0f3DCCCCCD;
	add.f32 	%f5264, %f5263, 0f3DCCCCCD;
	add.f32 	%f5265, %f5264, 0f3DCCCCCD;
	add.f32 	%f5266, %f5265, 0f3DCCCCCD;
	add.f32 	%f5267, %f5266, 0f3DCCCCCD;
	add.f32 	%f5268, %f5267, 0f3DCCCCCD;
	add.f32 	%f5269, %f5268, 0f3DCCCCCD;
	add.f32 	%f5270, %f5269, 0f3DCCCCCD;
	add.f32 	%f5271, %f5270, 0f3DCCCCCD;
	add.f32 	%f5272, %f5271, 0f3DCCCCCD;
	add.f32 	%f5273, %f5272, 0f3DCCCCCD;
	add.f32 	%f5274, %f5273, 0f3DCCCCCD;
	add.f32 	%f5275, %f5274, 0f3DCCCCCD;
	add.f32 	%f5276, %f5275, 0f3DCCCCCD;
	add.f32 	%f5277, %f5276, 0f3DCCCCCD;
	add.f32 	%f5278, %f5277, 0f3DCCCCCD;
	add.f32 	%f5279, %f5278, 0f3DCCCCCD;
	add.f32 	%f5280, %f5279, 0f3DCCCCCD;
	add.f32 	%f5281, %f5280, 0f3DCCCCCD;
	add.f32 	%f5282, %f5281, 0f3DCCCCCD;
	add.f32 	%f5283, %f5282, 0f3DCCCCCD;
	add.f32 	%f5284, %f5283, 0f3DCCCCCD;
	add.f32 	%f5285, %f5284, 0f3DCCCCCD;
	add.f32 	%f5286, %f5285, 0f3DCCCCCD;
	add.f32 	%f5287, %f5286, 0f3DCCCCCD;
	add.f32 	%f5288, %f5287, 0f3DCCCCCD;
	add.f32 	%f5289, %f5288, 0f3DCCCCCD;
	add.f32 	%f5290, %f5289, 0f3DCCCCCD;
	add.f32 	%f5291, %f5290, 0f3DCCCCCD;
	add.f32 	%f5292, %f5291, 0f3DCCCCCD;
	add.f32 	%f5293, %f5292, 0f3DCCCCCD;
	add.f32 	%f5294, %f5293, 0f3DCCCCCD;
	add.f32 	%f5295, %f5294, 0f3DCCCCCD;
	add.f32 	%f5296, %f5295, 0f3DCCCCCD;
	add.f32 	%f5297, %f5296, 0f3DCCCCCD;
	add.f32 	%f5298, %f5297, 0f3DCCCCCD;
	add.f32 	%f5299, %f5298, 0f3DCCCCCD;
	add.f32 	%f5300, %f5299, 0f3DCCCCCD;
	add.f32 	%f5301, %f5300, 0f3DCCCCCD;
	add.f32 	%f5302, %f5301, 0f3DCCCCCD;
	add.f32 	%f5303, %f5302, 0f3DCCCCCD;
	add.f32 	%f5304, %f5303, 0f3DCCCCCD;
	add.f32 	%f5305, %f5304, 0f3DCCCCCD;
	add.f32 	%f5306, %f5305, 0f3DCCCCCD;
	add.f32 	%f5307, %f5306, 0f3DCCCCCD;
	add.f32 	%f5308, %f5307, 0f3DCCCCCD;
	add.f32 	%f5309, %f5308, 0f3DCCCCCD;
	add.f32 	%f5310, %f5309, 0f3DCCCCCD;
	add.f32 	%f5311, %f5310, 0f3DCCCCCD;
	add.f32 	%f5312, %f5311, 0f3DCCCCCD;
	add.f32 	%f5313, %f5312, 0f3DCCCCCD;
	add.f32 	%f5314, %f5313, 0f3DCCCCCD;
	add.f32 	%f5315, %f5314, 0f3DCCCCCD;
	add.f32 	%f5316, %f5315, 0f3DCCCCCD;
	add.f32 	%f5317, %f5316, 0f3DCCCCCD;
	add.f32 	%f5318, %f5317, 0f3DCCCCCD;
	add.f32 	%f5319, %f5318, 0f3DCCCCCD;
	add.f32 	%f5320, %f5319, 0f3DCCCCCD;
	add.f32 	%f5321, %f5320, 0f3DCCCCCD;
	add.f32 	%f5322, %f5321, 0f3DCCCCCD;
	add.f32 	%f5323, %f5322, 0f3DCCCCCD;
	add.f32 	%f5324, %f5323, 0f3DCCCCCD;
	add.f32 	%f5325, %f5324, 0f3DCCCCCD;
	add.f32 	%f5326, %f5325, 0f3DCCCCCD;
	add.f32 	%f5327, %f5326, 0f3DCCCCCD;
	add.f32 	%f5328, %f5327, 0f3DCCCCCD;
	add.f32 	%f5329, %f5328, 0f3DCCCCCD;
	add.f32 	%f5330, %f5329, 0f3DCCCCCD;
	add.f32 	%f5331, %f5330, 0f3DCCCCCD;
	add.f32 	%f5332, %f5331, 0f3DCCCCCD;
	add.f32 	%f5333, %f5332, 0f3DCCCCCD;
	add.f32 	%f5334, %f5333, 0f3DCCCCCD;
	add.f32 	%f5335, %f5334, 0f3DCCCCCD;
	add.f32 	%f5336, %f5335, 0f3DCCCCCD;
	add.f32 	%f5337, %f5336, 0f3DCCCCCD;
	add.f32 	%f5338, %f5337, 0f3DCCCCCD;
	add.f32 	%f5339, %f5338, 0f3DCCCCCD;
	add.f32 	%f5340, %f5339, 0f3DCCCCCD;
	add.f32 	%f5341, %f5340, 0f3DCCCCCD;
	add.f32 	%f5342, %f5341, 0f3DCCCCCD;
	add.f32 	%f5343, %f5342, 0f3DCCCCCD;
	add.f32 	%f5344, %f5343, 0f3DCCCCCD;
	add.f32 	%f5345, %f5344, 0f3DCCCCCD;
	add.f32 	%f5346, %f5345, 0f3DCCCCCD;
	add.f32 	%f5347, %f5346, 0f3DCCCCCD;
	add.f32 	%f5348, %f5347, 0f3DCCCCCD;
	add.f32 	%f5349, %f5348, 0f3DCCCCCD;
	add.f32 	%f5350, %f5349, 0f3DCCCCCD;
	add.f32 	%f5351, %f5350, 0f3DCCCCCD;
	add.f32 	%f5352, %f5351, 0f3DCCCCCD;
	add.f32 	%f5353, %f5352, 0f3DCCCCCD;
	add.f32 	%f5354, %f5353, 0f3DCCCCCD;
	add.f32 	%f5355, %f5354, 0f3DCCCCCD;
	add.f32 	%f5356, %f5355, 0f3DCCCCCD;
	add.f32 	%f5357, %f5356, 0f3DCCCCCD;
	add.f32 	%f5358, %f5357, 0f3DCCCCCD;
	add.f32 	%f5359, %f5358, 0f3DCCCCCD;
	add.f32 	%f5360, %f5359, 0f3DCCCCCD;
	add.f32 	%f5361, %f5360, 0f3DCCCCCD;
	add.f32 	%f5362, %f5361, 0f3DCCCCCD;
	add.f32 	%f5363, %f5362, 0f3DCCCCCD;
	add.f32 	%f5364, %f5363, 0f3DCCCCCD;
	add.f32 	%f5365, %f5364, 0f3DCCCCCD;
	add.f32 	%f5366, %f5365, 0f3DCCCCCD;
	add.f32 	%f5367, %f5366, 0f3DCCCCCD;
	add.f32 	%f5368, %f5367, 0f3DCCCCCD;
	add.f32 	%f5369, %f5368, 0f3DCCCCCD;
	add.f32 	%f5370, %f5369, 0f3DCCCCCD;
	add.f32 	%f5371, %f5370, 0f3DCCCCCD;
	add.f32 	%f5372, %f5371, 0f3DCCCCCD;
	add.f32 	%f5373, %f5372, 0f3DCCCCCD;
	add.f32 	%f5374, %f5373, 0f3DCCCCCD;
	add.f32 	%f5375, %f5374, 0f3DCCCCCD;
	add.f32 	%f5376, %f5375, 0f3DCCCCCD;
	add.f32 	%f5377, %f5376, 0f3DCCCCCD;
	add.f32 	%f5378, %f5377, 0f3DCCCCCD;
	add.f32 	%f5379, %f5378, 0f3DCCCCCD;
	add.f32 	%f5380, %f5379, 0f3DCCCCCD;
	add.f32 	%f5381, %f5380, 0f3DCCCCCD;
	add.f32 	%f5382, %f5381, 0f3DCCCCCD;
	add.f32 	%f5383, %f5382, 0f3DCCCCCD;
	add.f32 	%f5384, %f5383, 0f3DCCCCCD;
	add.f32 	%f5385, %f5384, 0f3DCCCCCD;
	add.f32 	%f5386, %f5385, 0f3DCCCCCD;
	add.f32 	%f5387, %f5386, 0f3DCCCCCD;
	add.f32 	%f5388, %f5387, 0f3DCCCCCD;
	add.f32 	%f5389, %f5388, 0f3DCCCCCD;
	add.f32 	%f5390, %f5389, 0f3DCCCCCD;
	add.f32 	%f5391, %f5390, 0f3DCCCCCD;
	add.f32 	%f5392, %f5391, 0f3DCCCCCD;
	add.f32 	%f5393, %f5392, 0f3DCCCCCD;
	add.f32 	%f5394, %f5393, 0f3DCCCCCD;
	add.f32 	%f5395, %f5394, 0f3DCCCCCD;
	add.f32 	%f5396, %f5395, 0f3DCCCCCD;
	add.f32 	%f5397, %f5396, 0f3DCCCCCD;
	add.f32 	%f5398, %f5397, 0f3DCCCCCD;
	add.f32 	%f5399, %f5398, 0f3DCCCCCD;
	add.f32 	%f5400, %f5399, 0f3DCCCCCD;
	add.f32 	%f5401, %f5400, 0f3DCCCCCD;
	add.f32 	%f5402, %f5401, 0f3DCCCCCD;
	add.f32 	%f5403, %f5402, 0f3DCCCCCD;
	add.f32 	%f5404, %f5403, 0f3DCCCCCD;
	add.f32 	%f5405, %f5404, 0f3DCCCCCD;
	add.f32 	%f5406, %f5405, 0f3DCCCCCD;
	add.f32 	%f5407, %f5406, 0f3DCCCCCD;
	add.f32 	%f5408, %f5407, 0f3DCCCCCD;
	add.f32 	%f5409, %f5408, 0f3DCCCCCD;
	add.f32 	%f5410, %f5409, 0f3DCCCCCD;
	add.f32 	%f5411, %f5410, 0f3DCCCCCD;
	add.f32 	%f5412, %f5411, 0f3DCCCCCD;
	add.f32 	%f5413, %f5412, 0f3DCCCCCD;
	add.f32 	%f5414, %f5413, 0f3DCCCCCD;
	add.f32 	%f5415, %f5414, 0f3DCCCCCD;
	add.f32 	%f5416, %f5415, 0f3DCCCCCD;
	add.f32 	%f5417, %f5416, 0f3DCCCCCD;
	add.f32 	%f5418, %f5417, 0f3DCCCCCD;
	add.f32 	%f5419, %f5418, 0f3DCCCCCD;
	add.f32 	%f5420, %f5419, 0f3DCCCCCD;
	add.f32 	%f5421, %f5420, 0f3DCCCCCD;
	add.f32 	%f5422, %f5421, 0f3DCCCCCD;
	add.f32 	%f5423, %f5422, 0f3DCCCCCD;
	add.f32 	%f5424, %f5423, 0f3DCCCCCD;
	add.f32 	%f5425, %f5424, 0f3DCCCCCD;
	add.f32 	%f5426, %f5425, 0f3DCCCCCD;
	add.f32 	%f5427, %f5426, 0f3DCCCCCD;
	add.f32 	%f5428, %f5427, 0f3DCCCCCD;
	add.f32 	%f5429, %f5428, 0f3DCCCCCD;
	add.f32 	%f5430, %f5429, 0f3DCCCCCD;
	add.f32 	%f5431, %f5430, 0f3DCCCCCD;
	add.f32 	%f5432, %f5431, 0f3DCCCCCD;
	add.f32 	%f5433, %f5432, 0f3DCCCCCD;
	add.f32 	%f5434, %f5433, 0f3DCCCCCD;
	add.f32 	%f5435, %f5434, 0f3DCCCCCD;
	add.f32 	%f5436, %f5435, 0f3DCCCCCD;
	add.f32 	%f5437, %f5436, 0f3DCCCCCD;
	add.f32 	%f5438, %f5437, 0f3DCCCCCD;
	add.f32 	%f5439, %f5438, 0f3DCCCCCD;
	add.f32 	%f5440, %f5439, 0f3DCCCCCD;
	add.f32 	%f5441, %f5440, 0f3DCCCCCD;
	add.f32 	%f5442, %f5441, 0f3DCCCCCD;
	add.f32 	%f5443, %f5442, 0f3DCCCCCD;
	add.f32 	%f5444, %f5443, 0f3DCCCCCD;
	add.f32 	%f5445, %f5444, 0f3DCCCCCD;
	add.f32 	%f5446, %f5445, 0f3DCCCCCD;
	add.f32 	%f5447, %f5446, 0f3DCCCCCD;
	add.f32 	%f5448, %f5447, 0f3DCCCCCD;
	add.f32 	%f5449, %f5448, 0f3DCCCCCD;
	add.f32 	%f5450, %f5449, 0f3DCCCCCD;
	add.f32 	%f5451, %f5450, 0f3DCCCCCD;
	add.f32 	%f5452, %f5451, 0f3DCCCCCD;
	add.f32 	%f5453, %f5452, 0f3DCCCCCD;
	add.f32 	%f5454, %f5453, 0f3DCCCCCD;
	add.f32 	%f5455, %f5454, 0f3DCCCCCD;
	add.f32 	%f5456, %f5455, 0f3DCCCCCD;
	add.f32 	%f5457, %f5456, 0f3DCCCCCD;
	add.f32 	%f5458, %f5457, 0f3DCCCCCD;
	add.f32 	%f5459, %f5458, 0f3DCCCCCD;
	add.f32 	%f5460, %f5459, 0f3DCCCCCD;
	add.f32 	%f5461, %f5460, 0f3DCCCCCD;
	add.f32 	%f5462, %f5461, 0f3DCCCCCD;
	add.f32 	%f5463, %f5462, 0f3DCCCCCD;
	add.f32 	%f5464, %f5463, 0f3DCCCCCD;
	add.f32 	%f5465, %f5464, 0f3DCCCCCD;
	add.f32 	%f5466, %f5465, 0f3DCCCCCD;
	add.f32 	%f5467, %f5466, 0f3DCCCCCD;
	add.f32 	%f5468, %f5467, 0f3DCCCCCD;
	add.f32 	%f5469, %f5468, 0f3DCCCCCD;
	add.f32 	%f5470, %f5469, 0f3DCCCCCD;
	add.f32 	%f5471, %f5470, 0f3DCCCCCD;
	add.f32 	%f5472, %f5471, 0f3DCCCCCD;
	add.f32 	%f5473, %f5472, 0f3DCCCCCD;
	add.f32 	%f5474, %f5473, 0f3DCCCCCD;
	add.f32 	%f5475, %f5474, 0f3DCCCCCD;
	add.f32 	%f5476, %f5475, 0f3DCCCCCD;
	add.f32 	%f5477, %f5476, 0f3DCCCCCD;
	add.f32 	%f5478, %f5477, 0f3DCCCCCD;
	add.f32 	%f5479, %f5478, 0f3DCCCCCD;
	add.f32 	%f5480, %f5479, 0f3DCCCCCD;
	add.f32 	%f5481, %f5480, 0f3DCCCCCD;
	add.f32 	%f5482, %f5481, 0f3DCCCCCD;
	add.f32 	%f5483, %f5482, 0f3DCCCCCD;
	add.f32 	%f5484, %f5483, 0f3DCCCCCD;
	add.f32 	%f5485, %f5484, 0f3DCCCCCD;
	add.f32 	%f5486, %f5485, 0f3DCCCCCD;
	add.f32 	%f5487, %f5486, 0f3DCCCCCD;
	add.f32 	%f5488, %f5487, 0f3DCCCCCD;
	add.f32 	%f5489, %f5488, 0f3DCCCCCD;
	add.f32 	%f5490, %f5489, 0f3DCCCCCD;
	add.f32 	%f5491, %f5490, 0f3DCCCCCD;
	add.f32 	%f5492, %f5491, 0f3DCCCCCD;
	add.f32 	%f5493, %f5492, 0f3DCCCCCD;
	add.f32 	%f5494, %f5493, 0f3DCCCCCD;
	add.f32 	%f5495, %f5494, 0f3DCCCCCD;
	add.f32 	%f5496, %f5495, 0f3DCCCCCD;
	add.f32 	%f5497, %f5496, 0f3DCCCCCD;
	add.f32 	%f5498, %f5497, 0f3DCCCCCD;
	add.f32 	%f5499, %f5498, 0f3DCCCCCD;
	add.f32 	%f5500, %f5499, 0f3DCCCCCD;
	add.f32 	%f5501, %f5500, 0f3DCCCCCD;
	add.f32 	%f5502, %f5501, 0f3DCCCCCD;
	add.f32 	%f5503, %f5502, 0f3DCCCCCD;
	add.f32 	%f5504, %f5503, 0f3DCCCCCD;
	add.f32 	%f5505, %f5504, 0f3DCCCCCD;
	add.f32 	%f5506, %f5505, 0f3DCCCCCD;
	add.f32 	%f5507, %f5506, 0f3DCCCCCD;
	add.f32 	%f5508, %f5507, 0f3DCCCCCD;
	add.f32 	%f5509, %f5508, 0f3DCCCCCD;
	add.f32 	%f5510, %f5509, 0f3DCCCCCD;
	add.f32 	%f5511, %f5510, 0f3DCCCCCD;
	add.f32 	%f5512, %f5511, 0f3DCCCCCD;
	add.f32 	%f5513, %f5512, 0f3DCCCCCD;
	add.f32 	%f5514, %f5513, 0f3DCCCCCD;
	add.f32 	%f5515, %f5514, 0f3DCCCCCD;
	add.f32 	%f5516, %f5515, 0f3DCCCCCD;
	add.f32 	%f5517, %f5516, 0f3DCCCCCD;
	add.f32 	%f5518, %f5517, 0f3DCCCCCD;
	add.f32 	%f5519, %f5518, 0f3DCCCCCD;
	add.f32 	%f5520, %f5519, 0f3DCCCCCD;
	add.f32 	%f5521, %f5520, 0f3DCCCCCD;
	add.f32 	%f5522, %f5521, 0f3DCCCCCD;
	add.f32 	%f5523, %f5522, 0f3DCCCCCD;
	add.f32 	%f5524, %f5523, 0f3DCCCCCD;
	add.f32 	%f5525, %f5524, 0f3DCCCCCD;
	add.f32 	%f5526, %f5525, 0f3DCCCCCD;
	add.f32 	%f5527, %f5526, 0f3DCCCCCD;
	add.f32 	%f5528, %f5527, 0f3DCCCCCD;
	add.f32 	%f5529, %f5528, 0f3DCCCCCD;
	add.f32 	%f5530, %f5529, 0f3DCCCCCD;
	add.f32 	%f5531, %f5530, 0f3DCCCCCD;
	add.f32 	%f5532, %f5531, 0f3DCCCCCD;
	add.f32 	%f5533, %f5532, 0f3DCCCCCD;
	add.f32 	%f5534, %f5533, 0f3DCCCCCD;
	add.f32 	%f5535, %f5534, 0f3DCCCCCD;
	add.f32 	%f5536, %f5535, 0f3DCCCCCD;
	add.f32 	%f5537, %f5536, 0f3DCCCCCD;
	add.f32 	%f5538, %f5537, 0f3DCCCCCD;
	add.f32 	%f5539, %f5538, 0f3DCCCCCD;
	add.f32 	%f5540, %f5539, 0f3DCCCCCD;
	add.f32 	%f5541, %f5540, 0f3DCCCCCD;
	add.f32 	%f5542, %f5541, 0f3DCCCCCD;
	add.f32 	%f5543, %f5542, 0f3DCCCCCD;
	add.f32 	%f5544, %f5543, 0f3DCCCCCD;
	add.f32 	%f5545, %f5544, 0f3DCCCCCD;
	add.f32 	%f5546, %f5545, 0f3DCCCCCD;
	add.f32 	%f5547, %f5546, 0f3DCCCCCD;
	add.f32 	%f5548, %f5547, 0f3DCCCCCD;
	add.f32 	%f5549, %f5548, 0f3DCCCCCD;
	add.f32 	%f5550, %f5549, 0f3DCCCCCD;
	add.f32 	%f5551, %f5550, 0f3DCCCCCD;
	add.f32 	%f5552, %f5551, 0f3DCCCCCD;
	add.f32 	%f5553, %f5552, 0f3DCCCCCD;
	add.f32 	%f5554, %f5553, 0f3DCCCCCD;
	add.f32 	%f5555, %f5554, 0f3DCCCCCD;
	add.f32 	%f5556, %f5555, 0f3DCCCCCD;
	add.f32 	%f5557, %f5556, 0f3DCCCCCD;
	add.f32 	%f5558, %f5557, 0f3DCCCCCD;
	add.f32 	%f5559, %f5558, 0f3DCCCCCD;
	add.f32 	%f5560, %f5559, 0f3DCCCCCD;
	add.f32 	%f5561, %f5560, 0f3DCCCCCD;
	add.f32 	%f5562, %f5561, 0f3DCCCCCD;
	add.f32 	%f5563, %f5562, 0f3DCCCCCD;
	add.f32 	%f5564, %f5563, 0f3DCCCCCD;
	add.f32 	%f5565, %f5564, 0f3DCCCCCD;
	add.f32 	%f5566, %f5565, 0f3DCCCCCD;
	add.f32 	%f5567, %f5566, 0f3DCCCCCD;
	add.f32 	%f5568, %f5567, 0f3DCCCCCD;
	add.f32 	%f5569, %f5568, 0f3DCCCCCD;
	add.f32 	%f5570, %f5569, 0f3DCCCCCD;
	add.f32 	%f5571, %f5570, 0f3DCCCCCD;
	add.f32 	%f5572, %f5571, 0f3DCCCCCD;
	add.f32 	%f5573, %f5572, 0f3DCCCCCD;
	add.f32 	%f5574, %f5573, 0f3DCCCCCD;
	add.f32 	%f5575, %f5574, 0f3DCCCCCD;
	add.f32 	%f5576, %f5575, 0f3DCCCCCD;
	add.f32 	%f5577, %f5576, 0f3DCCCCCD;
	add.f32 	%f5578, %f5577, 0f3DCCCCCD;
	add.f32 	%f5579, %f5578, 0f3DCCCCCD;
	add.f32 	%f5580, %f5579, 0f3DCCCCCD;
	add.f32 	%f5581, %f5580, 0f3DCCCCCD;
	add.f32 	%f5582, %f5581, 0f3DCCCCCD;
	add.f32 	%f5583, %f5582, 0f3DCCCCCD;
	add.f32 	%f5584, %f5583, 0f3DCCCCCD;
	add.f32 	%f5585, %f5584, 0f3DCCCCCD;
	add.f32 	%f5586, %f5585, 0f3DCCCCCD;
	add.f32 	%f5587, %f5586, 0f3DCCCCCD;
	add.f32 	%f5588, %f5587, 0f3DCCCCCD;
	add.f32 	%f5589, %f5588, 0f3DCCCCCD;
	add.f32 	%f5590, %f5589, 0f3DCCCCCD;
	add.f32 	%f5591, %f5590, 0f3DCCCCCD;
	add.f32 	%f5592, %f5591, 0f3DCCCCCD;
	add.f32 	%f5593, %f5592, 0f3DCCCCCD;
	add.f32 	%f5594, %f5593, 0f3DCCCCCD;
	add.f32 	%f5595, %f5594, 0f3DCCCCCD;
	add.f32 	%f5596, %f5595, 0f3DCCCCCD;
	add.f32 	%f5597, %f5596, 0f3DCCCCCD;
	add.f32 	%f5598, %f5597, 0f3DCCCCCD;
	add.f32 	%f5599, %f5598, 0f3DCCCCCD;
	add.f32 	%f5600, %f5599, 0f3DCCCCCD;
	add.f32 	%f5601, %f5600, 0f3DCCCCCD;
	add.f32 	%f5602, %f5601, 0f3DCCCCCD;
	add.f32 	%f5603, %f5602, 0f3DCCCCCD;
	add.f32 	%f5604, %f5603, 0f3DCCCCCD;
	add.f32 	%f5605, %f5604, 0f3DCCCCCD;
	add.f32 	%f5606, %f5605, 0f3DCCCCCD;
	add.f32 	%f5607, %f5606, 0f3DCCCCCD;
	add.f32 	%f5608, %f5607, 0f3DCCCCCD;
	add.f32 	%f5609, %f5608, 0f3DCCCCCD;
	add.f32 	%f5610, %f5609, 0f3DCCCCCD;
	add.f32 	%f5611, %f5610, 0f3DCCCCCD;
	add.f32 	%f5612, %f5611, 0f3DCCCCCD;
	add.f32 	%f5613, %f5612, 0f3DCCCCCD;
	add.f32 	%f5614, %f5613, 0f3DCCCCCD;
	add.f32 	%f5615, %f5614, 0f3DCCCCCD;
	add.f32 	%f5616, %f5615, 0f3DCCCCCD;
	add.f32 	%f5617, %f5616, 0f3DCCCCCD;
	add.f32 	%f5618, %f5617, 0f3DCCCCCD;
	add.f32 	%f5619, %f5618, 0f3DCCCCCD;
	add.f32 	%f5620, %f5619, 0f3DCCCCCD;
	add.f32 	%f5621, %f5620, 0f3DCCCCCD;
	add.f32 	%f5622, %f5621, 0f3DCCCCCD;
	add.f32 	%f5623, %f5622, 0f3DCCCCCD;
	add.f32 	%f5624, %f5623, 0f3DCCCCCD;
	add.f32 	%f5625, %f5624, 0f3DCCCCCD;
	add.f32 	%f5626, %f5625, 0f3DCCCCCD;
	add.f32 	%f5627, %f5626, 0f3DCCCCCD;
	add.f32 	%f5628, %f5627, 0f3DCCCCCD;
	add.f32 	%f5629, %f5628, 0f3DCCCCCD;
	add.f32 	%f5630, %f5629, 0f3DCCCCCD;
	add.f32 	%f5631, %f5630, 0f3DCCCCCD;
	add.f32 	%f5632, %f5631, 0f3DCCCCCD;
	add.f32 	%f5633, %f5632, 0f3DCCCCCD;
	add.f32 	%f5634, %f5633, 0f3DCCCCCD;
	add.f32 	%f5635, %f5634, 0f3DCCCCCD;
	add.f32 	%f5636, %f5635, 0f3DCCCCCD;
	add.f32 	%f5637, %f5636, 0f3DCCCCCD;
	add.f32 	%f5638, %f5637, 0f3DCCCCCD;
	add.f32 	%f5639, %f5638, 0f3DCCCCCD;
	add.f32 	%f5640, %f5639, 0f3DCCCCCD;
	add.f32 	%f5641, %f5640, 0f3DCCCCCD;
	add.f32 	%f5642, %f5641, 0f3DCCCCCD;
	add.f32 	%f5643, %f5642, 0f3DCCCCCD;
	add.f32 	%f5644, %f5643, 0f3DCCCCCD;
	add.f32 	%f5645, %f5644, 0f3DCCCCCD;
	add.f32 	%f5646, %f5645, 0f3DCCCCCD;
	add.f32 	%f5647, %f5646, 0f3DCCCCCD;
	add.f32 	%f5648, %f5647, 0f3DCCCCCD;
	add.f32 	%f5649, %f5648, 0f3DCCCCCD;
	add.f32 	%f5650, %f5649, 0f3DCCCCCD;
	add.f32 	%f5651, %f5650, 0f3DCCCCCD;
	add.f32 	%f5652, %f5651, 0f3DCCCCCD;
	add.f32 	%f5653, %f5652, 0f3DCCCCCD;
	add.f32 	%f5654, %f5653, 0f3DCCCCCD;
	add.f32 	%f5655, %f5654, 0f3DCCCCCD;
	add.f32 	%f5656, %f5655, 0f3DCCCCCD;
	add.f32 	%f5657, %f5656, 0f3DCCCCCD;
	add.f32 	%f5658, %f5657, 0f3DCCCCCD;
	add.f32 	%f5659, %f5658, 0f3DCCCCCD;
	add.f32 	%f5660, %f5659, 0f3DCCCCCD;
	add.f32 	%f5661, %f5660, 0f3DCCCCCD;
	add.f32 	%f5662, %f5661, 0f3DCCCCCD;
	add.f32 	%f5663, %f5662, 0f3DCCCCCD;
	add.f32 	%f5664, %f5663, 0f3DCCCCCD;
	add.f32 	%f5665, %f5664, 0f3DCCCCCD;
	add.f32 	%f5666, %f5665, 0f3DCCCCCD;
	add.f32 	%f5667, %f5666, 0f3DCCCCCD;
	add.f32 	%f5668, %f5667, 0f3DCCCCCD;
	add.f32 	%f5669, %f5668, 0f3DCCCCCD;
	add.f32 	%f5670, %f5669, 0f3DCCCCCD;
	add.f32 	%f5671, %f5670, 0f3DCCCCCD;
	add.f32 	%f5672, %f5671, 0f3DCCCCCD;
	add.f32 	%f5673, %f5672, 0f3DCCCCCD;
	add.f32 	%f5674, %f5673, 0f3DCCCCCD;
	add.f32 	%f5675, %f5674, 0f3DCCCCCD;
	add.f32 	%f5676, %f5675, 0f3DCCCCCD;
	add.f32 	%f5677, %f5676, 0f3DCCCCCD;
	add.f32 	%f5678, %f5677, 0f3DCCCCCD;
	add.f32 	%f5679, %f5678, 0f3DCCCCCD;
	add.f32 	%f5680, %f5679, 0f3DCCCCCD;
	add.f32 	%f5681, %f5680, 0f3DCCCCCD;
	add.f32 	%f5682, %f5681, 0f3DCCCCCD;
	add.f32 	%f5683, %f5682, 0f3DCCCCCD;
	add.f32 	%f5684, %f5683, 0f3DCCCCCD;
	add.f32 	%f5685, %f5684, 0f3DCCCCCD;
	add.f32 	%f5686, %f5685, 0f3DCCCCCD;
	add.f32 	%f5687, %f5686, 0f3DCCCCCD;
	add.f32 	%f5688, %f5687, 0f3DCCCCCD;
	add.f32 	%f5689, %f5688, 0f3DCCCCCD;
	add.f32 	%f5690, %f5689, 0f3DCCCCCD;
	add.f32 	%f5691, %f5690, 0f3DCCCCCD;
	add.f32 	%f5692, %f5691, 0f3DCCCCCD;
	add.f32 	%f5693, %f5692, 0f3DCCCCCD;
	add.f32 	%f5694, %f5693, 0f3DCCCCCD;
	add.f32 	%f5695, %f5694, 0f3DCCCCCD;
	add.f32 	%f5696, %f5695, 0f3DCCCCCD;
	add.f32 	%f5697, %f5696, 0f3DCCCCCD;
	add.f32 	%f5698, %f5697, 0f3DCCCCCD;
	add.f32 	%f5699, %f5698, 0f3DCCCCCD;
	add.f32 	%f5700, %f5699, 0f3DCCCCCD;
	add.f32 	%f5701, %f5700, 0f3DCCCCCD;
	add.f32 	%f5702, %f5701, 0f3DCCCCCD;
	add.f32 	%f5703, %f5702, 0f3DCCCCCD;
	add.f32 	%f5704, %f5703, 0f3DCCCCCD;
	add.f32 	%f5705, %f5704, 0f3DCCCCCD;
	add.f32 	%f5706, %f5705, 0f3DCCCCCD;
	add.f32 	%f5707, %f5706, 0f3DCCCCCD;
	add.f32 	%f5708, %f5707, 0f3DCCCCCD;
	add.f32 	%f5709, %f5708, 0f3DCCCCCD;
	add.f32 	%f5710, %f5709, 0f3DCCCCCD;
	add.f32 	%f5711, %f5710, 0f3DCCCCCD;
	add.f32 	%f5712, %f5711, 0f3DCCCCCD;
	add.f32 	%f5713, %f5712, 0f3DCCCCCD;
	add.f32 	%f5714, %f5713, 0f3DCCCCCD;
	add.f32 	%f5715, %f5714, 0f3DCCCCCD;
	add.f32 	%f5716, %f5715, 0f3DCCCCCD;
	add.f32 	%f5717, %f5716, 0f3DCCCCCD;
	add.f32 	%f5718, %f5717, 0f3DCCCCCD;
	add.f32 	%f5719, %f5718, 0f3DCCCCCD;
	add.f32 	%f5720, %f5719, 0f3DCCCCCD;
	add.f32 	%f5721, %f5720, 0f3DCCCCCD;
	add.f32 	%f5722, %f5721, 0f3DCCCCCD;
	add.f32 	%f5723, %f5722, 0f3DCCCCCD;
	add.f32 	%f5724, %f5723, 0f3DCCCCCD;
	add.f32 	%f5725, %f5724, 0f3DCCCCCD;
	add.f32 	%f5726, %f5725, 0f3DCCCCCD;
	add.f32 	%f5727, %f5726, 0f3DCCCCCD;
	add.f32 	%f5728, %f5727, 0f3DCCCCCD;
	add.f32 	%f5729, %f5728, 0f3DCCCCCD;
	add.f32 	%f5730, %f5729, 0f3DCCCCCD;
	add.f32 	%f5731, %f5730, 0f3DCCCCCD;
	add.f32 	%f5732, %f5731, 0f3DCCCCCD;
	add.f32 	%f5733, %f5732, 0f3DCCCCCD;
	add.f32 	%f5734, %f5733, 0f3DCCCCCD;
	add.f32 	%f5735, %f5734, 0f3DCCCCCD;
	add.f32 	%f5736, %f5735, 0f3DCCCCCD;
	add.f32 	%f5737, %f5736, 0f3DCCCCCD;
	add.f32 	%f5738, %f5737, 0f3DCCCCCD;
	add.f32 	%f5739, %f5738, 0f3DCCCCCD;
	add.f32 	%f5740, %f5739, 0f3DCCCCCD;
	add.f32 	%f5741, %f5740, 0f3DCCCCCD;
	add.f32 	%f5742, %f5741, 0f3DCCCCCD;
	add.f32 	%f5743, %f5742, 0f3DCCCCCD;
	add.f32 	%f5744, %f5743, 0f3DCCCCCD;
	add.f32 	%f5745, %f5744, 0f3DCCCCCD;
	add.f32 	%f5746, %f5745, 0f3DCCCCCD;
	add.f32 	%f5747, %f5746, 0f3DCCCCCD;
	add.f32 	%f5748, %f5747, 0f3DCCCCCD;
	add.f32 	%f5749, %f5748, 0f3DCCCCCD;
	add.f32 	%f5750, %f5749, 0f3DCCCCCD;
	add.f32 	%f5751, %f5750, 0f3DCCCCCD;
	add.f32 	%f5752, %f5751, 0f3DCCCCCD;
	add.f32 	%f5753, %f5752, 0f3DCCCCCD;
	add.f32 	%f5754, %f5753, 0f3DCCCCCD;
	add.f32 	%f5755, %f5754, 0f3DCCCCCD;
	add.f32 	%f5756, %f5755, 0f3DCCCCCD;
	add.f32 	%f5757, %f5756, 0f3DCCCCCD;
	add.f32 	%f5758, %f5757, 0f3DCCCCCD;
	add.f32 	%f5759, %f5758, 0f3DCCCCCD;
	add.f32 	%f5760, %f5759, 0f3DCCCCCD;
	add.f32 	%f5761, %f5760, 0f3DCCCCCD;
	add.f32 	%f5762, %f5761, 0f3DCCCCCD;
	add.f32 	%f5763, %f5762, 0f3DCCCCCD;
	add.f32 	%f5764, %f5763, 0f3DCCCCCD;
	add.f32 	%f5765, %f5764, 0f3DCCCCCD;
	add.f32 	%f5766, %f5765, 0f3DCCCCCD;
	add.f32 	%f5767, %f5766, 0f3DCCCCCD;
	add.f32 	%f5768, %f5767, 0f3DCCCCCD;
	add.f32 	%f5769, %f5768, 0f3DCCCCCD;
	add.f32 	%f5770, %f5769, 0f3DCCCCCD;
	add.f32 	%f5771, %f5770, 0f3DCCCCCD;
	add.f32 	%f5772, %f5771, 0f3DCCCCCD;
	add.f32 	%f5773, %f5772, 0f3DCCCCCD;
	add.f32 	%f5774, %f5773, 0f3DCCCCCD;
	add.f32 	%f5775, %f5774, 0f3DCCCCCD;
	add.f32 	%f5776, %f5775, 0f3DCCCCCD;
	add.f32 	%f5777, %f5776, 0f3DCCCCCD;
	add.f32 	%f5778, %f5777, 0f3DCCCCCD;
	add.f32 	%f5779, %f5778, 0f3DCCCCCD;
	add.f32 	%f5780, %f5779, 0f3DCCCCCD;
	add.f32 	%f5781, %f5780, 0f3DCCCCCD;
	add.f32 	%f5782, %f5781, 0f3DCCCCCD;
	add.f32 	%f5783, %f5782, 0f3DCCCCCD;
	add.f32 	%f5784, %f5783, 0f3DCCCCCD;
	add.f32 	%f5785, %f5784, 0f3DCCCCCD;
	add.f32 	%f5786, %f5785, 0f3DCCCCCD;
	add.f32 	%f5787, %f5786, 0f3DCCCCCD;
	add.f32 	%f5788, %f5787, 0f3DCCCCCD;
	add.f32 	%f5789, %f5788, 0f3DCCCCCD;
	add.f32 	%f5790, %f5789, 0f3DCCCCCD;
	add.f32 	%f5791, %f5790, 0f3DCCCCCD;
	add.f32 	%f5792, %f5791, 0f3DCCCCCD;
	add.f32 	%f5793, %f5792, 0f3DCCCCCD;
	add.f32 	%f5794, %f5793, 0f3DCCCCCD;
	add.f32 	%f5795, %f5794, 0f3DCCCCCD;
	add.f32 	%f5796, %f5795, 0f3DCCCCCD;
	add.f32 	%f5797, %f5796, 0f3DCCCCCD;
	add.f32 	%f5798, %f5797, 0f3DCCCCCD;
	add.f32 	%f5799, %f5798, 0f3DCCCCCD;
	add.f32 	%f5800, %f5799, 0f3DCCCCCD;
	add.f32 	%f5801, %f5800, 0f3DCCCCCD;
	add.f32 	%f5802, %f5801, 0f3DCCCCCD;
	add.f32 	%f5803, %f5802, 0f3DCCCCCD;
	add.f32 	%f5804, %f5803, 0f3DCCCCCD;
	add.f32 	%f5805, %f5804, 0f3DCCCCCD;
	add.f32 	%f5806, %f5805, 0f3DCCCCCD;
	add.f32 	%f5807, %f5806, 0f3DCCCCCD;
	add.f32 	%f5808, %f5807, 0f3DCCCCCD;
	add.f32 	%f5809, %f5808, 0f3DCCCCCD;
	add.f32 	%f5810, %f5809, 0f3DCCCCCD;
	add.f32 	%f5811, %f5810, 0f3DCCCCCD;
	add.f32 	%f5812, %f5811, 0f3DCCCCCD;
	add.f32 	%f5813, %f5812, 0f3DCCCCCD;
	add.f32 	%f5814, %f5813, 0f3DCCCCCD;
	add.f32 	%f5815, %f5814, 0f3DCCCCCD;
	add.f32 	%f5816, %f5815, 0f3DCCCCCD;
	add.f32 	%f5817, %f5816, 0f3DCCCCCD;
	add.f32 	%f5818, %f5817, 0f3DCCCCCD;
	add.f32 	%f5819, %f5818, 0f3DCCCCCD;
	add.f32 	%f5820, %f5819, 0f3DCCCCCD;
	add.f32 	%f5821, %f5820, 0f3DCCCCCD;
	add.f32 	%f5822, %f5821, 0f3DCCCCCD;
	add.f32 	%f5823, %f5822, 0f3DCCCCCD;
	add.f32 	%f5824, %f5823, 0f3DCCCCCD;
	add.f32 	%f5825, %f5824, 0f3DCCCCCD;
	add.f32 	%f5826, %f5825, 0f3DCCCCCD;
	add.f32 	%f5827, %f5826, 0f3DCCCCCD;
	add.f32 	%f5828, %f5827, 0f3DCCCCCD;
	add.f32 	%f5829, %f5828, 0f3DCCCCCD;
	add.f32 	%f5830, %f5829, 0f3DCCCCCD;
	add.f32 	%f5831, %f5830, 0f3DCCCCCD;
	add.f32 	%f5832, %f5831, 0f3DCCCCCD;
	add.f32 	%f5833, %f5832, 0f3DCCCCCD;
	add.f32 	%f5834, %f5833, 0f3DCCCCCD;
	add.f32 	%f5835, %f5834, 0f3DCCCCCD;
	add.f32 	%f5836, %f5835, 0f3DCCCCCD;
	add.f32 	%f5837, %f5836, 0f3DCCCCCD;
	add.f32 	%f5838, %f5837, 0f3DCCCCCD;
	add.f32 	%f5839, %f5838, 0f3DCCCCCD;
	add.f32 	%f5840, %f5839, 0f3DCCCCCD;
	add.f32 	%f5841, %f5840, 0f3DCCCCCD;
	add.f32 	%f5842, %f5841, 0f3DCCCCCD;
	add.f32 	%f5843, %f5842, 0f3DCCCCCD;
	add.f32 	%f5844, %f5843, 0f3DCCCCCD;
	add.f32 	%f5845, %f5844, 0f3DCCCCCD;
	add.f32 	%f5846, %f5845, 0f3DCCCCCD;
	add.f32 	%f5847, %f5846, 0f3DCCCCCD;
	add.f32 	%f5848, %f5847, 0f3DCCCCCD;
	add.f32 	%f5849, %f5848, 0f3DCCCCCD;
	add.f32 	%f5850, %f5849, 0f3DCCCCCD;
	add.f32 	%f5851, %f5850, 0f3DCCCCCD;
	add.f32 	%f5852, %f5851, 0f3DCCCCCD;
	add.f32 	%f5853, %f5852, 0f3DCCCCCD;
	add.f32 	%f5854, %f5853, 0f3DCCCCCD;
	add.f32 	%f5855, %f5854, 0f3DCCCCCD;
	add.f32 	%f5856, %f5855, 0f3DCCCCCD;
	add.f32 	%f5857, %f5856, 0f3DCCCCCD;
	add.f32 	%f5858, %f5857, 0f3DCCCCCD;
	add.f32 	%f5859, %f5858, 0f3DCCCCCD;
	add.f32 	%f5860, %f5859, 0f3DCCCCCD;
	add.f32 	%f5861, %f5860, 0f3DCCCCCD;
	add.f32 	%f5862, %f5861, 0f3DCCCCCD;
	add.f32 	%f5863, %f5862, 0f3DCCCCCD;
	add.f32 	%f5864, %f5863, 0f3DCCCCCD;
	add.f32 	%f5865, %f5864, 0f3DCCCCCD;
	add.f32 	%f5866, %f5865, 0f3DCCCCCD;
	add.f32 	%f5867, %f5866, 0f3DCCCCCD;
	add.f32 	%f5868, %f5867, 0f3DCCCCCD;
	add.f32 	%f5869, %f5868, 0f3DCCCCCD;
	add.f32 	%f5870, %f5869, 0f3DCCCCCD;
	add.f32 	%f5871, %f5870, 0f3DCCCCCD;
	add.f32 	%f5872, %f5871, 0f3DCCCCCD;
	add.f32 	%f5873, %f5872, 0f3DCCCCCD;
	add.f32 	%f5874, %f5873, 0f3DCCCCCD;
	add.f32 	%f5875, %f5874, 0f3DCCCCCD;
	add.f32 	%f5876, %f5875, 0f3DCCCCCD;
	add.f32 	%f5877, %f5876, 0f3DCCCCCD;
	add.f32 	%f5878, %f5877, 0f3DCCCCCD;
	add.f32 	%f5879, %f5878, 0f3DCCCCCD;
	add.f32 	%f5880, %f5879, 0f3DCCCCCD;
	add.f32 	%f5881, %f5880, 0f3DCCCCCD;
	add.f32 	%f5882, %f5881, 0f3DCCCCCD;
	add.f32 	%f5883, %f5882, 0f3DCCCCCD;
	add.f32 	%f5884, %f5883, 0f3DCCCCCD;
	add.f32 	%f5885, %f5884, 0f3DCCCCCD;
	add.f32 	%f5886, %f5885, 0f3DCCCCCD;
	add.f32 	%f5887, %f5886, 0f3DCCCCCD;
	add.f32 	%f5888, %f5887, 0f3DCCCCCD;
	add.f32 	%f5889, %f5888, 0f3DCCCCCD;
	add.f32 	%f5890, %f5889, 0f3DCCCCCD;
	add.f32 	%f5891, %f5890, 0f3DCCCCCD;
	add.f32 	%f5892, %f5891, 0f3DCCCCCD;
	add.f32 	%f5893, %f5892, 0f3DCCCCCD;
	add.f32 	%f5894, %f5893, 0f3DCCCCCD;
	add.f32 	%f5895, %f5894, 0f3DCCCCCD;
	add.f32 	%f5896, %f5895, 0f3DCCCCCD;
	add.f32 	%f5897, %f5896, 0f3DCCCCCD;
	add.f32 	%f5898, %f5897, 0f3DCCCCCD;
	add.f32 	%f5899, %f5898, 0f3DCCCCCD;
	add.f32 	%f5900, %f5899, 0f3DCCCCCD;
	add.f32 	%f5901, %f5900, 0f3DCCCCCD;
	add.f32 	%f5902, %f5901, 0f3DCCCCCD;
	add.f32 	%f5903, %f5902, 0f3DCCCCCD;
	add.f32 	%f5904, %f5903, 0f3DCCCCCD;
	add.f32 	%f5905, %f5904, 0f3DCCCCCD;
	add.f32 	%f5906, %f5905, 0f3DCCCCCD;
	add.f32 	%f5907, %f5906, 0f3DCCCCCD;
	add.f32 	%f5908, %f5907, 0f3DCCCCCD;
	add.f32 	%f5909, %f5908, 0f3DCCCCCD;
	add.f32 	%f5910, %f5909, 0f3DCCCCCD;
	add.f32 	%f5911, %f5910, 0f3DCCCCCD;
	add.f32 	%f5912, %f5911, 0f3DCCCCCD;
	add.f32 	%f5913, %f5912, 0f3DCCCCCD;
	add.f32 	%f5914, %f5913, 0f3DCCCCCD;
	add.f32 	%f5915, %f5914, 0f3DCCCCCD;
	add.f32 	%f5916, %f5915, 0f3DCCCCCD;
	add.f32 	%f5917, %f5916, 0f3DCCCCCD;
	add.f32 	%f5918, %f5917, 0f3DCCCCCD;
	add.f32 	%f5919, %f5918, 0f3DCCCCCD;
	add.f32 	%f5920, %f5919, 0f3DCCCCCD;
	add.f32 	%f5921, %f5920, 0f3DCCCCCD;
	add.f32 	%f5922, %f5921, 0f3DCCCCCD;
	add.f32 	%f5923, %f5922, 0f3DCCCCCD;
	add.f32 	%f5924, %f5923, 0f3DCCCCCD;
	add.f32 	%f5925, %f5924, 0f3DCCCCCD;
	add.f32 	%f5926, %f5925, 0f3DCCCCCD;
	add.f32 	%f5927, %f5926, 0f3DCCCCCD;
	add.f32 	%f5928, %f5927, 0f3DCCCCCD;
	add.f32 	%f5929, %f5928, 0f3DCCCCCD;
	add.f32 	%f5930, %f5929, 0f3DCCCCCD;
	add.f32 	%f5931, %f5930, 0f3DCCCCCD;
	add.f32 	%f5932, %f5931, 0f3DCCCCCD;
	add.f32 	%f5933, %f5932, 0f3DCCCCCD;
	add.f32 	%f5934, %f5933, 0f3DCCCCCD;
	add.f32 	%f5935, %f5934, 0f3DCCCCCD;
	add.f32 	%f5936, %f5935, 0f3DCCCCCD;
	add.f32 	%f5937, %f5936, 0f3DCCCCCD;
	add.f32 	%f5938, %f5937, 0f3DCCCCCD;
	add.f32 	%f5939, %f5938, 0f3DCCCCCD;
	add.f32 	%f5940, %f5939, 0f3DCCCCCD;
	add.f32 	%f5941, %f5940, 0f3DCCCCCD;
	add.f32 	%f5942, %f5941, 0f3DCCCCCD;
	add.f32 	%f5943, %f5942, 0f3DCCCCCD;
	add.f32 	%f5944, %f5943, 0f3DCCCCCD;
	add.f32 	%f5945, %f5944, 0f3DCCCCCD;
	add.f32 	%f5946, %f5945, 0f3DCCCCCD;
	add.f32 	%f5947, %f5946, 0f3DCCCCCD;
	add.f32 	%f5948, %f5947, 0f3DCCCCCD;
	add.f32 	%f5949, %f5948, 0f3DCCCCCD;
	add.f32 	%f5950, %f5949, 0f3DCCCCCD;
	add.f32 	%f5951, %f5950, 0f3DCCCCCD;
	add.f32 	%f5952, %f5951, 0f3DCCCCCD;
	add.f32 	%f5953, %f5952, 0f3DCCCCCD;
	add.f32 	%f5954, %f5953, 0f3DCCCCCD;
	add.f32 	%f5955, %f5954, 0f3DCCCCCD;
	add.f32 	%f5956, %f5955, 0f3DCCCCCD;
	add.f32 	%f5957, %f5956, 0f3DCCCCCD;
	add.f32 	%f5958, %f5957, 0f3DCCCCCD;
	add.f32 	%f5959, %f5958, 0f3DCCCCCD;
	add.f32 	%f5960, %f5959, 0f3DCCCCCD;
	add.f32 	%f5961, %f5960, 0f3DCCCCCD;
	add.f32 	%f5962, %f5961, 0f3DCCCCCD;
	add.f32 	%f5963, %f5962, 0f3DCCCCCD;
	add.f32 	%f5964, %f5963, 0f3DCCCCCD;
	add.f32 	%f5965, %f5964, 0f3DCCCCCD;
	add.f32 	%f5966, %f5965, 0f3DCCCCCD;
	add.f32 	%f5967, %f5966, 0f3DCCCCCD;
	add.f32 	%f5968, %f5967, 0f3DCCCCCD;
	add.f32 	%f5969, %f5968, 0f3DCCCCCD;
	add.f32 	%f5970, %f5969, 0f3DCCCCCD;
	add.f32 	%f5971, %f5970, 0f3DCCCCCD;
	add.f32 	%f5972, %f5971, 0f3DCCCCCD;
	add.f32 	%f5973, %f5972, 0f3DCCCCCD;
	add.f32 	%f5974, %f5973, 0f3DCCCCCD;
	add.f32 	%f5975, %f5974, 0f3DCCCCCD;
	add.f32 	%f5976, %f5975, 0f3DCCCCCD;
	add.f32 	%f5977, %f5976, 0f3DCCCCCD;
	add.f32 	%f5978, %f5977, 0f3DCCCCCD;
	add.f32 	%f5979, %f5978, 0f3DCCCCCD;
	add.f32 	%f5980, %f5979, 0f3DCCCCCD;
	add.f32 	%f5981, %f5980, 0f3DCCCCCD;
	add.f32 	%f5982, %f5981, 0f3DCCCCCD;
	add.f32 	%f5983, %f5982, 0f3DCCCCCD;
	add.f32 	%f5984, %f5983, 0f3DCCCCCD;
	add.f32 	%f5985, %f5984, 0f3DCCCCCD;
	add.f32 	%f5986, %f5985, 0f3DCCCCCD;
	add.f32 	%f5987, %f5986, 0f3DCCCCCD;
	add.f32 	%f5988, %f5987, 0f3DCCCCCD;
	add.f32 	%f5989, %f5988, 0f3DCCCCCD;
	add.f32 	%f5990, %f5989, 0f3DCCCCCD;
	add.f32 	%f5991, %f5990, 0f3DCCCCCD;
	add.f32 	%f5992, %f5991, 0f3DCCCCCD;
	add.f32 	%f5993, %f5992, 0f3DCCCCCD;
	add.f32 	%f5994, %f5993, 0f3DCCCCCD;
	add.f32 	%f5995, %f5994, 0f3DCCCCCD;
	add.f32 	%f5996, %f5995, 0f3DCCCCCD;
	add.f32 	%f5997, %f5996, 0f3DCCCCCD;
	add.f32 	%f5998, %f5997, 0f3DCCCCCD;
	add.f32 	%f5999, %f5998, 0f3DCCCCCD;
	add.f32 	%f6000, %f5999, 0f3DCCCCCD;
	add.f32 	%f6001, %f6000, 0f3DCCCCCD;
	add.f32 	%f6002, %f6001, 0f3DCCCCCD;
	add.f32 	%f6003, %f6002, 0f3DCCCCCD;
	add.f32 	%f6004, %f6003, 0f3DCCCCCD;
	add.f32 	%f6005, %f6004, 0f3DCCCCCD;
	add.f32 	%f6006, %f6005, 0f3DCCCCCD;
	add.f32 	%f6007, %f6006, 0f3DCCCCCD;
	add.f32 	%f6008, %f6007, 0f3DCCCCCD;
	add.f32 	%f6009, %f6008, 0f3DCCCCCD;
	add.f32 	%f6010, %f6009, 0f3DCCCCCD;
	add.f32 	%f6011, %f6010, 0f3DCCCCCD;
	add.f32 	%f6012, %f6011, 0f3DCCCCCD;
	add.f32 	%f6013, %f6012, 0f3DCCCCCD;
	add.f32 	%f6014, %f6013, 0f3DCCCCCD;
	add.f32 	%f6015, %f6014, 0f3DCCCCCD;
	add.f32 	%f6016, %f6015, 0f3DCCCCCD;
	add.f32 	%f6017, %f6016, 0f3DCCCCCD;
	add.f32 	%f6018, %f6017, 0f3DCCCCCD;
	add.f32 	%f6019, %f6018, 0f3DCCCCCD;
	add.f32 	%f6020, %f6019, 0f3DCCCCCD;
	add.f32 	%f6021, %f6020, 0f3DCCCCCD;
	add.f32 	%f6022, %f6021, 0f3DCCCCCD;
	add.f32 	%f6023, %f6022, 0f3DCCCCCD;
	add.f32 	%f6024, %f6023, 0f3DCCCCCD;
	add.f32 	%f6025, %f6024, 0f3DCCCCCD;
	add.f32 	%f6026, %f6025, 0f3DCCCCCD;
	add.f32 	%f6027, %f6026, 0f3DCCCCCD;
	add.f32 	%f6028, %f6027, 0f3DCCCCCD;
	add.f32 	%f6029, %f6028, 0f3DCCCCCD;
	add.f32 	%f6030, %f6029, 0f3DCCCCCD;
	add.f32 	%f6031, %f6030, 0f3DCCCCCD;
	add.f32 	%f6032, %f6031, 0f3DCCCCCD;
	add.f32 	%f6033, %f6032, 0f3DCCCCCD;
	add.f32 	%f6034, %f6033, 0f3DCCCCCD;
	add.f32 	%f6035, %f6034, 0f3DCCCCCD;
	add.f32 	%f6036, %f6035, 0f3DCCCCCD;
	add.f32 	%f6037, %f6036, 0f3DCCCCCD;
	add.f32 	%f6038, %f6037, 0f3DCCCCCD;
	add.f32 	%f6039, %f6038, 0f3DCCCCCD;
	add.f32 	%f6040, %f6039, 0f3DCCCCCD;
	add.f32 	%f6041, %f6040, 0f3DCCCCCD;
	add.f32 	%f6042, %f6041, 0f3DCCCCCD;
	add.f32 	%f6043, %f6042, 0f3DCCCCCD;
	add.f32 	%f6044, %f6043, 0f3DCCCCCD;
	add.f32 	%f6045, %f6044, 0f3DCCCCCD;
	add.f32 	%f6046, %f6045, 0f3DCCCCCD;
	add.f32 	%f6047, %f6046, 0f3DCCCCCD;
	add.f32 	%f6048, %f6047, 0f3DCCCCCD;
	add.f32 	%f6049, %f6048, 0f3DCCCCCD;
	add.f32 	%f6050, %f6049, 0f3DCCCCCD;
	add.f32 	%f6051, %f6050, 0f3DCCCCCD;
	add.f32 	%f6052, %f6051, 0f3DCCCCCD;
	add.f32 	%f6053, %f6052, 0f3DCCCCCD;
	add.f32 	%f6054, %f6053, 0f3DCCCCCD;
	add.f32 	%f6055, %f6054, 0f3DCCCCCD;
	add.f32 	%f6056, %f6055, 0f3DCCCCCD;
	add.f32 	%f6057, %f6056, 0f3DCCCCCD;
	add.f32 	%f6058, %f6057, 0f3DCCCCCD;
	add.f32 	%f6059, %f6058, 0f3DCCCCCD;
	add.f32 	%f6060, %f6059, 0f3DCCCCCD;
	add.f32 	%f6061, %f6060, 0f3DCCCCCD;
	add.f32 	%f6062, %f6061, 0f3DCCCCCD;
	add.f32 	%f6063, %f6062, 0f3DCCCCCD;
	add.f32 	%f6064, %f6063, 0f3DCCCCCD;
	add.f32 	%f6065, %f6064, 0f3DCCCCCD;
	add.f32 	%f6066, %f6065, 0f3DCCCCCD;
	add.f32 	%f6067, %f6066, 0f3DCCCCCD;
	add.f32 	%f6068, %f6067, 0f3DCCCCCD;
	add.f32 	%f6069, %f6068, 0f3DCCCCCD;
	add.f32 	%f6070, %f6069, 0f3DCCCCCD;
	add.f32 	%f6071, %f6070, 0f3DCCCCCD;
	add.f32 	%f6072, %f6071, 0f3DCCCCCD;
	add.f32 	%f6073, %f6072, 0f3DCCCCCD;
	add.f32 	%f6074, %f6073, 0f3DCCCCCD;
	add.f32 	%f6075, %f6074, 0f3DCCCCCD;
	add.f32 	%f6076, %f6075, 0f3DCCCCCD;
	add.f32 	%f6077, %f6076, 0f3DCCCCCD;
	add.f32 	%f6078, %f6077, 0f3DCCCCCD;
	add.f32 	%f6079, %f6078, 0f3DCCCCCD;
	add.f32 	%f6080, %f6079, 0f3DCCCCCD;
	add.f32 	%f6081, %f6080, 0f3DCCCCCD;
	add.f32 	%f6082, %f6081, 0f3DCCCCCD;
	add.f32 	%f6083, %f6082, 0f3DCCCCCD;
	add.f32 	%f6084, %f6083, 0f3DCCCCCD;
	add.f32 	%f6085, %f6084, 0f3DCCCCCD;
	add.f32 	%f6086, %f6085, 0f3DCCCCCD;
	add.f32 	%f6087, %f6086, 0f3DCCCCCD;
	add.f32 	%f6088, %f6087, 0f3DCCCCCD;
	add.f32 	%f6089, %f6088, 0f3DCCCCCD;
	add.f32 	%f6090, %f6089, 0f3DCCCCCD;
	add.f32 	%f6091, %f6090, 0f3DCCCCCD;
	add.f32 	%f6092, %f6091, 0f3DCCCCCD;
	add.f32 	%f6093, %f6092, 0f3DCCCCCD;
	add.f32 	%f6094, %f6093, 0f3DCCCCCD;
	add.f32 	%f6095, %f6094, 0f3DCCCCCD;
	add.f32 	%f6096, %f6095, 0f3DCCCCCD;
	add.f32 	%f6097, %f6096, 0f3DCCCCCD;
	add.f32 	%f6098, %f6097, 0f3DCCCCCD;
	add.f32 	%f6099, %f6098, 0f3DCCCCCD;
	add.f32 	%f6100, %f6099, 0f3DCCCCCD;
	add.f32 	%f6101, %f6100, 0f3DCCCCCD;
	add.f32 	%f6102, %f6101, 0f3DCCCCCD;
	add.f32 	%f6103, %f6102, 0f3DCCCCCD;
	add.f32 	%f6104, %f6103, 0f3DCCCCCD;
	add.f32 	%f6105, %f6104, 0f3DCCCCCD;
	add.f32 	%f6106, %f6105, 0f3DCCCCCD;
	add.f32 	%f6107, %f6106, 0f3DCCCCCD;
	add.f32 	%f6108, %f6107, 0f3DCCCCCD;
	add.f32 	%f6109, %f6108, 0f3DCCCCCD;
	add.f32 	%f6110, %f6109, 0f3DCCCCCD;
	add.f32 	%f6111, %f6110, 0f3DCCCCCD;
	add.f32 	%f6112, %f6111, 0f3DCCCCCD;
	add.f32 	%f6113, %f6112, 0f3DCCCCCD;
	add.f32 	%f6114, %f6113, 0f3DCCCCCD;
	add.f32 	%f6115, %f6114, 0f3DCCCCCD;
	add.f32 	%f6116, %f6115, 0f3DCCCCCD;
	add.f32 	%f6117, %f6116, 0f3DCCCCCD;
	add.f32 	%f6118, %f6117, 0f3DCCCCCD;
	add.f32 	%f6119, %f6118, 0f3DCCCCCD;
	add.f32 	%f6120, %f6119, 0f3DCCCCCD;
	add.f32 	%f6121, %f6120, 0f3DCCCCCD;
	add.f32 	%f6122, %f6121, 0f3DCCCCCD;
	add.f32 	%f6123, %f6122, 0f3DCCCCCD;
	add.f32 	%f6124, %f6123, 0f3DCCCCCD;
	add.f32 	%f6125, %f6124, 0f3DCCCCCD;
	add.f32 	%f6126, %f6125, 0f3DCCCCCD;
	add.f32 	%f6127, %f6126, 0f3DCCCCCD;
	add.f32 	%f6128, %f6127, 0f3DCCCCCD;
	add.f32 	%f6129, %f6128, 0f3DCCCCCD;
	add.f32 	%f6130, %f6129, 0f3DCCCCCD;
	add.f32 	%f6131, %f6130, 0f3DCCCCCD;
	add.f32 	%f6132, %f6131, 0f3DCCCCCD;
	add.f32 	%f6133, %f6132, 0f3DCCCCCD;
	add.f32 	%f6134, %f6133, 0f3DCCCCCD;
	add.f32 	%f6135, %f6134, 0f3DCCCCCD;
	add.f32 	%f6136, %f6135, 0f3DCCCCCD;
	add.f32 	%f6137, %f6136, 0f3DCCCCCD;
	add.f32 	%f6138, %f6137, 0f3DCCCCCD;
	add.f32 	%f6139, %f6138, 0f3DCCCCCD;
	add.f32 	%f6140, %f6139, 0f3DCCCCCD;
	add.f32 	%f6141, %f6140, 0f3DCCCCCD;
	add.f32 	%f6142, %f6141, 0f3DCCCCCD;
	add.f32 	%f6143, %f6142, 0f3DCCCCCD;
	add.f32 	%f6144, %f6143, 0f3DCCCCCD;
	add.f32 	%f6145, %f6144, 0f3DCCCCCD;
	add.f32 	%f6146, %f6145, 0f3DCCCCCD;
	add.f32 	%f6147, %f6146, 0f3DCCCCCD;
	add.f32 	%f6148, %f6147, 0f3DCCCCCD;
	add.f32 	%f6149, %f6148, 0f3DCCCCCD;
	add.f32 	%f6150, %f6149, 0f3DCCCCCD;
	add.f32 	%f6151, %f6150, 0f3DCCCCCD;
	add.f32 	%f6152, %f6151, 0f3DCCCCCD;
	add.f32 	%f6153, %f6152, 0f3DCCCCCD;
	add.f32 	%f6154, %f6153, 0f3DCCCCCD;
	add.f32 	%f6155, %f6154, 0f3DCCCCCD;
	add.f32 	%f6156, %f6155, 0f3DCCCCCD;
	add.f32 	%f6157, %f6156, 0f3DCCCCCD;
	add.f32 	%f6158, %f6157, 0f3DCCCCCD;
	add.f32 	%f6159, %f6158, 0f3DCCCCCD;
	add.f32 	%f6160, %f6159, 0f3DCCCCCD;
	add.f32 	%f6161, %f6160, 0f3DCCCCCD;
	add.f32 	%f6162, %f6161, 0f3DCCCCCD;
	add.f32 	%f6163, %f6162, 0f3DCCCCCD;
	add.f32 	%f6164, %f6163, 0f3DCCCCCD;
	add.f32 	%f6165, %f6164, 0f3DCCCCCD;
	add.f32 	%f6166, %f6165, 0f3DCCCCCD;
	add.f32 	%f6167, %f6166, 0f3DCCCCCD;
	add.f32 	%f6168, %f6167, 0f3DCCCCCD;
	add.f32 	%f6169, %f6168, 0f3DCCCCCD;
	add.f32 	%f6170, %f6169, 0f3DCCCCCD;
	add.f32 	%f6171, %f6170, 0f3DCCCCCD;
	add.f32 	%f6172, %f6171, 0f3DCCCCCD;
	add.f32 	%f6173, %f6172, 0f3DCCCCCD;
	add.f32 	%f6174, %f6173, 0f3DCCCCCD;
	add.f32 	%f6175, %f6174, 0f3DCCCCCD;
	add.f32 	%f6176, %f6175, 0f3DCCCCCD;
	add.f32 	%f6177, %f6176, 0f3DCCCCCD;
	add.f32 	%f6178, %f6177, 0f3DCCCCCD;
	add.f32 	%f6179, %f6178, 0f3DCCCCCD;
	add.f32 	%f6180, %f6179, 0f3DCCCCCD;
	add.f32 	%f6181, %f6180, 0f3DCCCCCD;
	add.f32 	%f6182, %f6181, 0f3DCCCCCD;
	add.f32 	%f6183, %f6182, 0f3DCCCCCD;
	add.f32 	%f6184, %f6183, 0f3DCCCCCD;
	add.f32 	%f6185, %f6184, 0f3DCCCCCD;
	add.f32 	%f6186, %f6185, 0f3DCCCCCD;
	add.f32 	%f6187, %f6186, 0f3DCCCCCD;
	add.f32 	%f6188, %f6187, 0f3DCCCCCD;
	add.f32 	%f6189, %f6188, 0f3DCCCCCD;
	add.f32 	%f6190, %f6189, 0f3DCCCCCD;
	add.f32 	%f6191, %f6190, 0f3DCCCCCD;
	add.f32 	%f6192, %f6191, 0f3DCCCCCD;
	add.f32 	%f6193, %f6192, 0f3DCCCCCD;
	add.f32 	%f6194, %f6193, 0f3DCCCCCD;
	add.f32 	%f6195, %f6194, 0f3DCCCCCD;
	add.f32 	%f6196, %f6195, 0f3DCCCCCD;
	add.f32 	%f6197, %f6196, 0f3DCCCCCD;
	add.f32 	%f6198, %f6197, 0f3DCCCCCD;
	add.f32 	%f6199, %f6198, 0f3DCCCCCD;
	add.f32 	%f6200, %f6199, 0f3DCCCCCD;
	add.f32 	%f6201, %f6200, 0f3DCCCCCD;
	add.f32 	%f6202, %f6201, 0f3DCCCCCD;
	add.f32 	%f6203, %f6202, 0f3DCCCCCD;
	add.f32 	%f6204, %f6203, 0f3DCCCCCD;
	add.f32 	%f6205, %f6204, 0f3DCCCCCD;
	add.f32 	%f6206, %f6205, 0f3DCCCCCD;
	add.f32 	%f6207, %f6206, 0f3DCCCCCD;
	add.f32 	%f6208, %f6207, 0f3DCCCCCD;
	add.f32 	%f6209, %f6208, 0f3DCCCCCD;
	add.f32 	%f6210, %f6209, 0f3DCCCCCD;
	add.f32 	%f6211, %f6210, 0f3DCCCCCD;
	add.f32 	%f6212, %f6211, 0f3DCCCCCD;
	add.f32 	%f6213, %f6212, 0f3DCCCCCD;
	add.f32 	%f6214, %f6213, 0f3DCCCCCD;
	add.f32 	%f6215, %f6214, 0f3DCCCCCD;
	add.f32 	%f6216, %f6215, 0f3DCCCCCD;
	add.f32 	%f6217, %f6216, 0f3DCCCCCD;
	add.f32 	%f6218, %f6217, 0f3DCCCCCD;
	add.f32 	%f6219, %f6218, 0f3DCCCCCD;
	add.f32 	%f6220, %f6219, 0f3DCCCCCD;
	add.f32 	%f6221, %f6220, 0f3DCCCCCD;
	add.f32 	%f6222, %f6221, 0f3DCCCCCD;
	add.f32 	%f6223, %f6222, 0f3DCCCCCD;
	add.f32 	%f6224, %f6223, 0f3DCCCCCD;
	add.f32 	%f6225, %f6224, 0f3DCCCCCD;
	add.f32 	%f6226, %f6225, 0f3DCCCCCD;
	add.f32 	%f6227, %f6226, 0f3DCCCCCD;
	add.f32 	%f6228, %f6227, 0f3DCCCCCD;
	add.f32 	%f6229, %f6228, 0f3DCCCCCD;
	add.f32 	%f6230, %f6229, 0f3DCCCCCD;
	add.f32 	%f6231, %f6230, 0f3DCCCCCD;
	add.f32 	%f6232, %f6231, 0f3DCCCCCD;
	add.f32 	%f6233, %f6232, 0f3DCCCCCD;
	add.f32 	%f6234, %f6233, 0f3DCCCCCD;
	add.f32 	%f6235, %f6234, 0f3DCCCCCD;
	add.f32 	%f6236, %f6235, 0f3DCCCCCD;
	add.f32 	%f6237, %f6236, 0f3DCCCCCD;
	add.f32 	%f6238, %f6237, 0f3DCCCCCD;
	add.f32 	%f6239, %f6238, 0f3DCCCCCD;
	add.f32 	%f6240, %f6239, 0f3DCCCCCD;
	add.f32 	%f6241, %f6240, 0f3DCCCCCD;
	add.f32 	%f6242, %f6241, 0f3DCCCCCD;
	add.f32 	%f6243, %f6242, 0f3DCCCCCD;
	add.f32 	%f6244, %f6243, 0f3DCCCCCD;
	add.f32 	%f6245, %f6244, 0f3DCCCCCD;
	add.f32 	%f6246, %f6245, 0f3DCCCCCD;
	add.f32 	%f6247, %f6246, 0f3DCCCCCD;
	add.f32 	%f6248, %f6247, 0f3DCCCCCD;
	add.f32 	%f6249, %f6248, 0f3DCCCCCD;
	add.f32 	%f6250, %f6249, 0f3DCCCCCD;
	add.f32 	%f6251, %f6250, 0f3DCCCCCD;
	add.f32 	%f6252, %f6251, 0f3DCCCCCD;
	add.f32 	%f6253, %f6252, 0f3DCCCCCD;
	add.f32 	%f6254, %f6253, 0f3DCCCCCD;
	add.f32 	%f6255, %f6254, 0f3DCCCCCD;
	add.f32 	%f6256, %f6255, 0f3DCCCCCD;
	add.f32 	%f6257, %f6256, 0f3DCCCCCD;
	add.f32 	%f6258, %f6257, 0f3DCCCCCD;
	add.f32 	%f6259, %f6258, 0f3DCCCCCD;
	add.f32 	%f6260, %f6259, 0f3DCCCCCD;
	add.f32 	%f6261, %f6260, 0f3DCCCCCD;
	add.f32 	%f6262, %f6261, 0f3DCCCCCD;
	add.f32 	%f6263, %f6262, 0f3DCCCCCD;
	add.f32 	%f6264, %f6263, 0f3DCCCCCD;
	add.f32 	%f6265, %f6264, 0f3DCCCCCD;
	add.f32 	%f6266, %f6265, 0f3DCCCCCD;
	add.f32 	%f6267, %f6266, 0f3DCCCCCD;
	add.f32 	%f6268, %f6267, 0f3DCCCCCD;
	add.f32 	%f6269, %f6268, 0f3DCCCCCD;
	add.f32 	%f6270, %f6269, 0f3DCCCCCD;
	add.f32 	%f6271, %f6270, 0f3DCCCCCD;
	add.f32 	%f6272, %f6271, 0f3DCCCCCD;
	add.f32 	%f6273, %f6272, 0f3DCCCCCD;
	add.f32 	%f6274, %f6273, 0f3DCCCCCD;
	add.f32 	%f6275, %f6274, 0f3DCCCCCD;
	add.f32 	%f6276, %f6275, 0f3DCCCCCD;
	add.f32 	%f6277, %f6276, 0f3DCCCCCD;
	add.f32 	%f6278, %f6277, 0f3DCCCCCD;
	add.f32 	%f6279, %f6278, 0f3DCCCCCD;
	add.f32 	%f6280, %f6279, 0f3DCCCCCD;
	add.f32 	%f6281, %f6280, 0f3DCCCCCD;
	add.f32 	%f6282, %f6281, 0f3DCCCCCD;
	add.f32 	%f6283, %f6282, 0f3DCCCCCD;
	add.f32 	%f6284, %f6283, 0f3DCCCCCD;
	add.f32 	%f6285, %f6284, 0f3DCCCCCD;
	add.f32 	%f6286, %f6285, 0f3DCCCCCD;
	add.f32 	%f6287, %f6286, 0f3DCCCCCD;
	add.f32 	%f6288, %f6287, 0f3DCCCCCD;
	add.f32 	%f6289, %f6288, 0f3DCCCCCD;
	add.f32 	%f6290, %f6289, 0f3DCCCCCD;
	add.f32 	%f6291, %f6290, 0f3DCCCCCD;
	add.f32 	%f6292, %f6291, 0f3DCCCCCD;
	add.f32 	%f6293, %f6292, 0f3DCCCCCD;
	add.f32 	%f6294, %f6293, 0f3DCCCCCD;
	add.f32 	%f6295, %f6294, 0f3DCCCCCD;
	add.f32 	%f6296, %f6295, 0f3DCCCCCD;
	add.f32 	%f6297, %f6296, 0f3DCCCCCD;
	add.f32 	%f6298, %f6297, 0f3DCCCCCD;
	add.f32 	%f6299, %f6298, 0f3DCCCCCD;
	add.f32 	%f6300, %f6299, 0f3DCCCCCD;
	add.f32 	%f6301, %f6300, 0f3DCCCCCD;
	add.f32 	%f6302, %f6301, 0f3DCCCCCD;
	add.f32 	%f6303, %f6302, 0f3DCCCCCD;
	add.f32 	%f6304, %f6303, 0f3DCCCCCD;
	add.f32 	%f6305, %f6304, 0f3DCCCCCD;
	add.f32 	%f6306, %f6305, 0f3DCCCCCD;
	add.f32 	%f6307, %f6306, 0f3DCCCCCD;
	add.f32 	%f6308, %f6307, 0f3DCCCCCD;
	add.f32 	%f6309, %f6308, 0f3DCCCCCD;
	add.f32 	%f6310, %f6309, 0f3DCCCCCD;
	add.f32 	%f6311, %f6310, 0f3DCCCCCD;
	add.f32 	%f6312, %f6311, 0f3DCCCCCD;
	add.f32 	%f6313, %f6312, 0f3DCCCCCD;
	add.f32 	%f6314, %f6313, 0f3DCCCCCD;
	add.f32 	%f6315, %f6314, 0f3DCCCCCD;
	add.f32 	%f6316, %f6315, 0f3DCCCCCD;
	add.f32 	%f6317, %f6316, 0f3DCCCCCD;
	add.f32 	%f6318, %f6317, 0f3DCCCCCD;
	add.f32 	%f6319, %f6318, 0f3DCCCCCD;
	add.f32 	%f6320, %f6319, 0f3DCCCCCD;
	add.f32 	%f6321, %f6320, 0f3DCCCCCD;
	add.f32 	%f6322, %f6321, 0f3DCCCCCD;
	add.f32 	%f6323, %f6322, 0f3DCCCCCD;
	add.f32 	%f6324, %f6323, 0f3DCCCCCD;
	add.f32 	%f6325, %f6324, 0f3DCCCCCD;
	add.f32 	%f6326, %f6325, 0f3DCCCCCD;
	add.f32 	%f6327, %f6326, 0f3DCCCCCD;
	add.f32 	%f6328, %f6327, 0f3DCCCCCD;
	add.f32 	%f6329, %f6328, 0f3DCCCCCD;
	add.f32 	%f6330, %f6329, 0f3DCCCCCD;
	add.f32 	%f6331, %f6330, 0f3DCCCCCD;
	add.f32 	%f6332, %f6331, 0f3DCCCCCD;
	add.f32 	%f6333, %f6332, 0f3DCCCCCD;
	add.f32 	%f6334, %f6333, 0f3DCCCCCD;
	add.f32 	%f6335, %f6334, 0f3DCCCCCD;
	add.f32 	%f6336, %f6335, 0f3DCCCCCD;
	add.f32 	%f6337, %f6336, 0f3DCCCCCD;
	add.f32 	%f6338, %f6337, 0f3DCCCCCD;
	add.f32 	%f6339, %f6338, 0f3DCCCCCD;
	add.f32 	%f6340, %f6339, 0f3DCCCCCD;
	add.f32 	%f6341, %f6340, 0f3DCCCCCD;
	add.f32 	%f6342, %f6341, 0f3DCCCCCD;
	add.f32 	%f6343, %f6342, 0f3DCCCCCD;
	add.f32 	%f6344, %f6343, 0f3DCCCCCD;
	add.f32 	%f6345, %f6344, 0f3DCCCCCD;
	add.f32 	%f6346, %f6345, 0f3DCCCCCD;
	add.f32 	%f6347, %f6346, 0f3DCCCCCD;
	add.f32 	%f6348, %f6347, 0f3DCCCCCD;
	add.f32 	%f6349, %f6348, 0f3DCCCCCD;
	add.f32 	%f6350, %f6349, 0f3DCCCCCD;
	add.f32 	%f6351, %f6350, 0f3DCCCCCD;
	add.f32 	%f6352, %f6351, 0f3DCCCCCD;
	add.f32 	%f6353, %f6352, 0f3DCCCCCD;
	add.f32 	%f6354, %f6353, 0f3DCCCCCD;
	add.f32 	%f6355, %f6354, 0f3DCCCCCD;
	add.f32 	%f6356, %f6355, 0f3DCCCCCD;
	add.f32 	%f6357, %f6356, 0f3DCCCCCD;
	add.f32 	%f6358, %f6357, 0f3DCCCCCD;
	add.f32 	%f6359, %f6358, 0f3DCCCCCD;
	add.f32 	%f6360, %f6359, 0f3DCCCCCD;
	add.f32 	%f6361, %f6360, 0f3DCCCCCD;
	add.f32 	%f6362, %f6361, 0f3DCCCCCD;
	add.f32 	%f6363, %f6362, 0f3DCCCCCD;
	add.f32 	%f6364, %f6363, 0f3DCCCCCD;
	add.f32 	%f6365, %f6364, 0f3DCCCCCD;
	add.f32 	%f6366, %f6365, 0f3DCCCCCD;
	add.f32 	%f6367, %f6366, 0f3DCCCCCD;
	add.f32 	%f6368, %f6367, 0f3DCCCCCD;
	add.f32 	%f6369, %f6368, 0f3DCCCCCD;
	add.f32 	%f6370, %f6369, 0f3DCCCCCD;
	add.f32 	%f6371, %f6370, 0f3DCCCCCD;
	add.f32 	%f6372, %f6371, 0f3DCCCCCD;
	add.f32 	%f6373, %f6372, 0f3DCCCCCD;
	add.f32 	%f6374, %f6373, 0f3DCCCCCD;
	add.f32 	%f6375, %f6374, 0f3DCCCCCD;
	add.f32 	%f6376, %f6375, 0f3DCCCCCD;
	add.f32 	%f6377, %f6376, 0f3DCCCCCD;
	add.f32 	%f6378, %f6377, 0f3DCCCCCD;
	add.f32 	%f6379, %f6378, 0f3DCCCCCD;
	add.f32 	%f6380, %f6379, 0f3DCCCCCD;
	add.f32 	%f6381, %f6380, 0f3DCCCCCD;
	add.f32 	%f6382, %f6381, 0f3DCCCCCD;
	add.f32 	%f6383, %f6382, 0f3DCCCCCD;
	add.f32 	%f6384, %f6383, 0f3DCCCCCD;
	add.f32 	%f6385, %f6384, 0f3DCCCCCD;
	add.f32 	%f6386, %f6385, 0f3DCCCCCD;
	add.f32 	%f6387, %f6386, 0f3DCCCCCD;
	add.f32 	%f6388, %f6387, 0f3DCCCCCD;
	add.f32 	%f6389, %f6388, 0f3DCCCCCD;
	add.f32 	%f6390, %f6389, 0f3DCCCCCD;
	add.f32 	%f6391, %f6390, 0f3DCCCCCD;
	add.f32 	%f6392, %f6391, 0f3DCCCCCD;
	add.f32 	%f6393, %f6392, 0f3DCCCCCD;
	add.f32 	%f6394, %f6393, 0f3DCCCCCD;
	add.f32 	%f6395, %f6394, 0f3DCCCCCD;
	add.f32 	%f6396, %f6395, 0f3DCCCCCD;
	add.f32 	%f6397, %f6396, 0f3DCCCCCD;
	add.f32 	%f6398, %f6397, 0f3DCCCCCD;
	add.f32 	%f6399, %f6398, 0f3DCCCCCD;
	add.f32 	%f6400, %f6399, 0f3DCCCCCD;
	add.f32 	%f6401, %f6400, 0f3DCCCCCD;
	add.f32 	%f6402, %f6401, 0f3DCCCCCD;
	add.f32 	%f6403, %f6402, 0f3DCCCCCD;
	add.f32 	%f6404, %f6403, 0f3DCCCCCD;
	add.f32 	%f6405, %f6404, 0f3DCCCCCD;
	add.f32 	%f6406, %f6405, 0f3DCCCCCD;
	add.f32 	%f6407, %f6406, 0f3DCCCCCD;
	add.f32 	%f6408, %f6407, 0f3DCCCCCD;
	add.f32 	%f6409, %f6408, 0f3DCCCCCD;
	add.f32 	%f6410, %f6409, 0f3DCCCCCD;
	add.f32 	%f6411, %f6410, 0f3DCCCCCD;
	add.f32 	%f6412, %f6411, 0f3DCCCCCD;
	add.f32 	%f6413, %f6412, 0f3DCCCCCD;
	add.f32 	%f6414, %f6413, 0f3DCCCCCD;
	add.f32 	%f6415, %f6414, 0f3DCCCCCD;
	add.f32 	%f6416, %f6415, 0f3DCCCCCD;
	add.f32 	%f6417, %f6416, 0f3DCCCCCD;
	add.f32 	%f6418, %f6417, 0f3DCCCCCD;
	add.f32 	%f6419, %f6418, 0f3DCCCCCD;
	add.f32 	%f6420, %f6419, 0f3DCCCCCD;
	add.f32 	%f6421, %f6420, 0f3DCCCCCD;
	add.f32 	%f6422, %f6421, 0f3DCCCCCD;
	add.f32 	%f6423, %f6422, 0f3DCCCCCD;
	add.f32 	%f6424, %f6423, 0f3DCCCCCD;
	add.f32 	%f6425, %f6424, 0f3DCCCCCD;
	add.f32 	%f6426, %f6425, 0f3DCCCCCD;
	add.f32 	%f6427, %f6426, 0f3DCCCCCD;
	add.f32 	%f6428, %f6427, 0f3DCCCCCD;
	add.f32 	%f6429, %f6428, 0f3DCCCCCD;
	add.f32 	%f6430, %f6429, 0f3DCCCCCD;
	add.f32 	%f6431, %f6430, 0f3DCCCCCD;
	add.f32 	%f6432, %f6431, 0f3DCCCCCD;
	add.f32 	%f6433, %f6432, 0f3DCCCCCD;
	add.f32 	%f6434, %f6433, 0f3DCCCCCD;
	add.f32 	%f6435, %f6434, 0f3DCCCCCD;
	add.f32 	%f6436, %f6435, 0f3DCCCCCD;
	add.f32 	%f6437, %f6436, 0f3DCCCCCD;
	add.f32 	%f6438, %f6437, 0f3DCCCCCD;
	add.f32 	%f6439, %f6438, 0f3DCCCCCD;
	add.f32 	%f6440, %f6439, 0f3DCCCCCD;
	add.f32 	%f6441, %f6440, 0f3DCCCCCD;
	add.f32 	%f6442, %f6441, 0f3DCCCCCD;
	add.f32 	%f6443, %f6442, 0f3DCCCCCD;
	add.f32 	%f6444, %f6443, 0f3DCCCCCD;
	add.f32 	%f6445, %f6444, 0f3DCCCCCD;
	add.f32 	%f6446, %f6445, 0f3DCCCCCD;
	add.f32 	%f6447, %f6446, 0f3DCCCCCD;
	add.f32 	%f6448, %f6447, 0f3DCCCCCD;
	add.f32 	%f6449, %f6448, 0f3DCCCCCD;
	add.f32 	%f6450, %f6449, 0f3DCCCCCD;
	add.f32 	%f6451, %f6450, 0f3DCCCCCD;
	add.f32 	%f6452, %f6451, 0f3DCCCCCD;
	add.f32 	%f6453, %f6452, 0f3DCCCCCD;
	add.f32 	%f6454, %f6453, 0f3DCCCCCD;
	add.f32 	%f6455, %f6454, 0f3DCCCCCD;
	add.f32 	%f6456, %f6455, 0f3DCCCCCD;
	add.f32 	%f6457, %f6456, 0f3DCCCCCD;
	add.f32 	%f6458, %f6457, 0f3DCCCCCD;
	add.f32 	%f6459, %f6458, 0f3DCCCCCD;
	add.f32 	%f6460, %f6459, 0f3DCCCCCD;
	add.f32 	%f6461, %f6460, 0f3DCCCCCD;
	add.f32 	%f6462, %f6461, 0f3DCCCCCD;
	add.f32 	%f6463, %f6462, 0f3DCCCCCD;
	add.f32 	%f6464, %f6463, 0f3DCCCCCD;
	add.f32 	%f6465, %f6464, 0f3DCCCCCD;
	add.f32 	%f6466, %f6465, 0f3DCCCCCD;
	add.f32 	%f6467, %f6466, 0f3DCCCCCD;
	add.f32 	%f6468, %f6467, 0f3DCCCCCD;
	add.f32 	%f6469, %f6468, 0f3DCCCCCD;
	add.f32 	%f6470, %f6469, 0f3DCCCCCD;
	add.f32 	%f6471, %f6470, 0f3DCCCCCD;
	add.f32 	%f6472, %f6471, 0f3DCCCCCD;
	add.f32 	%f6473, %f6472, 0f3DCCCCCD;
	add.f32 	%f6474, %f6473, 0f3DCCCCCD;
	add.f32 	%f6475, %f6474, 0f3DCCCCCD;
	add.f32 	%f6476, %f6475, 0f3DCCCCCD;
	add.f32 	%f6477, %f6476, 0f3DCCCCCD;
	add.f32 	%f6478, %f6477, 0f3DCCCCCD;
	add.f32 	%f6479, %f6478, 0f3DCCCCCD;
	add.f32 	%f6480, %f6479, 0f3DCCCCCD;
	add.f32 	%f6481, %f6480, 0f3DCCCCCD;
	add.f32 	%f6482, %f6481, 0f3DCCCCCD;
	add.f32 	%f6483, %f6482, 0f3DCCCCCD;
	add.f32 	%f6484, %f6483, 0f3DCCCCCD;
	add.f32 	%f6485, %f6484, 0f3DCCCCCD;
	add.f32 	%f6486, %f6485, 0f3DCCCCCD;
	add.f32 	%f6487, %f6486, 0f3DCCCCCD;
	add.f32 	%f6488, %f6487, 0f3DCCCCCD;
	add.f32 	%f6489, %f6488, 0f3DCCCCCD;
	add.f32 	%f6490, %f6489, 0f3DCCCCCD;
	add.f32 	%f6491, %f6490, 0f3DCCCCCD;
	add.f32 	%f6492, %f6491, 0f3DCCCCCD;
	add.f32 	%f6493, %f6492, 0f3DCCCCCD;
	add.f32 	%f6494, %f6493, 0f3DCCCCCD;
	add.f32 	%f6495, %f6494, 0f3DCCCCCD;
	add.f32 	%f6496, %f6495, 0f3DCCCCCD;
	add.f32 	%f6497, %f6496, 0f3DCCCCCD;
	add.f32 	%f6498, %f6497, 0f3DCCCCCD;
	add.f32 	%f6499, %f6498, 0f3DCCCCCD;
	add.f32 	%f6500, %f6499, 0f3DCCCCCD;
	add.f32 	%f6501, %f6500, 0f3DCCCCCD;
	add.f32 	%f6502, %f6501, 0f3DCCCCCD;
	add.f32 	%f6503, %f6502, 0f3DCCCCCD;
	add.f32 	%f6504, %f6503, 0f3DCCCCCD;
	add.f32 	%f6505, %f6504, 0f3DCCCCCD;
	add.f32 	%f6506, %f6505, 0f3DCCCCCD;
	add.f32 	%f6507, %f6506, 0f3DCCCCCD;
	add.f32 	%f6508, %f6507, 0f3DCCCCCD;
	add.f32 	%f6509, %f6508, 0f3DCCCCCD;
	add.f32 	%f6510, %f6509, 0f3DCCCCCD;
	add.f32 	%f6511, %f6510, 0f3DCCCCCD;
	add.f32 	%f6512, %f6511, 0f3DCCCCCD;
	add.f32 	%f6513, %f6512, 0f3DCCCCCD;
	add.f32 	%f6514, %f6513, 0f3DCCCCCD;
	add.f32 	%f6515, %f6514, 0f3DCCCCCD;
	add.f32 	%f6516, %f6515, 0f3DCCCCCD;
	add.f32 	%f6517, %f6516, 0f3DCCCCCD;
	add.f32 	%f6518, %f6517, 0f3DCCCCCD;
	add.f32 	%f6519, %f6518, 0f3DCCCCCD;
	add.f32 	%f6520, %f6519, 0f3DCCCCCD;
	add.f32 	%f6521, %f6520, 0f3DCCCCCD;
	add.f32 	%f6522, %f6521, 0f3DCCCCCD;
	add.f32 	%f6523, %f6522, 0f3DCCCCCD;
	add.f32 	%f6524, %f6523, 0f3DCCCCCD;
	add.f32 	%f6525, %f6524, 0f3DCCCCCD;
	add.f32 	%f6526, %f6525, 0f3DCCCCCD;
	add.f32 	%f6527, %f6526, 0f3DCCCCCD;
	add.f32 	%f6528, %f6527, 0f3DCCCCCD;
	add.f32 	%f6529, %f6528, 0f3DCCCCCD;
	add.f32 	%f6530, %f6529, 0f3DCCCCCD;
	add.f32 	%f6531, %f6530, 0f3DCCCCCD;
	add.f32 	%f6532, %f6531, 0f3DCCCCCD;
	add.f32 	%f6533, %f6532, 0f3DCCCCCD;
	add.f32 	%f6534, %f6533, 0f3DCCCCCD;
	add.f32 	%f6535, %f6534, 0f3DCCCCCD;
	add.f32 	%f6536, %f6535, 0f3DCCCCCD;
	add.f32 	%f6537, %f6536, 0f3DCCCCCD;
	add.f32 	%f6538, %f6537, 0f3DCCCCCD;
	add.f32 	%f6539, %f6538, 0f3DCCCCCD;
	add.f32 	%f6540, %f6539, 0f3DCCCCCD;
	add.f32 	%f6541, %f6540, 0f3DCCCCCD;
	add.f32 	%f6542, %f6541, 0f3DCCCCCD;
	add.f32 	%f6543, %f6542, 0f3DCCCCCD;
	add.f32 	%f6544, %f6543, 0f3DCCCCCD;
	add.f32 	%f6545, %f6544, 0f3DCCCCCD;
	add.f32 	%f6546, %f6545, 0f3DCCCCCD;
	add.f32 	%f6547, %f6546, 0f3DCCCCCD;
	add.f32 	%f6548, %f6547, 0f3DCCCCCD;
	add.f32 	%f6549, %f6548, 0f3DCCCCCD;
	add.f32 	%f6550, %f6549, 0f3DCCCCCD;
	add.f32 	%f6551, %f6550, 0f3DCCCCCD;
	add.f32 	%f6552, %f6551, 0f3DCCCCCD;
	add.f32 	%f6553, %f6552, 0f3DCCCCCD;
	add.f32 	%f6554, %f6553, 0f3DCCCCCD;
	add.f32 	%f6555, %f6554, 0f3DCCCCCD;
	add.f32 	%f6556, %f6555, 0f3DCCCCCD;
	add.f32 	%f6557, %f6556, 0f3DCCCCCD;
	add.f32 	%f6558, %f6557, 0f3DCCCCCD;
	add.f32 	%f6559, %f6558, 0f3DCCCCCD;
	add.f32 	%f6560, %f6559, 0f3DCCCCCD;
	add.f32 	%f6561, %f6560, 0f3DCCCCCD;
	add.f32 	%f6562, %f6561, 0f3DCCCCCD;
	add.f32 	%f6563, %f6562, 0f3DCCCCCD;
	add.f32 	%f6564, %f6563, 0f3DCCCCCD;
	add.f32 	%f6565, %f6564, 0f3DCCCCCD;
	add.f32 	%f6566, %f6565, 0f3DCCCCCD;
	add.f32 	%f6567, %f6566, 0f3DCCCCCD;
	add.f32 	%f6568, %f6567, 0f3DCCCCCD;
	add.f32 	%f6569, %f6568, 0f3DCCCCCD;
	add.f32 	%f6570, %f6569, 0f3DCCCCCD;
	add.f32 	%f6571, %f6570, 0f3DCCCCCD;
	add.f32 	%f6572, %f6571, 0f3DCCCCCD;
	add.f32 	%f6573, %f6572, 0f3DCCCCCD;
	add.f32 	%f6574, %f6573, 0f3DCCCCCD;
	add.f32 	%f6575, %f6574, 0f3DCCCCCD;
	add.f32 	%f6576, %f6575, 0f3DCCCCCD;
	add.f32 	%f6577, %f6576, 0f3DCCCCCD;
	add.f32 	%f6578, %f6577, 0f3DCCCCCD;
	add.f32 	%f6579, %f6578, 0f3DCCCCCD;
	add.f32 	%f6580, %f6579, 0f3DCCCCCD;
	add.f32 	%f6581, %f6580, 0f3DCCCCCD;
	add.f32 	%f6582, %f6581, 0f3DCCCCCD;
	add.f32 	%f6583, %f6582, 0f3DCCCCCD;
	add.f32 	%f6584, %f6583, 0f3DCCCCCD;
	add.f32 	%f6585, %f6584, 0f3DCCCCCD;
	add.f32 	%f6586, %f6585, 0f3DCCCCCD;
	add.f32 	%f6587, %f6586, 0f3DCCCCCD;
	add.f32 	%f6588, %f6587, 0f3DCCCCCD;
	add.f32 	%f6589, %f6588, 0f3DCCCCCD;
	add.f32 	%f6590, %f6589, 0f3DCCCCCD;
	add.f32 	%f6591, %f6590, 0f3DCCCCCD;
	add.f32 	%f6592, %f6591, 0f3DCCCCCD;
	add.f32 	%f6593, %f6592, 0f3DCCCCCD;
	add.f32 	%f6594, %f6593, 0f3DCCCCCD;
	add.f32 	%f6595, %f6594, 0f3DCCCCCD;
	add.f32 	%f6596, %f6595, 0f3DCCCCCD;
	add.f32 	%f6597, %f6596, 0f3DCCCCCD;
	add.f32 	%f6598, %f6597, 0f3DCCCCCD;
	add.f32 	%f6599, %f6598, 0f3DCCCCCD;
	add.f32 	%f6600, %f6599, 0f3DCCCCCD;
	add.f32 	%f6601, %f6600, 0f3DCCCCCD;
	add.f32 	%f6602, %f6601, 0f3DCCCCCD;
	add.f32 	%f6603, %f6602, 0f3DCCCCCD;
	add.f32 	%f6604, %f6603, 0f3DCCCCCD;
	add.f32 	%f6605, %f6604, 0f3DCCCCCD;
	add.f32 	%f6606, %f6605, 0f3DCCCCCD;
	add.f32 	%f6607, %f6606, 0f3DCCCCCD;
	add.f32 	%f6608, %f6607, 0f3DCCCCCD;
	add.f32 	%f6609, %f6608, 0f3DCCCCCD;
	add.f32 	%f6610, %f6609, 0f3DCCCCCD;
	add.f32 	%f6611, %f6610, 0f3DCCCCCD;
	add.f32 	%f6612, %f6611, 0f3DCCCCCD;
	add.f32 	%f6613, %f6612, 0f3DCCCCCD;
	add.f32 	%f6614, %f6613, 0f3DCCCCCD;
	add.f32 	%f6615, %f6614, 0f3DCCCCCD;
	add.f32 	%f6616, %f6615, 0f3DCCCCCD;
	add.f32 	%f6617, %f6616, 0f3DCCCCCD;
	add.f32 	%f6618, %f6617, 0f3DCCCCCD;
	add.f32 	%f6619, %f6618, 0f3DCCCCCD;
	add.f32 	%f6620, %f6619, 0f3DCCCCCD;
	add.f32 	%f6621, %f6620, 0f3DCCCCCD;
	add.f32 	%f6622, %f6621, 0f3DCCCCCD;
	add.f32 	%f6623, %f6622, 0f3DCCCCCD;
	add.f32 	%f6624, %f6623, 0f3DCCCCCD;
	add.f32 	%f6625, %f6624, 0f3DCCCCCD;
	add.f32 	%f6626, %f6625, 0f3DCCCCCD;
	add.f32 	%f6627, %f6626, 0f3DCCCCCD;
	add.f32 	%f6628, %f6627, 0f3DCCCCCD;
	add.f32 	%f6629, %f6628, 0f3DCCCCCD;
	add.f32 	%f6630, %f6629, 0f3DCCCCCD;
	add.f32 	%f6631, %f6630, 0f3DCCCCCD;
	add.f32 	%f6632, %f6631, 0f3DCCCCCD;
	add.f32 	%f6633, %f6632, 0f3DCCCCCD;
	add.f32 	%f6634, %f6633, 0f3DCCCCCD;
	add.f32 	%f6635, %f6634, 0f3DCCCCCD;
	add.f32 	%f6636, %f6635, 0f3DCCCCCD;
	add.f32 	%f6637, %f6636, 0f3DCCCCCD;
	add.f32 	%f6638, %f6637, 0f3DCCCCCD;
	add.f32 	%f6639, %f6638, 0f3DCCCCCD;
	add.f32 	%f6640, %f6639, 0f3DCCCCCD;
	add.f32 	%f6641, %f6640, 0f3DCCCCCD;
	add.f32 	%f6642, %f6641, 0f3DCCCCCD;
	add.f32 	%f6643, %f6642, 0f3DCCCCCD;
	add.f32 	%f6644, %f6643, 0f3DCCCCCD;
	add.f32 	%f6645, %f6644, 0f3DCCCCCD;
	add.f32 	%f6646, %f6645, 0f3DCCCCCD;
	add.f32 	%f6647, %f6646, 0f3DCCCCCD;
	add.f32 	%f6648, %f6647, 0f3DCCCCCD;
	add.f32 	%f6649, %f6648, 0f3DCCCCCD;
	add.f32 	%f6650, %f6649, 0f3DCCCCCD;
	add.f32 	%f6651, %f6650, 0f3DCCCCCD;
	add.f32 	%f6652, %f6651, 0f3DCCCCCD;
	add.f32 	%f6653, %f6652, 0f3DCCCCCD;
	add.f32 	%f6654, %f6653, 0f3DCCCCCD;
	add.f32 	%f6655, %f6654, 0f3DCCCCCD;
	add.f32 	%f6656, %f6655, 0f3DCCCCCD;
	add.f32 	%f6657, %f6656, 0f3DCCCCCD;
	add.f32 	%f6658, %f6657, 0f3DCCCCCD;
	add.f32 	%f6659, %f6658, 0f3DCCCCCD;
	add.f32 	%f6660, %f6659, 0f3DCCCCCD;
	add.f32 	%f6661, %f6660, 0f3DCCCCCD;
	add.f32 	%f6662, %f6661, 0f3DCCCCCD;
	add.f32 	%f6663, %f6662, 0f3DCCCCCD;
	add.f32 	%f6664, %f6663, 0f3DCCCCCD;
	add.f32 	%f6665, %f6664, 0f3DCCCCCD;
	add.f32 	%f6666, %f6665, 0f3DCCCCCD;
	add.f32 	%f6667, %f6666, 0f3DCCCCCD;
	add.f32 	%f6668, %f6667, 0f3DCCCCCD;
	add.f32 	%f6669, %f6668, 0f3DCCCCCD;
	add.f32 	%f6670, %f6669, 0f3DCCCCCD;
	add.f32 	%f6671, %f6670, 0f3DCCCCCD;
	add.f32 	%f6672, %f6671, 0f3DCCCCCD;
	add.f32 	%f6673, %f6672, 0f3DCCCCCD;
	add.f32 	%f6674, %f6673, 0f3DCCCCCD;
	add.f32 	%f6675, %f6674, 0f3DCCCCCD;
	add.f32 	%f6676, %f6675, 0f3DCCCCCD;
	add.f32 	%f6677, %f6676, 0f3DCCCCCD;
	add.f32 	%f6678, %f6677, 0f3DCCCCCD;
	add.f32 	%f6679, %f6678, 0f3DCCCCCD;
	add.f32 	%f6680, %f6679, 0f3DCCCCCD;
	add.f32 	%f6681, %f6680, 0f3DCCCCCD;
	add.f32 	%f6682, %f6681, 0f3DCCCCCD;
	add.f32 	%f6683, %f6682, 0f3DCCCCCD;
	add.f32 	%f6684, %f6683, 0f3DCCCCCD;
	add.f32 	%f6685, %f6684, 0f3DCCCCCD;
	add.f32 	%f6686, %f6685, 0f3DCCCCCD;
	add.f32 	%f6687, %f6686, 0f3DCCCCCD;
	add.f32 	%f6688, %f6687, 0f3DCCCCCD;
	add.f32 	%f6689, %f6688, 0f3DCCCCCD;
	add.f32 	%f6690, %f6689, 0f3DCCCCCD;
	add.f32 	%f6691, %f6690, 0f3DCCCCCD;
	add.f32 	%f6692, %f6691, 0f3DCCCCCD;
	add.f32 	%f6693, %f6692, 0f3DCCCCCD;
	add.f32 	%f6694, %f6693, 0f3DCCCCCD;
	add.f32 	%f6695, %f6694, 0f3DCCCCCD;
	add.f32 	%f6696, %f6695, 0f3DCCCCCD;
	add.f32 	%f6697, %f6696, 0f3DCCCCCD;
	add.f32 	%f6698, %f6697, 0f3DCCCCCD;
	add.f32 	%f6699, %f6698, 0f3DCCCCCD;
	add.f32 	%f6700, %f6699, 0f3DCCCCCD;
	add.f32 	%f6701, %f6700, 0f3DCCCCCD;
	add.f32 	%f6702, %f6701, 0f3DCCCCCD;
	add.f32 	%f6703, %f6702, 0f3DCCCCCD;
	add.f32 	%f6704, %f6703, 0f3DCCCCCD;
	add.f32 	%f6705, %f6704, 0f3DCCCCCD;
	add.f32 	%f6706, %f6705, 0f3DCCCCCD;
	add.f32 	%f6707, %f6706, 0f3DCCCCCD;
	add.f32 	%f6708, %f6707, 0f3DCCCCCD;
	add.f32 	%f6709, %f6708, 0f3DCCCCCD;
	add.f32 	%f6710, %f6709, 0f3DCCCCCD;
	add.f32 	%f6711, %f6710, 0f3DCCCCCD;
	add.f32 	%f6712, %f6711, 0f3DCCCCCD;
	add.f32 	%f6713, %f6712, 0f3DCCCCCD;
	add.f32 	%f6714, %f6713, 0f3DCCCCCD;
	add.f32 	%f6715, %f6714, 0f3DCCCCCD;
	add.f32 	%f6716, %f6715, 0f3DCCCCCD;
	add.f32 	%f6717, %f6716, 0f3DCCCCCD;
	add.f32 	%f6718, %f6717, 0f3DCCCCCD;
	add.f32 	%f6719, %f6718, 0f3DCCCCCD;
	add.f32 	%f6720, %f6719, 0f3DCCCCCD;
	add.f32 	%f6721, %f6720, 0f3DCCCCCD;
	add.f32 	%f6722, %f6721, 0f3DCCCCCD;
	add.f32 	%f6723, %f6722, 0f3DCCCCCD;
	add.f32 	%f6724, %f6723, 0f3DCCCCCD;
	add.f32 	%f6725, %f6724, 0f3DCCCCCD;
	add.f32 	%f6726, %f6725, 0f3DCCCCCD;
	add.f32 	%f6727, %f6726, 0f3DCCCCCD;
	add.f32 	%f6728, %f6727, 0f3DCCCCCD;
	add.f32 	%f6729, %f6728, 0f3DCCCCCD;
	add.f32 	%f6730, %f6729, 0f3DCCCCCD;
	add.f32 	%f6731, %f6730, 0f3DCCCCCD;
	add.f32 	%f6732, %f6731, 0f3DCCCCCD;
	add.f32 	%f6733, %f6732, 0f3DCCCCCD;
	add.f32 	%f6734, %f6733, 0f3DCCCCCD;
	add.f32 	%f6735, %f6734, 0f3DCCCCCD;
	add.f32 	%f6736, %f6735, 0f3DCCCCCD;
	add.f32 	%f6737, %f6736, 0f3DCCCCCD;
	add.f32 	%f6738, %f6737, 0f3DCCCCCD;
	add.f32 	%f6739, %f6738, 0f3DCCCCCD;
	add.f32 	%f6740, %f6739, 0f3DCCCCCD;
	add.f32 	%f6741, %f6740, 0f3DCCCCCD;
	add.f32 	%f6742, %f6741, 0f3DCCCCCD;
	add.f32 	%f6743, %f6742, 0f3DCCCCCD;
	add.f32 	%f6744, %f6743, 0f3DCCCCCD;
	add.f32 	%f6745, %f6744, 0f3DCCCCCD;
	add.f32 	%f6746, %f6745, 0f3DCCCCCD;
	add.f32 	%f6747, %f6746, 0f3DCCCCCD;
	add.f32 	%f6748, %f6747, 0f3DCCCCCD;
	add.f32 	%f6749, %f6748, 0f3DCCCCCD;
	add.f32 	%f6750, %f6749, 0f3DCCCCCD;
	add.f32 	%f6751, %f6750, 0f3DCCCCCD;
	add.f32 	%f6752, %f6751, 0f3DCCCCCD;
	add.f32 	%f6753, %f6752, 0f3DCCCCCD;
	add.f32 	%f6754, %f6753, 0f3DCCCCCD;
	add.f32 	%f6755, %f6754, 0f3DCCCCCD;
	add.f32 	%f6756, %f6755, 0f3DCCCCCD;
	add.f32 	%f6757, %f6756, 0f3DCCCCCD;
	add.f32 	%f6758, %f6757, 0f3DCCCCCD;
	add.f32 	%f6759, %f6758, 0f3DCCCCCD;
	add.f32 	%f6760, %f6759, 0f3DCCCCCD;
	add.f32 	%f6761, %f6760, 0f3DCCCCCD;
	add.f32 	%f6762, %f6761, 0f3DCCCCCD;
	add.f32 	%f6763, %f6762, 0f3DCCCCCD;
	add.f32 	%f6764, %f6763, 0f3DCCCCCD;
	add.f32 	%f6765, %f6764, 0f3DCCCCCD;
	add.f32 	%f6766, %f6765, 0f3DCCCCCD;
	add.f32 	%f6767, %f6766, 0f3DCCCCCD;
	add.f32 	%f6768, %f6767, 0f3DCCCCCD;
	add.f32 	%f6769, %f6768, 0f3DCCCCCD;
	add.f32 	%f6770, %f6769, 0f3DCCCCCD;
	add.f32 	%f6771, %f6770, 0f3DCCCCCD;
	add.f32 	%f6772, %f6771, 0f3DCCCCCD;
	add.f32 	%f6773, %f6772, 0f3DCCCCCD;
	add.f32 	%f6774, %f6773, 0f3DCCCCCD;
	add.f32 	%f6775, %f6774, 0f3DCCCCCD;
	add.f32 	%f6776, %f6775, 0f3DCCCCCD;
	add.f32 	%f6777, %f6776, 0f3DCCCCCD;
	add.f32 	%f6778, %f6777, 0f3DCCCCCD;
	add.f32 	%f6779, %f6778, 0f3DCCCCCD;
	add.f32 	%f6780, %f6779, 0f3DCCCCCD;
	add.f32 	%f6781, %f6780, 0f3DCCCCCD;
	add.f32 	%f6782, %f6781, 0f3DCCCCCD;
	add.f32 	%f6783, %f6782, 0f3DCCCCCD;
	add.f32 	%f6784, %f6783, 0f3DCCCCCD;
	add.f32 	%f6785, %f6784, 0f3DCCCCCD;
	add.f32 	%f6786, %f6785, 0f3DCCCCCD;
	add.f32 	%f6787, %f6786, 0f3DCCCCCD;
	add.f32 	%f6788, %f6787, 0f3DCCCCCD;
	add.f32 	%f6789, %f6788, 0f3DCCCCCD;
	add.f32 	%f6790, %f6789, 0f3DCCCCCD;
	add.f32 	%f6791, %f6790, 0f3DCCCCCD;
	add.f32 	%f6792, %f6791, 0f3DCCCCCD;
	add.f32 	%f6793, %f6792, 0f3DCCCCCD;
	add.f32 	%f6794, %f6793, 0f3DCCCCCD;
	add.f32 	%f6795, %f6794, 0f3DCCCCCD;
	add.f32 	%f6796, %f6795, 0f3DCCCCCD;
	add.f32 	%f6797, %f6796, 0f3DCCCCCD;
	add.f32 	%f6798, %f6797, 0f3DCCCCCD;
	add.f32 	%f6799, %f6798, 0f3DCCCCCD;
	add.f32 	%f6800, %f6799, 0f3DCCCCCD;
	add.f32 	%f6801, %f6800, 0f3DCCCCCD;
	add.f32 	%f6802, %f6801, 0f3DCCCCCD;
	add.f32 	%f6803, %f6802, 0f3DCCCCCD;
	add.f32 	%f6804, %f6803, 0f3DCCCCCD;
	add.f32 	%f6805, %f6804, 0f3DCCCCCD;
	add.f32 	%f6806, %f6805, 0f3DCCCCCD;
	add.f32 	%f6807, %f6806, 0f3DCCCCCD;
	add.f32 	%f6808, %f6807, 0f3DCCCCCD;
	add.f32 	%f6809, %f6808, 0f3DCCCCCD;
	add.f32 	%f6810, %f6809, 0f3DCCCCCD;
	add.f32 	%f6811, %f6810, 0f3DCCCCCD;
	add.f32 	%f6812, %f6811, 0f3DCCCCCD;
	add.f32 	%f6813, %f6812, 0f3DCCCCCD;
	add.f32 	%f6814, %f6813, 0f3DCCCCCD;
	add.f32 	%f6815, %f6814, 0f3DCCCCCD;
	add.f32 	%f6816, %f6815, 0f3DCCCCCD;
	add.f32 	%f6817, %f6816, 0f3DCCCCCD;
	add.f32 	%f6818, %f6817, 0f3DCCCCCD;
	add.f32 	%f6819, %f6818, 0f3DCCCCCD;
	add.f32 	%f6820, %f6819, 0f3DCCCCCD;
	add.f32 	%f6821, %f6820, 0f3DCCCCCD;
	add.f32 	%f6822, %f6821, 0f3DCCCCCD;
	add.f32 	%f6823, %f6822, 0f3DCCCCCD;
	add.f32 	%f6824, %f6823, 0f3DCCCCCD;
	add.f32 	%f6825, %f6824, 0f3DCCCCCD;
	add.f32 	%f6826, %f6825, 0f3DCCCCCD;
	add.f32 	%f6827, %f6826, 0f3DCCCCCD;
	add.f32 	%f6828, %f6827, 0f3DCCCCCD;
	add.f32 	%f6829, %f6828, 0f3DCCCCCD;
	add.f32 	%f6830, %f6829, 0f3DCCCCCD;
	add.f32 	%f6831, %f6830, 0f3DCCCCCD;
	add.f32 	%f6832, %f6831, 0f3DCCCCCD;
	add.f32 	%f6833, %f6832, 0f3DCCCCCD;
	add.f32 	%f6834, %f6833, 0f3DCCCCCD;
	add.f32 	%f6835, %f6834, 0f3DCCCCCD;
	add.f32 	%f6836, %f6835, 0f3DCCCCCD;
	add.f32 	%f6837, %f6836, 0f3DCCCCCD;
	add.f32 	%f6838, %f6837, 0f3DCCCCCD;
	add.f32 	%f6839, %f6838, 0f3DCCCCCD;
	add.f32 	%f6840, %f6839, 0f3DCCCCCD;
	add.f32 	%f6841, %f6840, 0f3DCCCCCD;
	add.f32 	%f6842, %f6841, 0f3DCCCCCD;
	add.f32 	%f6843, %f6842, 0f3DCCCCCD;
	add.f32 	%f6844, %f6843, 0f3DCCCCCD;
	add.f32 	%f6845, %f6844, 0f3DCCCCCD;
	add.f32 	%f6846, %f6845, 0f3DCCCCCD;
	add.f32 	%f6847, %f6846, 0f3DCCCCCD;
	add.f32 	%f6848, %f6847, 0f3DCCCCCD;
	add.f32 	%f6849, %f6848, 0f3DCCCCCD;
	add.f32 	%f6850, %f6849, 0f3DCCCCCD;
	add.f32 	%f6851, %f6850, 0f3DCCCCCD;
	add.f32 	%f6852, %f6851, 0f3DCCCCCD;
	add.f32 	%f6853, %f6852, 0f3DCCCCCD;
	add.f32 	%f6854, %f6853, 0f3DCCCCCD;
	add.f32 	%f6855, %f6854, 0f3DCCCCCD;
	add.f32 	%f6856, %f6855, 0f3DCCCCCD;
	add.f32 	%f6857, %f6856, 0f3DCCCCCD;
	add.f32 	%f6858, %f6857, 0f3DCCCCCD;
	add.f32 	%f6859, %f6858, 0f3DCCCCCD;
	add.f32 	%f6860, %f6859, 0f3DCCCCCD;
	add.f32 	%f6861, %f6860, 0f3DCCCCCD;
	add.f32 	%f6862, %f6861, 0f3DCCCCCD;
	add.f32 	%f6863, %f6862, 0f3DCCCCCD;
	add.f32 	%f6864, %f6863, 0f3DCCCCCD;
	add.f32 	%f6865, %f6864, 0f3DCCCCCD;
	add.f32 	%f6866, %f6865, 0f3DCCCCCD;
	add.f32 	%f6867, %f6866, 0f3DCCCCCD;
	add.f32 	%f6868, %f6867, 0f3DCCCCCD;
	add.f32 	%f6869, %f6868, 0f3DCCCCCD;
	add.f32 	%f6870, %f6869, 0f3DCCCCCD;
	add.f32 	%f6871, %f6870, 0f3DCCCCCD;
	add.f32 	%f6872, %f6871, 0f3DCCCCCD;
	add.f32 	%f6873, %f6872, 0f3DCCCCCD;
	add.f32 	%f6874, %f6873, 0f3DCCCCCD;
	add.f32 	%f6875, %f6874, 0f3DCCCCCD;
	add.f32 	%f6876, %f6875, 0f3DCCCCCD;
	add.f32 	%f6877, %f6876, 0f3DCCCCCD;
	add.f32 	%f6878, %f6877, 0f3DCCCCCD;
	add.f32 	%f6879, %f6878, 0f3DCCCCCD;
	add.f32 	%f6880, %f6879, 0f3DCCCCCD;
	add.f32 	%f6881, %f6880, 0f3DCCCCCD;
	add.f32 	%f6882, %f6881, 0f3DCCCCCD;
	add.f32 	%f6883, %f6882, 0f3DCCCCCD;
	add.f32 	%f6884, %f6883, 0f3DCCCCCD;
	add.f32 	%f6885, %f6884, 0f3DCCCCCD;
	add.f32 	%f6886, %f6885, 0f3DCCCCCD;
	add.f32 	%f6887, %f6886, 0f3DCCCCCD;
	add.f32 	%f6888, %f6887, 0f3DCCCCCD;
	add.f32 	%f6889, %f6888, 0f3DCCCCCD;
	add.f32 	%f6890, %f6889, 0f3DCCCCCD;
	add.f32 	%f6891, %f6890, 0f3DCCCCCD;
	add.f32 	%f6892, %f6891, 0f3DCCCCCD;
	add.f32 	%f6893, %f6892, 0f3DCCCCCD;
	add.f32 	%f6894, %f6893, 0f3DCCCCCD;
	add.f32 	%f6895, %f6894, 0f3DCCCCCD;
	add.f32 	%f6896, %f6895, 0f3DCCCCCD;
	add.f32 	%f6897, %f6896, 0f3DCCCCCD;
	add.f32 	%f6898, %f6897, 0f3DCCCCCD;
	add.f32 	%f6899, %f6898, 0f3DCCCCCD;
	add.f32 	%f6900, %f6899, 0f3DCCCCCD;
	add.f32 	%f6901, %f6900, 0f3DCCCCCD;
	add.f32 	%f6902, %f6901, 0f3DCCCCCD;
	add.f32 	%f6903, %f6902, 0f3DCCCCCD;
	add.f32 	%f6904, %f6903, 0f3DCCCCCD;
	add.f32 	%f6905, %f6904, 0f3DCCCCCD;
	add.f32 	%f6906, %f6905, 0f3DCCCCCD;
	add.f32 	%f6907, %f6906, 0f3DCCCCCD;
	add.f32 	%f6908, %f6907, 0f3DCCCCCD;
	add.f32 	%f6909, %f6908, 0f3DCCCCCD;
	add.f32 	%f6910, %f6909, 0f3DCCCCCD;
	add.f32 	%f6911, %f6910, 0f3DCCCCCD;
	add.f32 	%f6912, %f6911, 0f3DCCCCCD;
	add.f32 	%f6913, %f6912, 0f3DCCCCCD;
	add.f32 	%f6914, %f6913, 0f3DCCCCCD;
	add.f32 	%f6915, %f6914, 0f3DCCCCCD;
	add.f32 	%f6916, %f6915, 0f3DCCCCCD;
	add.f32 	%f6917, %f6916, 0f3DCCCCCD;
	add.f32 	%f6918, %f6917, 0f3DCCCCCD;
	add.f32 	%f6919, %f6918, 0f3DCCCCCD;
	add.f32 	%f6920, %f6919, 0f3DCCCCCD;
	add.f32 	%f6921, %f6920, 0f3DCCCCCD;
	add.f32 	%f6922, %f6921, 0f3DCCCCCD;
	add.f32 	%f6923, %f6922, 0f3DCCCCCD;
	add.f32 	%f6924, %f6923, 0f3DCCCCCD;
	add.f32 	%f6925, %f6924, 0f3DCCCCCD;
	add.f32 	%f6926, %f6925, 0f3DCCCCCD;
	add.f32 	%f6927, %f6926, 0f3DCCCCCD;
	add.f32 	%f6928, %f6927, 0f3DCCCCCD;
	add.f32 	%f6929, %f6928, 0f3DCCCCCD;
	add.f32 	%f6930, %f6929, 0f3DCCCCCD;
	add.f32 	%f6931, %f6930, 0f3DCCCCCD;
	add.f32 	%f6932, %f6931, 0f3DCCCCCD;
	add.f32 	%f6933, %f6932, 0f3DCCCCCD;
	add.f32 	%f6934, %f6933, 0f3DCCCCCD;
	add.f32 	%f6935, %f6934, 0f3DCCCCCD;
	add.f32 	%f6936, %f6935, 0f3DCCCCCD;
	add.f32 	%f6937, %f6936, 0f3DCCCCCD;
	add.f32 	%f6938, %f6937, 0f3DCCCCCD;
	add.f32 	%f6939, %f6938, 0f3DCCCCCD;
	add.f32 	%f6940, %f6939, 0f3DCCCCCD;
	add.f32 	%f6941, %f6940, 0f3DCCCCCD;
	add.f32 	%f6942, %f6941, 0f3DCCCCCD;
	add.f32 	%f6943, %f6942, 0f3DCCCCCD;
	add.f32 	%f6944, %f6943, 0f3DCCCCCD;
	add.f32 	%f6945, %f6944, 0f3DCCCCCD;
	add.f32 	%f6946, %f6945, 0f3DCCCCCD;
	add.f32 	%f6947, %f6946, 0f3DCCCCCD;
	add.f32 	%f6948, %f6947, 0f3DCCCCCD;
	add.f32 	%f6949, %f6948, 0f3DCCCCCD;
	add.f32 	%f6950, %f6949, 0f3DCCCCCD;
	add.f32 	%f6951, %f6950, 0f3DCCCCCD;
	add.f32 	%f6952, %f6951, 0f3DCCCCCD;
	add.f32 	%f6953, %f6952, 0f3DCCCCCD;
	add.f32 	%f6954, %f6953, 0f3DCCCCCD;
	add.f32 	%f6955, %f6954, 0f3DCCCCCD;
	add.f32 	%f6956, %f6955, 0f3DCCCCCD;
	add.f32 	%f6957, %f6956, 0f3DCCCCCD;
	add.f32 	%f6958, %f6957, 0f3DCCCCCD;
	add.f32 	%f6959, %f6958, 0f3DCCCCCD;
	add.f32 	%f6960, %f6959, 0f3DCCCCCD;
	add.f32 	%f6961, %f6960, 0f3DCCCCCD;
	add.f32 	%f6962, %f6961, 0f3DCCCCCD;
	add.f32 	%f6963, %f6962, 0f3DCCCCCD;
	add.f32 	%f6964, %f6963, 0f3DCCCCCD;
	add.f32 	%f6965, %f6964, 0f3DCCCCCD;
	add.f32 	%f6966, %f6965, 0f3DCCCCCD;
	add.f32 	%f6967, %f6966, 0f3DCCCCCD;
	add.f32 	%f6968, %f6967, 0f3DCCCCCD;
	add.f32 	%f6969, %f6968, 0f3DCCCCCD;
	add.f32 	%f6970, %f6969, 0f3DCCCCCD;
	add.f32 	%f6971, %f6970, 0f3DCCCCCD;
	add.f32 	%f6972, %f6971, 0f3DCCCCCD;
	add.f32 	%f6973, %f6972, 0f3DCCCCCD;
	add.f32 	%f6974, %f6973, 0f3DCCCCCD;
	add.f32 	%f6975, %f6974, 0f3DCCCCCD;
	add.f32 	%f6976, %f6975, 0f3DCCCCCD;
	add.f32 	%f6977, %f6976, 0f3DCCCCCD;
	add.f32 	%f6978, %f6977, 0f3DCCCCCD;
	add.f32 	%f6979, %f6978, 0f3DCCCCCD;
	add.f32 	%f6980, %f6979, 0f3DCCCCCD;
	add.f32 	%f6981, %f6980, 0f3DCCCCCD;
	add.f32 	%f6982, %f6981, 0f3DCCCCCD;
	add.f32 	%f6983, %f6982, 0f3DCCCCCD;
	add.f32 	%f6984, %f6983, 0f3DCCCCCD;
	add.f32 	%f6985, %f6984, 0f3DCCCCCD;
	add.f32 	%f6986, %f6985, 0f3DCCCCCD;
	add.f32 	%f6987, %f6986, 0f3DCCCCCD;
	add.f32 	%f6988, %f6987, 0f3DCCCCCD;
	add.f32 	%f6989, %f6988, 0f3DCCCCCD;
	add.f32 	%f6990, %f6989, 0f3DCCCCCD;
	add.f32 	%f6991, %f6990, 0f3DCCCCCD;
	add.f32 	%f6992, %f6991, 0f3DCCCCCD;
	add.f32 	%f6993, %f6992, 0f3DCCCCCD;
	add.f32 	%f6994, %f6993, 0f3DCCCCCD;
	add.f32 	%f6995, %f6994, 0f3DCCCCCD;
	add.f32 	%f6996, %f6995, 0f3DCCCCCD;
	add.f32 	%f6997, %f6996, 0f3DCCCCCD;
	add.f32 	%f6998, %f6997, 0f3DCCCCCD;
	add.f32 	%f6999, %f6998, 0f3DCCCCCD;
	add.f32 	%f7000, %f6999, 0f3DCCCCCD;
	add.f32 	%f7001, %f7000, 0f3DCCCCCD;
	add.f32 	%f7002, %f7001, 0f3DCCCCCD;
	add.f32 	%f7003, %f7002, 0f3DCCCCCD;
	add.f32 	%f7004, %f7003, 0f3DCCCCCD;
	add.f32 	%f7005, %f7004, 0f3DCCCCCD;
	add.f32 	%f7006, %f7005, 0f3DCCCCCD;
	add.f32 	%f7007, %f7006, 0f3DCCCCCD;
	add.f32 	%f7008, %f7007, 0f3DCCCCCD;
	add.f32 	%f7009, %f7008, 0f3DCCCCCD;
	add.f32 	%f7010, %f7009, 0f3DCCCCCD;
	add.f32 	%f7011, %f7010, 0f3DCCCCCD;
	add.f32 	%f7012, %f7011, 0f3DCCCCCD;
	add.f32 	%f7013, %f7012, 0f3DCCCCCD;
	add.f32 	%f7014, %f7013, 0f3DCCCCCD;
	add.f32 	%f7015, %f7014, 0f3DCCCCCD;
	add.f32 	%f7016, %f7015, 0f3DCCCCCD;
	add.f32 	%f7017, %f7016, 0f3DCCCCCD;
	add.f32 	%f7018, %f7017, 0f3DCCCCCD;
	add.f32 	%f7019, %f7018, 0f3DCCCCCD;
	add.f32 	%f7020, %f7019, 0f3DCCCCCD;
	add.f32 	%f7021, %f7020, 0f3DCCCCCD;
	add.f32 	%f7022, %f7021, 0f3DCCCCCD;
	add.f32 	%f7023, %f7022, 0f3DCCCCCD;
	add.f32 	%f7024, %f7023, 0f3DCCCCCD;
	add.f32 	%f7025, %f7024, 0f3DCCCCCD;
	add.f32 	%f7026, %f7025, 0f3DCCCCCD;
	add.f32 	%f7027, %f7026, 0f3DCCCCCD;
	add.f32 	%f7028, %f7027, 0f3DCCCCCD;
	add.f32 	%f7029, %f7028, 0f3DCCCCCD;
	add.f32 	%f7030, %f7029, 0f3DCCCCCD;
	add.f32 	%f7031, %f7030, 0f3DCCCCCD;
	add.f32 	%f7032, %f7031, 0f3DCCCCCD;
	add.f32 	%f7033, %f7032, 0f3DCCCCCD;
	add.f32 	%f7034, %f7033, 0f3DCCCCCD;
	add.f32 	%f7035, %f7034, 0f3DCCCCCD;
	add.f32 	%f7036, %f7035, 0f3DCCCCCD;
	add.f32 	%f7037, %f7036, 0f3DCCCCCD;
	add.f32 	%f7038, %f7037, 0f3DCCCCCD;
	add.f32 	%f7039, %f7038, 0f3DCCCCCD;
	add.f32 	%f7040, %f7039, 0f3DCCCCCD;
	add.f32 	%f7041, %f7040, 0f3DCCCCCD;
	add.f32 	%f7042, %f7041, 0f3DCCCCCD;
	add.f32 	%f7043, %f7042, 0f3DCCCCCD;
	add.f32 	%f7044, %f7043, 0f3DCCCCCD;
	add.f32 	%f7045, %f7044, 0f3DCCCCCD;
	add.f32 	%f7046, %f7045, 0f3DCCCCCD;
	add.f32 	%f7047, %f7046, 0f3DCCCCCD;
	add.f32 	%f7048, %f7047, 0f3DCCCCCD;
	add.f32 	%f7049, %f7048, 0f3DCCCCCD;
	add.f32 	%f7050, %f7049, 0f3DCCCCCD;
	add.f32 	%f7051, %f7050, 0f3DCCCCCD;
	add.f32 	%f7052, %f7051, 0f3DCCCCCD;
	add.f32 	%f7053, %f7052, 0f3DCCCCCD;
	add.f32 	%f7054, %f7053, 0f3DCCCCCD;
	add.f32 	%f7055, %f7054, 0f3DCCCCCD;
	add.f32 	%f7056, %f7055, 0f3DCCCCCD;
	add.f32 	%f7057, %f7056, 0f3DCCCCCD;
	add.f32 	%f7058, %f7057, 0f3DCCCCCD;
	add.f32 	%f7059, %f7058, 0f3DCCCCCD;
	add.f32 	%f7060, %f7059, 0f3DCCCCCD;
	add.f32 	%f7061, %f7060, 0f3DCCCCCD;
	add.f32 	%f7062, %f7061, 0f3DCCCCCD;
	add.f32 	%f7063, %f7062, 0f3DCCCCCD;
	add.f32 	%f7064, %f7063, 0f3DCCCCCD;
	add.f32 	%f7065, %f7064, 0f3DCCCCCD;
	add.f32 	%f7066, %f7065, 0f3DCCCCCD;
	add.f32 	%f7067, %f7066, 0f3DCCCCCD;
	add.f32 	%f7068, %f7067, 0f3DCCCCCD;
	add.f32 	%f7069, %f7068, 0f3DCCCCCD;
	add.f32 	%f7070, %f7069, 0f3DCCCCCD;
	add.f32 	%f7071, %f7070, 0f3DCCCCCD;
	add.f32 	%f7072, %f7071, 0f3DCCCCCD;
	add.f32 	%f7073, %f7072, 0f3DCCCCCD;
	add.f32 	%f7074, %f7073, 0f3DCCCCCD;
	add.f32 	%f7075, %f7074, 0f3DCCCCCD;
	add.f32 	%f7076, %f7075, 0f3DCCCCCD;
	add.f32 	%f7077, %f7076, 0f3DCCCCCD;
	add.f32 	%f7078, %f7077, 0f3DCCCCCD;
	add.f32 	%f7079, %f7078, 0f3DCCCCCD;
	add.f32 	%f7080, %f7079, 0f3DCCCCCD;
	add.f32 	%f7081, %f7080, 0f3DCCCCCD;
	add.f32 	%f7082, %f7081, 0f3DCCCCCD;
	add.f32 	%f7083, %f7082, 0f3DCCCCCD;
	add.f32 	%f7084, %f7083, 0f3DCCCCCD;
	add.f32 	%f7085, %f7084, 0f3DCCCCCD;
	add.f32 	%f7086, %f7085, 0f3DCCCCCD;
	add.f32 	%f7087, %f7086, 0f3DCCCCCD;
	add.f32 	%f7088, %f7087, 0f3DCCCCCD;
	add.f32 	%f7089, %f7088, 0f3DCCCCCD;
	add.f32 	%f7090, %f7089, 0f3DCCCCCD;
	add.f32 	%f7091, %f7090, 0f3DCCCCCD;
	add.f32 	%f7092, %f7091, 0f3DCCCCCD;
	add.f32 	%f7093, %f7092, 0f3DCCCCCD;
	add.f32 	%f7094, %f7093, 0f3DCCCCCD;
	add.f32 	%f7095, %f7094, 0f3DCCCCCD;
	add.f32 	%f7096, %f7095, 0f3DCCCCCD;
	add.f32 	%f7097, %f7096, 0f3DCCCCCD;
	add.f32 	%f7098, %f7097, 0f3DCCCCCD;
	add.f32 	%f7099, %f7098, 0f3DCCCCCD;
	add.f32 	%f7100, %f7099, 0f3DCCCCCD;
	add.f32 	%f7101, %f7100, 0f3DCCCCCD;
	add.f32 	%f7102, %f7101, 0f3DCCCCCD;
	add.f32 	%f7103, %f7102, 0f3DCCCCCD;
	add.f32 	%f7104, %f7103, 0f3DCCCCCD;
	add.f32 	%f7105, %f7104, 0f3DCCCCCD;
	add.f32 	%f7106, %f7105, 0f3DCCCCCD;
	add.f32 	%f7107, %f7106, 0f3DCCCCCD;
	add.f32 	%f7108, %f7107, 0f3DCCCCCD;
	add.f32 	%f7109, %f7108, 0f3DCCCCCD;
	add.f32 	%f7110, %f7109, 0f3DCCCCCD;
	add.f32 	%f7111, %f7110, 0f3DCCCCCD;
	add.f32 	%f7112, %f7111, 0f3DCCCCCD;
	add.f32 	%f7113, %f7112, 0f3DCCCCCD;
	add.f32 	%f7114, %f7113, 0f3DCCCCCD;
	add.f32 	%f7115, %f7114, 0f3DCCCCCD;
	add.f32 	%f7116, %f7115, 0f3DCCCCCD;
	add.f32 	%f7117, %f7116, 0f3DCCCCCD;
	add.f32 	%f7118, %f7117, 0f3DCCCCCD;
	add.f32 	%f7119, %f7118, 0f3DCCCCCD;
	add.f32 	%f7120, %f7119, 0f3DCCCCCD;
	add.f32 	%f7121, %f7120, 0f3DCCCCCD;
	add.f32 	%f7122, %f7121, 0f3DCCCCCD;
	add.f32 	%f7123, %f7122, 0f3DCCCCCD;
	add.f32 	%f7124, %f7123, 0f3DCCCCCD;
	add.f32 	%f7125, %f7124, 0f3DCCCCCD;
	add.f32 	%f7126, %f7125, 0f3DCCCCCD;
	add.f32 	%f7127, %f7126, 0f3DCCCCCD;
	add.f32 	%f7128, %f7127, 0f3DCCCCCD;
	add.f32 	%f7129, %f7128, 0f3DCCCCCD;
	add.f32 	%f7130, %f7129, 0f3DCCCCCD;
	add.f32 	%f7131, %f7130, 0f3DCCCCCD;
	add.f32 	%f7132, %f7131, 0f3DCCCCCD;
	add.f32 	%f7133, %f7132, 0f3DCCCCCD;
	add.f32 	%f7134, %f7133, 0f3DCCCCCD;
	add.f32 	%f7135, %f7134, 0f3DCCCCCD;
	add.f32 	%f7136, %f7135, 0f3DCCCCCD;
	add.f32 	%f7137, %f7136, 0f3DCCCCCD;
	add.f32 	%f7138, %f7137, 0f3DCCCCCD;
	add.f32 	%f7139, %f7138, 0f3DCCCCCD;
	add.f32 	%f7140, %f7139, 0f3DCCCCCD;
	add.f32 	%f7141, %f7140, 0f3DCCCCCD;
	add.f32 	%f7142, %f7141, 0f3DCCCCCD;
	add.f32 	%f7143, %f7142, 0f3DCCCCCD;
	add.f32 	%f7144, %f7143, 0f3DCCCCCD;
	add.f32 	%f7145, %f7144, 0f3DCCCCCD;
	add.f32 	%f7146, %f7145, 0f3DCCCCCD;
	add.f32 	%f7147, %f7146, 0f3DCCCCCD;
	add.f32 	%f7148, %f7147, 0f3DCCCCCD;
	add.f32 	%f7149, %f7148, 0f3DCCCCCD;
	add.f32 	%f7150, %f7149, 0f3DCCCCCD;
	add.f32 	%f7151, %f7150, 0f3DCCCCCD;
	add.f32 	%f7152, %f7151, 0f3DCCCCCD;
	add.f32 	%f7153, %f7152, 0f3DCCCCCD;
	add.f32 	%f7154, %f7153, 0f3DCCCCCD;
	add.f32 	%f7155, %f7154, 0f3DCCCCCD;
	add.f32 	%f7156, %f7155, 0f3DCCCCCD;
	add.f32 	%f7157, %f7156, 0f3DCCCCCD;
	add.f32 	%f7158, %f7157, 0f3DCCCCCD;
	add.f32 	%f7159, %f7158, 0f3DCCCCCD;
	add.f32 	%f7160, %f7159, 0f3DCCCCCD;
	add.f32 	%f7161, %f7160, 0f3DCCCCCD;
	add.f32 	%f7162, %f7161, 0f3DCCCCCD;
	add.f32 	%f7163, %f7162, 0f3DCCCCCD;
	add.f32 	%f7164, %f7163, 0f3DCCCCCD;
	add.f32 	%f7165, %f7164, 0f3DCCCCCD;
	add.f32 	%f7166, %f7165, 0f3DCCCCCD;
	add.f32 	%f7167, %f7166, 0f3DCCCCCD;
	add.f32 	%f7168, %f7167, 0f3DCCCCCD;
	add.f32 	%f7169, %f7168, 0f3DCCCCCD;
	add.f32 	%f7170, %f7169, 0f3DCCCCCD;
	add.f32 	%f7171, %f7170, 0f3DCCCCCD;
	add.f32 	%f7172, %f7171, 0f3DCCCCCD;
	add.f32 	%f7173, %f7172, 0f3DCCCCCD;
	add.f32 	%f7174, %f7173, 0f3DCCCCCD;
	add.f32 	%f7175, %f7174, 0f3DCCCCCD;
	add.f32 	%f7176, %f7175, 0f3DCCCCCD;
	add.f32 	%f7177, %f7176, 0f3DCCCCCD;
	add.f32 	%f7178, %f7177, 0f3DCCCCCD;
	add.f32 	%f7179, %f7178, 0f3DCCCCCD;
	add.f32 	%f7180, %f7179, 0f3DCCCCCD;
	add.f32 	%f7181, %f7180, 0f3DCCCCCD;
	add.f32 	%f7182, %f7181, 0f3DCCCCCD;
	add.f32 	%f7183, %f7182, 0f3DCCCCCD;
	add.f32 	%f7184, %f7183, 0f3DCCCCCD;
	add.f32 	%f7185, %f7184, 0f3DCCCCCD;
	add.f32 	%f7186, %f7185, 0f3DCCCCCD;
	add.f32 	%f7187, %f7186, 0f3DCCCCCD;
	add.f32 	%f7188, %f7187, 0f3DCCCCCD;
	add.f32 	%f7189, %f7188, 0f3DCCCCCD;
	add.f32 	%f7190, %f7189, 0f3DCCCCCD;
	add.f32 	%f7191, %f7190, 0f3DCCCCCD;
	add.f32 	%f7192, %f7191, 0f3DCCCCCD;
	add.f32 	%f7193, %f7192, 0f3DCCCCCD;
	add.f32 	%f7194, %f7193, 0f3DCCCCCD;
	add.f32 	%f7195, %f7194, 0f3DCCCCCD;
	add.f32 	%f7196, %f7195, 0f3DCCCCCD;
	add.f32 	%f7197, %f7196, 0f3DCCCCCD;
	add.f32 	%f7198, %f7197, 0f3DCCCCCD;
	add.f32 	%f7199, %f7198, 0f3DCCCCCD;
	add.f32 	%f7200, %f7199, 0f3DCCCCCD;
	add.f32 	%f7201, %f7200, 0f3DCCCCCD;
	add.f32 	%f7202, %f7201, 0f3DCCCCCD;
	add.f32 	%f7203, %f7202, 0f3DCCCCCD;
	add.f32 	%f7204, %f7203, 0f3DCCCCCD;
	add.f32 	%f7205, %f7204, 0f3DCCCCCD;
	add.f32 	%f7206, %f7205, 0f3DCCCCCD;
	add.f32 	%f7207, %f7206, 0f3DCCCCCD;
	add.f32 	%f7208, %f7207, 0f3DCCCCCD;
	add.f32 	%f7209, %f7208, 0f3DCCCCCD;
	add.f32 	%f7210, %f7209, 0f3DCCCCCD;
	add.f32 	%f7211, %f7210, 0f3DCCCCCD;
	add.f32 	%f7212, %f7211, 0f3DCCCCCD;
	add.f32 	%f7213, %f7212, 0f3DCCCCCD;
	add.f32 	%f7214, %f7213, 0f3DCCCCCD;
	add.f32 	%f7215, %f7214, 0f3DCCCCCD;
	add.f32 	%f7216, %f7215, 0f3DCCCCCD;
	add.f32 	%f7217, %f7216, 0f3DCCCCCD;
	add.f32 	%f7218, %f7217, 0f3DCCCCCD;
	add.f32 	%f7219, %f7218, 0f3DCCCCCD;
	add.f32 	%f7220, %f7219, 0f3DCCCCCD;
	add.f32 	%f7221, %f7220, 0f3DCCCCCD;
	add.f32 	%f7222, %f7221, 0f3DCCCCCD;
	add.f32 	%f7223, %f7222, 0f3DCCCCCD;
	add.f32 	%f7224, %f7223, 0f3DCCCCCD;
	add.f32 	%f7225, %f7224, 0f3DCCCCCD;
	add.f32 	%f7226, %f7225, 0f3DCCCCCD;
	add.f32 	%f7227, %f7226, 0f3DCCCCCD;
	add.f32 	%f7228, %f7227, 0f3DCCCCCD;
	add.f32 	%f7229, %f7228, 0f3DCCCCCD;
	add.f32 	%f7230, %f7229, 0f3DCCCCCD;
	add.f32 	%f7231, %f7230, 0f3DCCCCCD;
	add.f32 	%f7232, %f7231, 0f3DCCCCCD;
	add.f32 	%f7233, %f7232, 0f3DCCCCCD;
	add.f32 	%f7234, %f7233, 0f3DCCCCCD;
	add.f32 	%f7235, %f7234, 0f3DCCCCCD;
	add.f32 	%f7236, %f7235, 0f3DCCCCCD;
	add.f32 	%f7237, %f7236, 0f3DCCCCCD;
	add.f32 	%f7238, %f7237, 0f3DCCCCCD;
	add.f32 	%f7239, %f7238, 0f3DCCCCCD;
	add.f32 	%f7240, %f7239, 0f3DCCCCCD;
	add.f32 	%f7241, %f7240, 0f3DCCCCCD;
	add.f32 	%f7242, %f7241, 0f3DCCCCCD;
	add.f32 	%f7243, %f7242, 0f3DCCCCCD;
	add.f32 	%f7244, %f7243, 0f3DCCCCCD;
	add.f32 	%f7245, %f7244, 0f3DCCCCCD;
	add.f32 	%f7246, %f7245, 0f3DCCCCCD;
	add.f32 	%f7247, %f7246, 0f3DCCCCCD;
	add.f32 	%f7248, %f7247, 0f3DCCCCCD;
	add.f32 	%f7249, %f7248, 0f3DCCCCCD;
	add.f32 	%f7250, %f7249, 0f3DCCCCCD;
	add.f32 	%f7251, %f7250, 0f3DCCCCCD;
	add.f32 	%f7252, %f7251, 0f3DCCCCCD;
	add.f32 	%f7253, %f7252, 0f3DCCCCCD;
	add.f32 	%f7254, %f7253, 0f3DCCCCCD;
	add.f32 	%f7255, %f7254, 0f3DCCCCCD;
	add.f32 	%f7256, %f7255, 0f3DCCCCCD;
	add.f32 	%f7257, %f7256, 0f3DCCCCCD;
	add.f32 	%f7258, %f7257, 0f3DCCCCCD;
	add.f32 	%f7259, %f7258, 0f3DCCCCCD;
	add.f32 	%f7260, %f7259, 0f3DCCCCCD;
	add.f32 	%f7261, %f7260, 0f3DCCCCCD;
	add.f32 	%f7262, %f7261, 0f3DCCCCCD;
	add.f32 	%f7263, %f7262, 0f3DCCCCCD;
	add.f32 	%f7264, %f7263, 0f3DCCCCCD;
	add.f32 	%f7265, %f7264, 0f3DCCCCCD;
	add.f32 	%f7266, %f7265, 0f3DCCCCCD;
	add.f32 	%f7267, %f7266, 0f3DCCCCCD;
	add.f32 	%f7268, %f7267, 0f3DCCCCCD;
	add.f32 	%f7269, %f7268, 0f3DCCCCCD;
	add.f32 	%f7270, %f7269, 0f3DCCCCCD;
	add.f32 	%f7271, %f7270, 0f3DCCCCCD;
	add.f32 	%f7272, %f7271, 0f3DCCCCCD;
	add.f32 	%f7273, %f7272, 0f3DCCCCCD;
	add.f32 	%f7274, %f7273, 0f3DCCCCCD;
	add.f32 	%f7275, %f7274, 0f3DCCCCCD;
	add.f32 	%f7276, %f7275, 0f3DCCCCCD;
	add.f32 	%f7277, %f7276, 0f3DCCCCCD;
	add.f32 	%f7278, %f7277, 0f3DCCCCCD;
	add.f32 	%f7279, %f7278, 0f3DCCCCCD;
	add.f32 	%f7280, %f7279, 0f3DCCCCCD;
	add.f32 	%f7281, %f7280, 0f3DCCCCCD;
	add.f32 	%f7282, %f7281, 0f3DCCCCCD;
	add.f32 	%f7283, %f7282, 0f3DCCCCCD;
	add.f32 	%f7284, %f7283, 0f3DCCCCCD;
	add.f32 	%f7285, %f7284, 0f3DCCCCCD;
	add.f32 	%f7286, %f7285, 0f3DCCCCCD;
	add.f32 	%f7287, %f7286, 0f3DCCCCCD;
	add.f32 	%f7288, %f7287, 0f3DCCCCCD;
	add.f32 	%f7289, %f7288, 0f3DCCCCCD;
	add.f32 	%f7290, %f7289, 0f3DCCCCCD;
	add.f32 	%f7291, %f7290, 0f3DCCCCCD;
	add.f32 	%f7292, %f7291, 0f3DCCCCCD;
	add.f32 	%f7293, %f7292, 0f3DCCCCCD;
	add.f32 	%f7294, %f7293, 0f3DCCCCCD;
	add.f32 	%f7295, %f7294, 0f3DCCCCCD;
	add.f32 	%f7296, %f7295, 0f3DCCCCCD;
	add.f32 	%f7297, %f7296, 0f3DCCCCCD;
	add.f32 	%f7298, %f7297, 0f3DCCCCCD;
	add.f32 	%f7299, %f7298, 0f3DCCCCCD;
	add.f32 	%f7300, %f7299, 0f3DCCCCCD;
	add.f32 	%f7301, %f7300, 0f3DCCCCCD;
	add.f32 	%f7302, %f7301, 0f3DCCCCCD;
	add.f32 	%f7303, %f7302, 0f3DCCCCCD;
	add.f32 	%f7304, %f7303, 0f3DCCCCCD;
	add.f32 	%f7305, %f7304, 0f3DCCCCCD;
	add.f32 	%f7306, %f7305, 0f3DCCCCCD;
	add.f32 	%f7307, %f7306, 0f3DCCCCCD;
	add.f32 	%f7308, %f7307, 0f3DCCCCCD;
	add.f32 	%f7309, %f7308, 0f3DCCCCCD;
	add.f32 	%f7310, %f7309, 0f3DCCCCCD;
	add.f32 	%f7311, %f7310, 0f3DCCCCCD;
	add.f32 	%f7312, %f7311, 0f3DCCCCCD;
	add.f32 	%f7313, %f7312, 0f3DCCCCCD;
	add.f32 	%f7314, %f7313, 0f3DCCCCCD;
	add.f32 	%f7315, %f7314, 0f3DCCCCCD;
	add.f32 	%f7316, %f7315, 0f3DCCCCCD;
	add.f32 	%f7317, %f7316, 0f3DCCCCCD;
	add.f32 	%f7318, %f7317, 0f3DCCCCCD;
	add.f32 	%f7319, %f7318, 0f3DCCCCCD;
	add.f32 	%f7320, %f7319, 0f3DCCCCCD;
	add.f32 	%f7321, %f7320, 0f3DCCCCCD;
	add.f32 	%f7322, %f7321, 0f3DCCCCCD;
	add.f32 	%f7323, %f7322, 0f3DCCCCCD;
	add.f32 	%f7324, %f7323, 0f3DCCCCCD;
	add.f32 	%f7325, %f7324, 0f3DCCCCCD;
	add.f32 	%f7326, %f7325, 0f3DCCCCCD;
	add.f32 	%f7327, %f7326, 0f3DCCCCCD;
	add.f32 	%f7328, %f7327, 0f3DCCCCCD;
	add.f32 	%f7329, %f7328, 0f3DCCCCCD;
	add.f32 	%f7330, %f7329, 0f3DCCCCCD;
	add.f32 	%f7331, %f7330, 0f3DCCCCCD;
	add.f32 	%f7332, %f7331, 0f3DCCCCCD;
	add.f32 	%f7333, %f7332, 0f3DCCCCCD;
	add.f32 	%f7334, %f7333, 0f3DCCCCCD;
	add.f32 	%f7335, %f7334, 0f3DCCCCCD;
	add.f32 	%f7336, %f7335, 0f3DCCCCCD;
	add.f32 	%f7337, %f7336, 0f3DCCCCCD;
	add.f32 	%f7338, %f7337, 0f3DCCCCCD;
	add.f32 	%f7339, %f7338, 0f3DCCCCCD;
	add.f32 	%f7340, %f7339, 0f3DCCCCCD;
	add.f32 	%f7341, %f7340, 0f3DCCCCCD;
	add.f32 	%f7342, %f7341, 0f3DCCCCCD;
	add.f32 	%f7343, %f7342, 0f3DCCCCCD;
	add.f32 	%f7344, %f7343, 0f3DCCCCCD;
	add.f32 	%f7345, %f7344, 0f3DCCCCCD;
	add.f32 	%f7346, %f7345, 0f3DCCCCCD;
	add.f32 	%f7347, %f7346, 0f3DCCCCCD;
	add.f32 	%f7348, %f7347, 0f3DCCCCCD;
	add.f32 	%f7349, %f7348, 0f3DCCCCCD;
	add.f32 	%f7350, %f7349, 0f3DCCCCCD;
	add.f32 	%f7351, %f7350, 0f3DCCCCCD;
	add.f32 	%f7352, %f7351, 0f3DCCCCCD;
	add.f32 	%f7353, %f7352, 0f3DCCCCCD;
	add.f32 	%f7354, %f7353, 0f3DCCCCCD;
	add.f32 	%f7355, %f7354, 0f3DCCCCCD;
	add.f32 	%f7356, %f7355, 0f3DCCCCCD;
	add.f32 	%f7357, %f7356, 0f3DCCCCCD;
	add.f32 	%f7358, %f7357, 0f3DCCCCCD;
	add.f32 	%f7359, %f7358, 0f3DCCCCCD;
	add.f32 	%f7360, %f7359, 0f3DCCCCCD;
	add.f32 	%f7361, %f7360, 0f3DCCCCCD;
	add.f32 	%f7362, %f7361, 0f3DCCCCCD;
	add.f32 	%f7363, %f7362, 0f3DCCCCCD;
	add.f32 	%f7364, %f7363, 0f3DCCCCCD;
	add.f32 	%f7365, %f7364, 0f3DCCCCCD;
	add.f32 	%f7366, %f7365, 0f3DCCCCCD;
	add.f32 	%f7367, %f7366, 0f3DCCCCCD;
	add.f32 	%f7368, %f7367, 0f3DCCCCCD;
	add.f32 	%f7369, %f7368, 0f3DCCCCCD;
	add.f32 	%f7370, %f7369, 0f3DCCCCCD;
	add.f32 	%f7371, %f7370, 0f3DCCCCCD;
	add.f32 	%f7372, %f7371, 0f3DCCCCCD;
	add.f32 	%f7373, %f7372, 0f3DCCCCCD;
	add.f32 	%f7374, %f7373, 0f3DCCCCCD;
	add.f32 	%f7375, %f7374, 0f3DCCCCCD;
	add.f32 	%f7376, %f7375, 0f3DCCCCCD;
	add.f32 	%f7377, %f7376, 0f3DCCCCCD;
	add.f32 	%f7378, %f7377, 0f3DCCCCCD;
	add.f32 	%f7379, %f7378, 0f3DCCCCCD;
	add.f32 	%f7380, %f7379, 0f3DCCCCCD;
	add.f32 	%f7381, %f7380, 0f3DCCCCCD;
	add.f32 	%f7382, %f7381, 0f3DCCCCCD;
	add.f32 	%f7383, %f7382, 0f3DCCCCCD;
	add.f32 	%f7384, %f7383, 0f3DCCCCCD;
	add.f32 	%f7385, %f7384, 0f3DCCCCCD;
	add.f32 	%f7386, %f7385, 0f3DCCCCCD;
	add.f32 	%f7387, %f7386, 0f3DCCCCCD;
	add.f32 	%f7388, %f7387, 0f3DCCCCCD;
	add.f32 	%f7389, %f7388, 0f3DCCCCCD;
	add.f32 	%f7390, %f7389, 0f3DCCCCCD;
	add.f32 	%f7391, %f7390, 0f3DCCCCCD;
	add.f32 	%f7392, %f7391, 0f3DCCCCCD;
	add.f32 	%f7393, %f7392, 0f3DCCCCCD;
	add.f32 	%f7394, %f7393, 0f3DCCCCCD;
	add.f32 	%f7395, %f7394, 0f3DCCCCCD;
	add.f32 	%f7396, %f7395, 0f3DCCCCCD;
	add.f32 	%f7397, %f7396, 0f3DCCCCCD;
	add.f32 	%f7398, %f7397, 0f3DCCCCCD;
	add.f32 	%f7399, %f7398, 0f3DCCCCCD;
	add.f32 	%f7400, %f7399, 0f3DCCCCCD;
	add.f32 	%f7401, %f7400, 0f3DCCCCCD;
	add.f32 	%f7402, %f7401, 0f3DCCCCCD;
	add.f32 	%f7403, %f7402, 0f3DCCCCCD;
	add.f32 	%f7404, %f7403, 0f3DCCCCCD;
	add.f32 	%f7405, %f7404, 0f3DCCCCCD;
	add.f32 	%f7406, %f7405, 0f3DCCCCCD;
	add.f32 	%f7407, %f7406, 0f3DCCCCCD;
	add.f32 	%f7408, %f7407, 0f3DCCCCCD;
	add.f32 	%f7409, %f7408, 0f3DCCCCCD;
	add.f32 	%f7410, %f7409, 0f3DCCCCCD;
	add.f32 	%f7411, %f7410, 0f3DCCCCCD;
	add.f32 	%f7412, %f7411, 0f3DCCCCCD;
	add.f32 	%f7413, %f7412, 0f3DCCCCCD;
	add.f32 	%f7414, %f7413, 0f3DCCCCCD;
	add.f32 	%f7415, %f7414, 0f3DCCCCCD;
	add.f32 	%f7416, %f7415, 0f3DCCCCCD;
	add.f32 	%f7417, %f7416, 0f3DCCCCCD;
	add.f32 	%f7418, %f7417, 0f3DCCCCCD;
	add.f32 	%f7419, %f7418, 0f3DCCCCCD;
	add.f32 	%f7420, %f7419, 0f3DCCCCCD;
	add.f32 	%f7421, %f7420, 0f3DCCCCCD;
	add.f32 	%f7422, %f7421, 0f3DCCCCCD;
	add.f32 	%f7423, %f7422, 0f3DCCCCCD;
	add.f32 	%f7424, %f7423, 0f3DCCCCCD;
	add.f32 	%f7425, %f7424, 0f3DCCCCCD;
	add.f32 	%f7426, %f7425, 0f3DCCCCCD;
	add.f32 	%f7427, %f7426, 0f3DCCCCCD;
	add.f32 	%f7428, %f7427, 0f3DCCCCCD;
	add.f32 	%f7429, %f7428, 0f3DCCCCCD;
	add.f32 	%f7430, %f7429, 0f3DCCCCCD;
	add.f32 	%f7431, %f7430, 0f3DCCCCCD;
	add.f32 	%f7432, %f7431, 0f3DCCCCCD;
	add.f32 	%f7433, %f7432, 0f3DCCCCCD;
	add.f32 	%f7434, %f7433, 0f3DCCCCCD;
	add.f32 	%f7435, %f7434, 0f3DCCCCCD;
	add.f32 	%f7436, %f7435, 0f3DCCCCCD;
	add.f32 	%f7437, %f7436, 0f3DCCCCCD;
	add.f32 	%f7438, %f7437, 0f3DCCCCCD;
	add.f32 	%f7439, %f7438, 0f3DCCCCCD;
	add.f32 	%f7440, %f7439, 0f3DCCCCCD;
	add.f32 	%f7441, %f7440, 0f3DCCCCCD;
	add.f32 	%f7442, %f7441, 0f3DCCCCCD;
	add.f32 	%f7443, %f7442, 0f3DCCCCCD;
	add.f32 	%f7444, %f7443, 0f3DCCCCCD;
	add.f32 	%f7445, %f7444, 0f3DCCCCCD;
	add.f32 	%f7446, %f7445, 0f3DCCCCCD;
	add.f32 	%f7447, %f7446, 0f3DCCCCCD;
	add.f32 	%f7448, %f7447, 0f3DCCCCCD;
	add.f32 	%f7449, %f7448, 0f3DCCCCCD;
	add.f32 	%f7450, %f7449, 0f3DCCCCCD;
	add.f32 	%f7451, %f7450, 0f3DCCCCCD;
	add.f32 	%f7452, %f7451, 0f3DCCCCCD;
	add.f32 	%f7453, %f7452, 0f3DCCCCCD;
	add.f32 	%f7454, %f7453, 0f3DCCCCCD;
	add.f32 	%f7455, %f7454, 0f3DCCCCCD;
	add.f32 	%f7456, %f7455, 0f3DCCCCCD;
	add.f32 	%f7457, %f7456, 0f3DCCCCCD;
	add.f32 	%f7458, %f7457, 0f3DCCCCCD;
	add.f32 	%f7459, %f7458, 0f3DCCCCCD;
	add.f32 	%f7460, %f7459, 0f3DCCCCCD;
	add.f32 	%f7461, %f7460, 0f3DCCCCCD;
	add.f32 	%f7462, %f7461, 0f3DCCCCCD;
	add.f32 	%f7463, %f7462, 0f3DCCCCCD;
	add.f32 	%f7464, %f7463, 0f3DCCCCCD;
	add.f32 	%f7465, %f7464, 0f3DCCCCCD;
	add.f32 	%f7466, %f7465, 0f3DCCCCCD;
	add.f32 	%f7467, %f7466, 0f3DCCCCCD;
	add.f32 	%f7468, %f7467, 0f3DCCCCCD;
	add.f32 	%f7469, %f7468, 0f3DCCCCCD;
	add.f32 	%f7470, %f7469, 0f3DCCCCCD;
	add.f32 	%f7471, %f7470, 0f3DCCCCCD;
	add.f32 	%f7472, %f7471, 0f3DCCCCCD;
	add.f32 	%f7473, %f7472, 0f3DCCCCCD;
	add.f32 	%f7474, %f7473, 0f3DCCCCCD;
	add.f32 	%f7475, %f7474, 0f3DCCCCCD;
	add.f32 	%f7476, %f7475, 0f3DCCCCCD;
	add.f32 	%f7477, %f7476, 0f3DCCCCCD;
	add.f32 	%f7478, %f7477, 0f3DCCCCCD;
	add.f32 	%f7479, %f7478, 0f3DCCCCCD;
	add.f32 	%f7480, %f7479, 0f3DCCCCCD;
	add.f32 	%f7481, %f7480, 0f3DCCCCCD;
	add.f32 	%f7482, %f7481, 0f3DCCCCCD;
	add.f32 	%f7483, %f7482, 0f3DCCCCCD;
	add.f32 	%f7484, %f7483, 0f3DCCCCCD;
	add.f32 	%f7485, %f7484, 0f3DCCCCCD;
	add.f32 	%f7486, %f7485, 0f3DCCCCCD;
	add.f32 	%f7487, %f7486, 0f3DCCCCCD;
	add.f32 	%f7488, %f7487, 0f3DCCCCCD;
	add.f32 	%f7489, %f7488, 0f3DCCCCCD;
	add.f32 	%f7490, %f7489, 0f3DCCCCCD;
	add.f32 	%f7491, %f7490, 0f3DCCCCCD;
	add.f32 	%f7492, %f7491, 0f3DCCCCCD;
	add.f32 	%f7493, %f7492, 0f3DCCCCCD;
	add.f32 	%f7494, %f7493, 0f3DCCCCCD;
	add.f32 	%f7495, %f7494, 0f3DCCCCCD;
	add.f32 	%f7496, %f7495, 0f3DCCCCCD;
	add.f32 	%f7497, %f7496, 0f3DCCCCCD;
	add.f32 	%f7498, %f7497, 0f3DCCCCCD;
	add.f32 	%f7499, %f7498, 0f3DCCCCCD;
	add.f32 	%f7500, %f7499, 0f3DCCCCCD;
	add.f32 	%f7501, %f7500, 0f3DCCCCCD;
	add.f32 	%f7502, %f7501, 0f3DCCCCCD;
	add.f32 	%f7503, %f7502, 0f3DCCCCCD;
	add.f32 	%f7504, %f7503, 0f3DCCCCCD;
	add.f32 	%f7505, %f7504, 0f3DCCCCCD;
	add.f32 	%f7506, %f7505, 0f3DCCCCCD;
	add.f32 	%f7507, %f7506, 0f3DCCCCCD;
	add.f32 	%f7508, %f7507, 0f3DCCCCCD;
	add.f32 	%f7509, %f7508, 0f3DCCCCCD;
	add.f32 	%f7510, %f7509, 0f3DCCCCCD;
	add.f32 	%f7511, %f7510, 0f3DCCCCCD;
	add.f32 	%f7512, %f7511, 0f3DCCCCCD;
	add.f32 	%f7513, %f7512, 0f3DCCCCCD;
	add.f32 	%f7514, %f7513, 0f3DCCCCCD;
	add.f32 	%f7515, %f7514, 0f3DCCCCCD;
	add.f32 	%f7516, %f7515, 0f3DCCCCCD;
	add.f32 	%f7517, %f7516, 0f3DCCCCCD;
	add.f32 	%f7518, %f7517, 0f3DCCCCCD;
	add.f32 	%f7519, %f7518, 0f3DCCCCCD;
	add.f32 	%f7520, %f7519, 0f3DCCCCCD;
	add.f32 	%f7521, %f7520, 0f3DCCCCCD;
	add.f32 	%f7522, %f7521, 0f3DCCCCCD;
	add.f32 	%f7523, %f7522, 0f3DCCCCCD;
	add.f32 	%f7524, %f7523, 0f3DCCCCCD;
	add.f32 	%f7525, %f7524, 0f3DCCCCCD;
	add.f32 	%f7526, %f7525, 0f3DCCCCCD;
	add.f32 	%f7527, %f7526, 0f3DCCCCCD;
	add.f32 	%f7528, %f7527, 0f3DCCCCCD;
	add.f32 	%f7529, %f7528, 0f3DCCCCCD;
	add.f32 	%f7530, %f7529, 0f3DCCCCCD;
	add.f32 	%f7531, %f7530, 0f3DCCCCCD;
	add.f32 	%f7532, %f7531, 0f3DCCCCCD;
	add.f32 	%f7533, %f7532, 0f3DCCCCCD;
	add.f32 	%f7534, %f7533, 0f3DCCCCCD;
	add.f32 	%f7535, %f7534, 0f3DCCCCCD;
	add.f32 	%f7536, %f7535, 0f3DCCCCCD;
	add.f32 	%f7537, %f7536, 0f3DCCCCCD;
	add.f32 	%f7538, %f7537, 0f3DCCCCCD;
	add.f32 	%f7539, %f7538, 0f3DCCCCCD;
	add.f32 	%f7540, %f7539, 0f3DCCCCCD;
	add.f32 	%f7541, %f7540, 0f3DCCCCCD;
	add.f32 	%f7542, %f7541, 0f3DCCCCCD;
	add.f32 	%f7543, %f7542, 0f3DCCCCCD;
	add.f32 	%f7544, %f7543, 0f3DCCCCCD;
	add.f32 	%f7545, %f7544, 0f3DCCCCCD;
	add.f32 	%f7546, %f7545, 0f3DCCCCCD;
	add.f32 	%f7547, %f7546, 0f3DCCCCCD;
	add.f32 	%f7548, %f7547, 0f3DCCCCCD;
	add.f32 	%f7549, %f7548, 0f3DCCCCCD;
	add.f32 	%f7550, %f7549, 0f3DCCCCCD;
	add.f32 	%f7551, %f7550, 0f3DCCCCCD;
	add.f32 	%f7552, %f7551, 0f3DCCCCCD;
	add.f32 	%f7553, %f7552, 0f3DCCCCCD;
	add.f32 	%f7554, %f7553, 0f3DCCCCCD;
	add.f32 	%f7555, %f7554, 0f3DCCCCCD;
	add.f32 	%f7556, %f7555, 0f3DCCCCCD;
	add.f32 	%f7557, %f7556, 0f3DCCCCCD;
	add.f32 	%f7558, %f7557, 0f3DCCCCCD;
	add.f32 	%f7559, %f7558, 0f3DCCCCCD;
	add.f32 	%f7560, %f7559, 0f3DCCCCCD;
	add.f32 	%f7561, %f7560, 0f3DCCCCCD;
	add.f32 	%f7562, %f7561, 0f3DCCCCCD;
	add.f32 	%f7563, %f7562, 0f3DCCCCCD;
	add.f32 	%f7564, %f7563, 0f3DCCCCCD;
	add.f32 	%f7565, %f7564, 0f3DCCCCCD;
	add.f32 	%f7566, %f7565, 0f3DCCCCCD;
	add.f32 	%f7567, %f7566, 0f3DCCCCCD;
	add.f32 	%f7568, %f7567, 0f3DCCCCCD;
	add.f32 	%f7569, %f7568, 0f3DCCCCCD;
	add.f32 	%f7570, %f7569, 0f3DCCCCCD;
	add.f32 	%f7571, %f7570, 0f3DCCCCCD;
	add.f32 	%f7572, %f7571, 0f3DCCCCCD;
	add.f32 	%f7573, %f7572, 0f3DCCCCCD;
	add.f32 	%f7574, %f7573, 0f3DCCCCCD;
	add.f32 	%f7575, %f7574, 0f3DCCCCCD;
	add.f32 	%f7576, %f7575, 0f3DCCCCCD;
	add.f32 	%f7577, %f7576, 0f3DCCCCCD;
	add.f32 	%f7578, %f7577, 0f3DCCCCCD;
	add.f32 	%f7579, %f7578, 0f3DCCCCCD;
	add.f32 	%f7580, %f7579, 0f3DCCCCCD;
	add.f32 	%f7581, %f7580, 0f3DCCCCCD;
	add.f32 	%f7582, %f7581, 0f3DCCCCCD;
	add.f32 	%f7583, %f7582, 0f3DCCCCCD;
	add.f32 	%f7584, %f7583, 0f3DCCCCCD;
	add.f32 	%f7585, %f7584, 0f3DCCCCCD;
	add.f32 	%f7586, %f7585, 0f3DCCCCCD;
	add.f32 	%f7587, %f7586, 0f3DCCCCCD;
	add.f32 	%f7588, %f7587, 0f3DCCCCCD;
	add.f32 	%f7589, %f7588, 0f3DCCCCCD;
	add.f32 	%f7590, %f7589, 0f3DCCCCCD;
	add.f32 	%f7591, %f7590, 0f3DCCCCCD;
	add.f32 	%f7592, %f7591, 0f3DCCCCCD;
	add.f32 	%f7593, %f7592, 0f3DCCCCCD;
	add.f32 	%f7594, %f7593, 0f3DCCCCCD;
	add.f32 	%f7595, %f7594, 0f3DCCCCCD;
	add.f32 	%f7596, %f7595, 0f3DCCCCCD;
	add.f32 	%f7597, %f7596, 0f3DCCCCCD;
	add.f32 	%f7598, %f7597, 0f3DCCCCCD;
	add.f32 	%f7599, %f7598, 0f3DCCCCCD;
	add.f32 	%f7600, %f7599, 0f3DCCCCCD;
	add.f32 	%f7601, %f7600, 0f3DCCCCCD;
	add.f32 	%f7602, %f7601, 0f3DCCCCCD;
	add.f32 	%f7603, %f7602, 0f3DCCCCCD;
	add.f32 	%f7604, %f7603, 0f3DCCCCCD;
	add.f32 	%f7605, %f7604, 0f3DCCCCCD;
	add.f32 	%f7606, %f7605, 0f3DCCCCCD;
	add.f32 	%f7607, %f7606, 0f3DCCCCCD;
	add.f32 	%f7608, %f7607, 0f3DCCCCCD;
	add.f32 	%f7609, %f7608, 0f3DCCCCCD;
	add.f32 	%f7610, %f7609, 0f3DCCCCCD;
	add.f32 	%f7611, %f7610, 0f3DCCCCCD;
	add.f32 	%f7612, %f7611, 0f3DCCCCCD;
	add.f32 	%f7613, %f7612, 0f3DCCCCCD;
	add.f32 	%f7614, %f7613, 0f3DCCCCCD;
	add.f32 	%f7615, %f7614, 0f3DCCCCCD;
	add.f32 	%f7616, %f7615, 0f3DCCCCCD;
	add.f32 	%f7617, %f7616, 0f3DCCCCCD;
	add.f32 	%f7618, %f7617, 0f3DCCCCCD;
	add.f32 	%f7619, %f7618, 0f3DCCCCCD;
	add.f32 	%f7620, %f7619, 0f3DCCCCCD;
	add.f32 	%f7621, %f7620, 0f3DCCCCCD;
	add.f32 	%f7622, %f7621, 0f3DCCCCCD;
	add.f32 	%f7623, %f7622, 0f3DCCCCCD;
	add.f32 	%f7624, %f7623, 0f3DCCCCCD;
	add.f32 	%f7625, %f7624, 0f3DCCCCCD;
	add.f32 	%f7626, %f7625, 0f3DCCCCCD;
	add.f32 	%f7627, %f7626, 0f3DCCCCCD;
	add.f32 	%f7628, %f7627, 0f3DCCCCCD;
	add.f32 	%f7629, %f7628, 0f3DCCCCCD;
	add.f32 	%f7630, %f7629, 0f3DCCCCCD;
	add.f32 	%f7631, %f7630, 0f3DCCCCCD;
	add.f32 	%f7632, %f7631, 0f3DCCCCCD;
	add.f32 	%f7633, %f7632, 0f3DCCCCCD;
	add.f32 	%f7634, %f7633, 0f3DCCCCCD;
	add.f32 	%f7635, %f7634, 0f3DCCCCCD;
	add.f32 	%f7636, %f7635, 0f3DCCCCCD;
	add.f32 	%f7637, %f7636, 0f3DCCCCCD;
	add.f32 	%f7638, %f7637, 0f3DCCCCCD;
	add.f32 	%f7639, %f7638, 0f3DCCCCCD;
	add.f32 	%f7640, %f7639, 0f3DCCCCCD;
	add.f32 	%f7641, %f7640, 0f3DCCCCCD;
	add.f32 	%f7642, %f7641, 0f3DCCCCCD;
	add.f32 	%f7643, %f7642, 0f3DCCCCCD;
	add.f32 	%f7644, %f7643, 0f3DCCCCCD;
	add.f32 	%f7645, %f7644, 0f3DCCCCCD;
	add.f32 	%f7646, %f7645, 0f3DCCCCCD;
	add.f32 	%f7647, %f7646, 0f3DCCCCCD;
	add.f32 	%f7648, %f7647, 0f3DCCCCCD;
	add.f32 	%f7649, %f7648, 0f3DCCCCCD;
	add.f32 	%f7650, %f7649, 0f3DCCCCCD;
	add.f32 	%f7651, %f7650, 0f3DCCCCCD;
	add.f32 	%f7652, %f7651, 0f3DCCCCCD;
	add.f32 	%f7653, %f7652, 0f3DCCCCCD;
	add.f32 	%f7654, %f7653, 0f3DCCCCCD;
	add.f32 	%f7655, %f7654, 0f3DCCCCCD;
	add.f32 	%f7656, %f7655, 0f3DCCCCCD;
	add.f32 	%f7657, %f7656, 0f3DCCCCCD;
	add.f32 	%f7658, %f7657, 0f3DCCCCCD;
	add.f32 	%f7659, %f7658, 0f3DCCCCCD;
	add.f32 	%f7660, %f7659, 0f3DCCCCCD;
	add.f32 	%f7661, %f7660, 0f3DCCCCCD;
	add.f32 	%f7662, %f7661, 0f3DCCCCCD;
	add.f32 	%f7663, %f7662, 0f3DCCCCCD;
	add.f32 	%f7664, %f7663, 0f3DCCCCCD;
	add.f32 	%f7665, %f7664, 0f3DCCCCCD;
	add.f32 	%f7666, %f7665, 0f3DCCCCCD;
	add.f32 	%f7667, %f7666, 0f3DCCCCCD;
	add.f32 	%f7668, %f7667, 0f3DCCCCCD;
	add.f32 	%f7669, %f7668, 0f3DCCCCCD;
	add.f32 	%f7670, %f7669, 0f3DCCCCCD;
	add.f32 	%f7671, %f7670, 0f3DCCCCCD;
	add.f32 	%f7672, %f7671, 0f3DCCCCCD;
	add.f32 	%f7673, %f7672, 0f3DCCCCCD;
	add.f32 	%f7674, %f7673, 0f3DCCCCCD;
	add.f32 	%f7675, %f7674, 0f3DCCCCCD;
	add.f32 	%f7676, %f7675, 0f3DCCCCCD;
	add.f32 	%f7677, %f7676, 0f3DCCCCCD;
	add.f32 	%f7678, %f7677, 0f3DCCCCCD;
	add.f32 	%f7679, %f7678, 0f3DCCCCCD;
	add.f32 	%f7680, %f7679, 0f3DCCCCCD;
	add.f32 	%f7681, %f7680, 0f3DCCCCCD;
	add.f32 	%f7682, %f7681, 0f3DCCCCCD;
	add.f32 	%f7683, %f7682, 0f3DCCCCCD;
	add.f32 	%f7684, %f7683, 0f3DCCCCCD;
	add.f32 	%f7685, %f7684, 0f3DCCCCCD;
	add.f32 	%f7686, %f7685, 0f3DCCCCCD;
	add.f32 	%f7687, %f7686, 0f3DCCCCCD;
	add.f32 	%f7688, %f7687, 0f3DCCCCCD;
	add.f32 	%f7689, %f7688, 0f3DCCCCCD;
	add.f32 	%f7690, %f7689, 0f3DCCCCCD;
	add.f32 	%f7691, %f7690, 0f3DCCCCCD;
	add.f32 	%f7692, %f7691, 0f3DCCCCCD;
	add.f32 	%f7693, %f7692, 0f3DCCCCCD;
	add.f32 	%f7694, %f7693, 0f3DCCCCCD;
	add.f32 	%f7695, %f7694, 0f3DCCCCCD;
	add.f32 	%f7696, %f7695, 0f3DCCCCCD;
	add.f32 	%f7697, %f7696, 0f3DCCCCCD;
	add.f32 	%f7698, %f7697, 0f3DCCCCCD;
	add.f32 	%f7699, %f7698, 0f3DCCCCCD;
	add.f32 	%f7700, %f7699, 0f3DCCCCCD;
	add.f32 	%f7701, %f7700, 0f3DCCCCCD;
	add.f32 	%f7702, %f7701, 0f3DCCCCCD;
	add.f32 	%f7703, %f7702, 0f3DCCCCCD;
	add.f32 	%f7704, %f7703, 0f3DCCCCCD;
	add.f32 	%f7705, %f7704, 0f3DCCCCCD;
	add.f32 	%f7706, %f7705, 0f3DCCCCCD;
	add.f32 	%f7707, %f7706, 0f3DCCCCCD;
	add.f32 	%f7708, %f7707, 0f3DCCCCCD;
	add.f32 	%f7709, %f7708, 0f3DCCCCCD;
	add.f32 	%f7710, %f7709, 0f3DCCCCCD;
	add.f32 	%f7711, %f7710, 0f3DCCCCCD;
	add.f32 	%f7712, %f7711, 0f3DCCCCCD;
	add.f32 	%f7713, %f7712, 0f3DCCCCCD;
	add.f32 	%f7714, %f7713, 0f3DCCCCCD;
	add.f32 	%f7715, %f7714, 0f3DCCCCCD;
	add.f32 	%f7716, %f7715, 0f3DCCCCCD;
	add.f32 	%f7717, %f7716, 0f3DCCCCCD;
	add.f32 	%f7718, %f7717, 0f3DCCCCCD;
	add.f32 	%f7719, %f7718, 0f3DCCCCCD;
	add.f32 	%f7720, %f7719, 0f3DCCCCCD;
	add.f32 	%f7721, %f7720, 0f3DCCCCCD;
	add.f32 	%f7722, %f7721, 0f3DCCCCCD;
	add.f32 	%f7723, %f7722, 0f3DCCCCCD;
	add.f32 	%f7724, %f7723, 0f3DCCCCCD;
	add.f32 	%f7725, %f7724, 0f3DCCCCCD;
	add.f32 	%f7726, %f7725, 0f3DCCCCCD;
	add.f32 	%f7727, %f7726, 0f3DCCCCCD;
	add.f32 	%f7728, %f7727, 0f3DCCCCCD;
	add.f32 	%f7729, %f7728, 0f3DCCCCCD;
	add.f32 	%f7730, %f7729, 0f3DCCCCCD;
	add.f32 	%f7731, %f7730, 0f3DCCCCCD;
	add.f32 	%f7732, %f7731, 0f3DCCCCCD;
	add.f32 	%f7733, %f7732, 0f3DCCCCCD;
	add.f32 	%f7734, %f7733, 0f3DCCCCCD;
	add.f32 	%f7735, %f7734, 0f3DCCCCCD;
	add.f32 	%f7736, %f7735, 0f3DCCCCCD;
	add.f32 	%f7737, %f7736, 0f3DCCCCCD;
	add.f32 	%f7738, %f7737, 0f3DCCCCCD;
	add.f32 	%f7739, %f7738, 0f3DCCCCCD;
	add.f32 	%f7740, %f7739, 0f3DCCCCCD;
	add.f32 	%f7741, %f7740, 0f3DCCCCCD;
	add.f32 	%f7742, %f7741, 0f3DCCCCCD;
	add.f32 	%f7743, %f7742, 0f3DCCCCCD;
	add.f32 	%f7744, %f7743, 0f3DCCCCCD;
	add.f32 	%f7745, %f7744, 0f3DCCCCCD;
	add.f32 	%f7746, %f7745, 0f3DCCCCCD;
	add.f32 	%f7747, %f7746, 0f3DCCCCCD;
	add.f32 	%f7748, %f7747, 0f3DCCCCCD;
	add.f32 	%f7749, %f7748, 0f3DCCCCCD;
	add.f32 	%f7750, %f7749, 0f3DCCCCCD;
	add.f32 	%f7751, %f7750, 0f3DCCCCCD;
	add.f32 	%f7752, %f7751, 0f3DCCCCCD;
	add.f32 	%f7753, %f7752, 0f3DCCCCCD;
	add.f32 	%f7754, %f7753, 0f3DCCCCCD;
	add.f32 	%f7755, %f7754, 0f3DCCCCCD;
	add.f32 	%f7756, %f7755, 0f3DCCCCCD;
	add.f32 	%f7757, %f7756, 0f3DCCCCCD;
	add.f32 	%f7758, %f7757, 0f3DCCCCCD;
	add.f32 	%f7759, %f7758, 0f3DCCCCCD;
	add.f32 	%f7760, %f7759, 0f3DCCCCCD;
	add.f32 	%f7761, %f7760, 0f3DCCCCCD;
	add.f32 	%f7762, %f7761, 0f3DCCCCCD;
	add.f32 	%f7763, %f7762, 0f3DCCCCCD;
	add.f32 	%f7764, %f7763, 0f3DCCCCCD;
	add.f32 	%f7765, %f7764, 0f3DCCCCCD;
	add.f32 	%f7766, %f7765, 0f3DCCCCCD;
	add.f32 	%f7767, %f7766, 0f3DCCCCCD;
	add.f32 	%f7768, %f7767, 0f3DCCCCCD;
	add.f32 	%f7769, %f7768, 0f3DCCCCCD;
	add.f32 	%f7770, %f7769, 0f3DCCCCCD;
	add.f32 	%f7771, %f7770, 0f3DCCCCCD;
	add.f32 	%f7772, %f7771, 0f3DCCCCCD;
	add.f32 	%f7773, %f7772, 0f3DCCCCCD;
	add.f32 	%f7774, %f7773, 0f3DCCCCCD;
	add.f32 	%f7775, %f7774, 0f3DCCCCCD;
	add.f32 	%f7776, %f7775, 0f3DCCCCCD;
	add.f32 	%f7777, %f7776, 0f3DCCCCCD;
	add.f32 	%f7778, %f7777, 0f3DCCCCCD;
	add.f32 	%f7779, %f7778, 0f3DCCCCCD;
	add.f32 	%f7780, %f7779, 0f3DCCCCCD;
	add.f32 	%f7781, %f7780, 0f3DCCCCCD;
	add.f32 	%f7782, %f7781, 0f3DCCCCCD;
	add.f32 	%f7783, %f7782, 0f3DCCCCCD;
	add.f32 	%f7784, %f7783, 0f3DCCCCCD;
	add.f32 	%f7785, %f7784, 0f3DCCCCCD;
	add.f32 	%f7786, %f7785, 0f3DCCCCCD;
	add.f32 	%f7787, %f7786, 0f3DCCCCCD;
	add.f32 	%f7788, %f7787, 0f3DCCCCCD;
	add.f32 	%f7789, %f7788, 0f3DCCCCCD;
	add.f32 	%f7790, %f7789, 0f3DCCCCCD;
	add.f32 	%f7791, %f7790, 0f3DCCCCCD;
	add.f32 	%f7792, %f7791, 0f3DCCCCCD;
	add.f32 	%f7793, %f7792, 0f3DCCCCCD;
	add.f32 	%f7794, %f7793, 0f3DCCCCCD;
	add.f32 	%f7795, %f7794, 0f3DCCCCCD;
	add.f32 	%f7796, %f7795, 0f3DCCCCCD;
	add.f32 	%f7797, %f7796, 0f3DCCCCCD;
	add.f32 	%f7798, %f7797, 0f3DCCCCCD;
	add.f32 	%f7799, %f7798, 0f3DCCCCCD;
	add.f32 	%f7800, %f7799, 0f3DCCCCCD;
	add.f32 	%f7801, %f7800, 0f3DCCCCCD;
	add.f32 	%f7802, %f7801, 0f3DCCCCCD;
	add.f32 	%f7803, %f7802, 0f3DCCCCCD;
	add.f32 	%f7804, %f7803, 0f3DCCCCCD;
	add.f32 	%f7805, %f7804, 0f3DCCCCCD;
	add.f32 	%f7806, %f7805, 0f3DCCCCCD;
	add.f32 	%f7807, %f7806, 0f3DCCCCCD;
	add.f32 	%f7808, %f7807, 0f3DCCCCCD;
	add.f32 	%f7809, %f7808, 0f3DCCCCCD;
	add.f32 	%f7810, %f7809, 0f3DCCCCCD;
	add.f32 	%f7811, %f7810, 0f3DCCCCCD;
	add.f32 	%f7812, %f7811, 0f3DCCCCCD;
	add.f32 	%f7813, %f7812, 0f3DCCCCCD;
	add.f32 	%f7814, %f7813, 0f3DCCCCCD;
	add.f32 	%f7815, %f7814, 0f3DCCCCCD;
	add.f32 	%f7816, %f7815, 0f3DCCCCCD;
	add.f32 	%f7817, %f7816, 0f3DCCCCCD;
	add.f32 	%f7818, %f7817, 0f3DCCCCCD;
	add.f32 	%f7819, %f7818, 0f3DCCCCCD;
	add.f32 	%f7820, %f7819, 0f3DCCCCCD;
	add.f32 	%f7821, %f7820, 0f3DCCCCCD;
	add.f32 	%f7822, %f7821, 0f3DCCCCCD;
	add.f32 	%f7823, %f7822, 0f3DCCCCCD;
	add.f32 	%f7824, %f7823, 0f3DCCCCCD;
	add.f32 	%f7825, %f7824, 0f3DCCCCCD;
	add.f32 	%f7826, %f7825, 0f3DCCCCCD;
	add.f32 	%f7827, %f7826, 0f3DCCCCCD;
	add.f32 	%f7828, %f7827, 0f3DCCCCCD;
	add.f32 	%f7829, %f7828, 0f3DCCCCCD;
	add.f32 	%f7830, %f7829, 0f3DCCCCCD;
	add.f32 	%f7831, %f7830, 0f3DCCCCCD;
	add.f32 	%f7832, %f7831, 0f3DCCCCCD;
	add.f32 	%f7833, %f7832, 0f3DCCCCCD;
	add.f32 	%f7834, %f7833, 0f3DCCCCCD;
	add.f32 	%f7835, %f7834, 0f3DCCCCCD;
	add.f32 	%f7836, %f7835, 0f3DCCCCCD;
	add.f32 	%f7837, %f7836, 0f3DCCCCCD;
	add.f32 	%f7838, %f7837, 0f3DCCCCCD;
	add.f32 	%f7839, %f7838, 0f3DCCCCCD;
	add.f32 	%f7840, %f7839, 0f3DCCCCCD;
	add.f32 	%f7841, %f7840, 0f3DCCCCCD;
	add.f32 	%f7842, %f7841, 0f3DCCCCCD;
	add.f32 	%f7843, %f7842, 0f3DCCCCCD;
	add.f32 	%f7844, %f7843, 0f3DCCCCCD;
	add.f32 	%f7845, %f7844, 0f3DCCCCCD;
	add.f32 	%f7846, %f7845, 0f3DCCCCCD;
	add.f32 	%f7847, %f7846, 0f3DCCCCCD;
	add.f32 	%f7848, %f7847, 0f3DCCCCCD;
	add.f32 	%f7849, %f7848, 0f3DCCCCCD;
	add.f32 	%f7850, %f7849, 0f3DCCCCCD;
	add.f32 	%f7851, %f7850, 0f3DCCCCCD;
	add.f32 	%f7852, %f7851, 0f3DCCCCCD;
	add.f32 	%f7853, %f7852, 0f3DCCCCCD;
	add.f32 	%f7854, %f7853, 0f3DCCCCCD;
	add.f32 	%f7855, %f7854, 0f3DCCCCCD;
	add.f32 	%f7856, %f7855, 0f3DCCCCCD;
	add.f32 	%f7857, %f7856, 0f3DCCCCCD;
	add.f32 	%f7858, %f7857, 0f3DCCCCCD;
	add.f32 	%f7859, %f7858, 0f3DCCCCCD;
	add.f32 	%f7860, %f7859, 0f3DCCCCCD;
	add.f32 	%f7861, %f7860, 0f3DCCCCCD;
	add.f32 	%f7862, %f7861, 0f3DCCCCCD;
	add.f32 	%f7863, %f7862, 0f3DCCCCCD;
	add.f32 	%f7864, %f7863, 0f3DCCCCCD;
	add.f32 	%f7865, %f7864, 0f3DCCCCCD;
	add.f32 	%f7866, %f7865, 0f3DCCCCCD;
	add.f32 	%f7867, %f7866, 0f3DCCCCCD;
	add.f32 	%f7868, %f7867, 0f3DCCCCCD;
	add.f32 	%f7869, %f7868, 0f3DCCCCCD;
	add.f32 	%f7870, %f7869, 0f3DCCCCCD;
	add.f32 	%f7871, %f7870, 0f3DCCCCCD;
	add.f32 	%f7872, %f7871, 0f3DCCCCCD;
	add.f32 	%f7873, %f7872, 0f3DCCCCCD;
	add.f32 	%f7874, %f7873, 0f3DCCCCCD;
	add.f32 	%f7875, %f7874, 0f3DCCCCCD;
	add.f32 	%f7876, %f7875, 0f3DCCCCCD;
	add.f32 	%f7877, %f7876, 0f3DCCCCCD;
	add.f32 	%f7878, %f7877, 0f3DCCCCCD;
	add.f32 	%f7879, %f7878, 0f3DCCCCCD;
	add.f32 	%f7880, %f7879, 0f3DCCCCCD;
	add.f32 	%f7881, %f7880, 0f3DCCCCCD;
	add.f32 	%f7882, %f7881, 0f3DCCCCCD;
	add.f32 	%f7883, %f7882, 0f3DCCCCCD;
	add.f32 	%f7884, %f7883, 0f3DCCCCCD;
	add.f32 	%f7885, %f7884, 0f3DCCCCCD;
	add.f32 	%f7886, %f7885, 0f3DCCCCCD;
	add.f32 	%f7887, %f7886, 0f3DCCCCCD;
	add.f32 	%f7888, %f7887, 0f3DCCCCCD;
	add.f32 	%f7889, %f7888, 0f3DCCCCCD;
	add.f32 	%f7890, %f7889, 0f3DCCCCCD;
	add.f32 	%f7891, %f7890, 0f3DCCCCCD;
	add.f32 	%f7892, %f7891, 0f3DCCCCCD;
	add.f32 	%f7893, %f7892, 0f3DCCCCCD;
	add.f32 	%f7894, %f7893, 0f3DCCCCCD;
	add.f32 	%f7895, %f7894, 0f3DCCCCCD;
	add.f32 	%f7896, %f7895, 0f3DCCCCCD;
	add.f32 	%f7897, %f7896, 0f3DCCCCCD;
	add.f32 	%f7898, %f7897, 0f3DCCCCCD;
	add.f32 	%f7899, %f7898, 0f3DCCCCCD;
	add.f32 	%f7900, %f7899, 0f3DCCCCCD;
	add.f32 	%f7901, %f7900, 0f3DCCCCCD;
	add.f32 	%f7902, %f7901, 0f3DCCCCCD;
	add.f32 	%f7903, %f7902, 0f3DCCCCCD;
	add.f32 	%f7904, %f7903, 0f3DCCCCCD;
	add.f32 	%f7905, %f7904, 0f3DCCCCCD;
	add.f32 	%f7906, %f7905, 0f3DCCCCCD;
	add.f32 	%f7907, %f7906, 0f3DCCCCCD;
	add.f32 	%f7908, %f7907, 0f3DCCCCCD;
	add.f32 	%f7909, %f7908, 0f3DCCCCCD;
	add.f32 	%f7910, %f7909, 0f3DCCCCCD;
	add.f32 	%f7911, %f7910, 0f3DCCCCCD;
	add.f32 	%f7912, %f7911, 0f3DCCCCCD;
	add.f32 	%f7913, %f7912, 0f3DCCCCCD;
	add.f32 	%f7914, %f7913, 0f3DCCCCCD;
	add.f32 	%f7915, %f7914, 0f3DCCCCCD;
	add.f32 	%f7916, %f7915, 0f3DCCCCCD;
	add.f32 	%f7917, %f7916, 0f3DCCCCCD;
	add.f32 	%f7918, %f7917, 0f3DCCCCCD;
	add.f32 	%f7919, %f7918, 0f3DCCCCCD;
	add.f32 	%f7920, %f7919, 0f3DCCCCCD;
	add.f32 	%f7921, %f7920, 0f3DCCCCCD;
	add.f32 	%f7922, %f7921, 0f3DCCCCCD;
	add.f32 	%f7923, %f7922, 0f3DCCCCCD;
	add.f32 	%f7924, %f7923, 0f3DCCCCCD;
	add.f32 	%f7925, %f7924, 0f3DCCCCCD;
	add.f32 	%f7926, %f7925, 0f3DCCCCCD;
	add.f32 	%f7927, %f7926, 0f3DCCCCCD;
	add.f32 	%f7928, %f7927, 0f3DCCCCCD;
	add.f32 	%f7929, %f7928, 0f3DCCCCCD;
	add.f32 	%f7930, %f7929, 0f3DCCCCCD;
	add.f32 	%f7931, %f7930, 0f3DCCCCCD;
	add.f32 	%f7932, %f7931, 0f3DCCCCCD;
	add.f32 	%f7933, %f7932, 0f3DCCCCCD;
	add.f32 	%f7934, %f7933, 0f3DCCCCCD;
	add.f32 	%f7935, %f7934, 0f3DCCCCCD;
	add.f32 	%f7936, %f7935, 0f3DCCCCCD;
	add.f32 	%f7937, %f7936, 0f3DCCCCCD;
	add.f32 	%f7938, %f7937, 0f3DCCCCCD;
	add.f32 	%f7939, %f7938, 0f3DCCCCCD;
	add.f32 	%f7940, %f7939, 0f3DCCCCCD;
	add.f32 	%f7941, %f7940, 0f3DCCCCCD;
	add.f32 	%f7942, %f7941, 0f3DCCCCCD;
	add.f32 	%f7943, %f7942, 0f3DCCCCCD;
	add.f32 	%f7944, %f7943, 0f3DCCCCCD;
	add.f32 	%f7945, %f7944, 0f3DCCCCCD;
	add.f32 	%f7946, %f7945, 0f3DCCCCCD;
	add.f32 	%f7947, %f7946, 0f3DCCCCCD;
	add.f32 	%f7948, %f7947, 0f3DCCCCCD;
	add.f32 	%f7949, %f7948, 0f3DCCCCCD;
	add.f32 	%f7950, %f7949, 0f3DCCCCCD;
	add.f32 	%f7951, %f7950, 0f3DCCCCCD;
	add.f32 	%f7952, %f7951, 0f3DCCCCCD;
	add.f32 	%f7953, %f7952, 0f3DCCCCCD;
	add.f32 	%f7954, %f7953, 0f3DCCCCCD;
	add.f32 	%f7955, %f7954, 0f3DCCCCCD;
	add.f32 	%f7956, %f7955, 0f3DCCCCCD;
	add.f32 	%f7957, %f7956, 0f3DCCCCCD;
	add.f32 	%f7958, %f7957, 0f3DCCCCCD;
	add.f32 	%f7959, %f7958, 0f3DCCCCCD;
	add.f32 	%f7960, %f7959, 0f3DCCCCCD;
	add.f32 	%f7961, %f7960, 0f3DCCCCCD;
	add.f32 	%f7962, %f7961, 0f3DCCCCCD;
	add.f32 	%f7963, %f7962, 0f3DCCCCCD;
	add.f32 	%f7964, %f7963, 0f3DCCCCCD;
	add.f32 	%f7965, %f7964, 0f3DCCCCCD;
	add.f32 	%f7966, %f7965, 0f3DCCCCCD;
	add.f32 	%f7967, %f7966, 0f3DCCCCCD;
	add.f32 	%f7968, %f7967, 0f3DCCCCCD;
	add.f32 	%f7969, %f7968, 0f3DCCCCCD;
	add.f32 	%f7970, %f7969, 0f3DCCCCCD;
	add.f32 	%f7971, %f7970, 0f3DCCCCCD;
	add.f32 	%f7972, %f7971, 0f3DCCCCCD;
	add.f32 	%f7973, %f7972, 0f3DCCCCCD;
	add.f32 	%f7974, %f7973, 0f3DCCCCCD;
	add.f32 	%f7975, %f7974, 0f3DCCCCCD;
	add.f32 	%f7976, %f7975, 0f3DCCCCCD;
	add.f32 	%f7977, %f7976, 0f3DCCCCCD;
	add.f32 	%f7978, %f7977, 0f3DCCCCCD;
	add.f32 	%f7979, %f7978, 0f3DCCCCCD;
	add.f32 	%f7980, %f7979, 0f3DCCCCCD;
	add.f32 	%f7981, %f7980, 0f3DCCCCCD;
	add.f32 	%f7982, %f7981, 0f3DCCCCCD;
	add.f32 	%f7983, %f7982, 0f3DCCCCCD;
	add.f32 	%f7984, %f7983, 0f3DCCCCCD;
	add.f32 	%f7985, %f7984, 0f3DCCCCCD;
	add.f32 	%f7986, %f7985, 0f3DCCCCCD;
	add.f32 	%f7987, %f7986, 0f3DCCCCCD;
	add.f32 	%f7988, %f7987, 0f3DCCCCCD;
	add.f32 	%f7989, %f7988, 0f3DCCCCCD;
	add.f32 	%f7990, %f7989, 0f3DCCCCCD;
	add.f32 	%f7991, %f7990, 0f3DCCCCCD;
	add.f32 	%f7992, %f7991, 0f3DCCCCCD;
	add.f32 	%f7993, %f7992, 0f3DCCCCCD;
	add.f32 	%f7994, %f7993, 0f3DCCCCCD;
	add.f32 	%f7995, %f7994, 0f3DCCCCCD;
	add.f32 	%f7996, %f7995, 0f3DCCCCCD;
	add.f32 	%f7997, %f7996, 0f3DCCCCCD;
	add.f32 	%f7998, %f7997, 0f3DCCCCCD;
	add.f32 	%f7999, %f7998, 0f3DCCCCCD;
	add.f32 	%f8000, %f7999, 0f3DCCCCCD;
	add.f32 	%f8001, %f8000, 0f3DCCCCCD;
	add.f32 	%f8002, %f8001, 0f3DCCCCCD;
	add.f32 	%f8003, %f8002, 0f3DCCCCCD;
	add.f32 	%f8004, %f8003, 0f3DCCCCCD;
	add.f32 	%f8005, %f8004, 0f3DCCCCCD;
	add.f32 	%f8006, %f8005, 0f3DCCCCCD;
	add.f32 	%f8007, %f8006, 0f3DCCCCCD;
	add.f32 	%f8008, %f8007, 0f3DCCCCCD;
	add.f32 	%f8009, %f8008, 0f3DCCCCCD;
	add.f32 	%f8010, %f8009, 0f3DCCCCCD;
	add.f32 	%f8011, %f8010, 0f3DCCCCCD;
	add.f32 	%f8012, %f8011, 0f3DCCCCCD;
	add.f32 	%f8013, %f8012, 0f3DCCCCCD;
	add.f32 	%f8014, %f8013, 0f3DCCCCCD;
	add.f32 	%f8015, %f8014, 0f3DCCCCCD;
	add.f32 	%f8016, %f8015, 0f3DCCCCCD;
	add.f32 	%f8017, %f8016, 0f3DCCCCCD;
	add.f32 	%f8018, %f8017, 0f3DCCCCCD;
	add.f32 	%f8019, %f8018, 0f3DCCCCCD;
	add.f32 	%f8020, %f8019, 0f3DCCCCCD;
	add.f32 	%f8021, %f8020, 0f3DCCCCCD;
	add.f32 	%f8022, %f8021, 0f3DCCCCCD;
	add.f32 	%f8023, %f8022, 0f3DCCCCCD;
	add.f32 	%f8024, %f8023, 0f3DCCCCCD;
	add.f32 	%f8025, %f8024, 0f3DCCCCCD;
	add.f32 	%f8026, %f8025, 0f3DCCCCCD;
	add.f32 	%f8027, %f8026, 0f3DCCCCCD;
	add.f32 	%f8028, %f8027, 0f3DCCCCCD;
	add.f32 	%f8029, %f8028, 0f3DCCCCCD;
	add.f32 	%f8030, %f8029, 0f3DCCCCCD;
	add.f32 	%f8031, %f8030, 0f3DCCCCCD;
	add.f32 	%f8032, %f8031, 0f3DCCCCCD;
	add.f32 	%f8033, %f8032, 0f3DCCCCCD;
	add.f32 	%f8034, %f8033, 0f3DCCCCCD;
	add.f32 	%f8035, %f8034, 0f3DCCCCCD;
	add.f32 	%f8036, %f8035, 0f3DCCCCCD;
	add.f32 	%f8037, %f8036, 0f3DCCCCCD;
	add.f32 	%f8038, %f8037, 0f3DCCCCCD;
	add.f32 	%f8039, %f8038, 0f3DCCCCCD;
	add.f32 	%f8040, %f8039, 0f3DCCCCCD;
	add.f32 	%f8041, %f8040, 0f3DCCCCCD;
	add.f32 	%f8042, %f8041, 0f3DCCCCCD;
	add.f32 	%f8043, %f8042, 0f3DCCCCCD;
	add.f32 	%f8044, %f8043, 0f3DCCCCCD;
	add.f32 	%f8045, %f8044, 0f3DCCCCCD;
	add.f32 	%f8046, %f8045, 0f3DCCCCCD;
	add.f32 	%f8047, %f8046, 0f3DCCCCCD;
	add.f32 	%f8048, %f8047, 0f3DCCCCCD;
	add.f32 	%f8049, %f8048, 0f3DCCCCCD;
	add.f32 	%f8050, %f8049, 0f3DCCCCCD;
	add.f32 	%f8051, %f8050, 0f3DCCCCCD;
	add.f32 	%f8052, %f8051, 0f3DCCCCCD;
	add.f32 	%f8053, %f8052, 0f3DCCCCCD;
	add.f32 	%f8054, %f8053, 0f3DCCCCCD;
	add.f32 	%f8055, %f8054, 0f3DCCCCCD;
	add.f32 	%f8056, %f8055, 0f3DCCCCCD;
	add.f32 	%f8057, %f8056, 0f3DCCCCCD;
	add.f32 	%f8058, %f8057, 0f3DCCCCCD;
	add.f32 	%f8059, %f8058, 0f3DCCCCCD;
	add.f32 	%f8060, %f8059, 0f3DCCCCCD;
	add.f32 	%f8061, %f8060, 0f3DCCCCCD;
	add.f32 	%f8062, %f8061, 0f3DCCCCCD;
	add.f32 	%f8063, %f8062, 0f3DCCCCCD;
	add.f32 	%f8064, %f8063, 0f3DCCCCCD;
	add.f32 	%f8065, %f8064, 0f3DCCCCCD;
	add.f32 	%f8066, %f8065, 0f3DCCCCCD;
	add.f32 	%f8067, %f8066, 0f3DCCCCCD;
	add.f32 	%f8068, %f8067, 0f3DCCCCCD;
	add.f32 	%f8069, %f8068, 0f3DCCCCCD;
	add.f32 	%f8070, %f8069, 0f3DCCCCCD;
	add.f32 	%f8071, %f8070, 0f3DCCCCCD;
	add.f32 	%f8072, %f8071, 0f3DCCCCCD;
	add.f32 	%f8073, %f8072, 0f3DCCCCCD;
	add.f32 	%f8074, %f8073, 0f3DCCCCCD;
	add.f32 	%f8075, %f8074, 0f3DCCCCCD;
	add.f32 	%f8076, %f8075, 0f3DCCCCCD;
	add.f32 	%f8077, %f8076, 0f3DCCCCCD;
	add.f32 	%f8078, %f8077, 0f3DCCCCCD;
	add.f32 	%f8079, %f8078, 0f3DCCCCCD;
	add.f32 	%f8080, %f8079, 0f3DCCCCCD;
	add.f32 	%f8081, %f8080, 0f3DCCCCCD;
	add.f32 	%f8082, %f8081, 0f3DCCCCCD;
	add.f32 	%f8083, %f8082, 0f3DCCCCCD;
	add.f32 	%f8084, %f8083, 0f3DCCCCCD;
	add.f32 	%f8085, %f8084, 0f3DCCCCCD;
	add.f32 	%f8086, %f8085, 0f3DCCCCCD;
	add.f32 	%f8087, %f8086, 0f3DCCCCCD;
	add.f32 	%f8088, %f8087, 0f3DCCCCCD;
	add.f32 	%f8089, %f8088, 0f3DCCCCCD;
	add.f32 	%f8090, %f8089, 0f3DCCCCCD;
	add.f32 	%f8091, %f8090, 0f3DCCCCCD;
	add.f32 	%f8092, %f8091, 0f3DCCCCCD;
	add.f32 	%f8093, %f8092, 0f3DCCCCCD;
	add.f32 	%f8094, %f8093, 0f3DCCCCCD;
	add.f32 	%f8095, %f8094, 0f3DCCCCCD;
	add.f32 	%f8096, %f8095, 0f3DCCCCCD;
	add.f32 	%f8097, %f8096, 0f3DCCCCCD;
	add.f32 	%f8098, %f8097, 0f3DCCCCCD;
	add.f32 	%f8099, %f8098, 0f3DCCCCCD;
	add.f32 	%f8100, %f8099, 0f3DCCCCCD;
	add.f32 	%f8101, %f8100, 0f3DCCCCCD;
	add.f32 	%f8102, %f8101, 0f3DCCCCCD;
	add.f32 	%f8103, %f8102, 0f3DCCCCCD;
	add.f32 	%f8104, %f8103, 0f3DCCCCCD;
	add.f32 	%f8105, %f8104, 0f3DCCCCCD;
	add.f32 	%f8106, %f8105, 0f3DCCCCCD;
	add.f32 	%f8107, %f8106, 0f3DCCCCCD;
	add.f32 	%f8108, %f8107, 0f3DCCCCCD;
	add.f32 	%f8109, %f8108, 0f3DCCCCCD;
	add.f32 	%f8110, %f8109, 0f3DCCCCCD;
	add.f32 	%f8111, %f8110, 0f3DCCCCCD;
	add.f32 	%f8112, %f8111, 0f3DCCCCCD;
	add.f32 	%f8113, %f8112, 0f3DCCCCCD;
	add.f32 	%f8114, %f8113, 0f3DCCCCCD;
	add.f32 	%f8115, %f8114, 0f3DCCCCCD;
	add.f32 	%f8116, %f8115, 0f3DCCCCCD;
	add.f32 	%f8117, %f8116, 0f3DCCCCCD;
	add.f32 	%f8118, %f8117, 0f3DCCCCCD;
	add.f32 	%f8119, %f8118, 0f3DCCCCCD;
	add.f32 	%f8120, %f8119, 0f3DCCCCCD;
	add.f32 	%f8121, %f8120, 0f3DCCCCCD;
	add.f32 	%f8122, %f8121, 0f3DCCCCCD;
	add.f32 	%f8123, %f8122, 0f3DCCCCCD;
	add.f32 	%f8124, %f8123, 0f3DCCCCCD;
	add.f32 	%f8125, %f8124, 0f3DCCCCCD;
	add.f32 	%f8126, %f8125, 0f3DCCCCCD;
	add.f32 	%f8127, %f8126, 0f3DCCCCCD;
	add.f32 	%f8128, %f8127, 0f3DCCCCCD;
	add.f32 	%f8129, %f8128, 0f3DCCCCCD;
	add.f32 	%f8130, %f8129, 0f3DCCCCCD;
	add.f32 	%f8131, %f8130, 0f3DCCCCCD;
	add.f32 	%f8132, %f8131, 0f3DCCCCCD;
	add.f32 	%f8133, %f8132, 0f3DCCCCCD;
	add.f32 	%f8134, %f8133, 0f3DCCCCCD;
	add.f32 	%f8135, %f8134, 0f3DCCCCCD;
	add.f32 	%f8136, %f8135, 0f3DCCCCCD;
	add.f32 	%f8137, %f8136, 0f3DCCCCCD;
	add.f32 	%f8138, %f8137, 0f3DCCCCCD;
	add.f32 	%f8139, %f8138, 0f3DCCCCCD;
	add.f32 	%f8140, %f8139, 0f3DCCCCCD;
	add.f32 	%f8141, %f8140, 0f3DCCCCCD;
	add.f32 	%f8142, %f8141, 0f3DCCCCCD;
	add.f32 	%f8143, %f8142, 0f3DCCCCCD;
	add.f32 	%f8144, %f8143, 0f3DCCCCCD;
	add.f32 	%f8145, %f8144, 0f3DCCCCCD;
	add.f32 	%f8146, %f8145, 0f3DCCCCCD;
	add.f32 	%f8147, %f8146, 0f3DCCCCCD;
	add.f32 	%f8148, %f8147, 0f3DCCCCCD;
	add.f32 	%f8149, %f8148, 0f3DCCCCCD;
	add.f32 	%f8150, %f8149, 0f3DCCCCCD;
	add.f32 	%f8151, %f8150, 0f3DCCCCCD;
	add.f32 	%f8152, %f8151, 0f3DCCCCCD;
	add.f32 	%f8153, %f8152, 0f3DCCCCCD;
	add.f32 	%f8154, %f8153, 0f3DCCCCCD;
	add.f32 	%f8155, %f8154, 0f3DCCCCCD;
	add.f32 	%f8156, %f8155, 0f3DCCCCCD;
	add.f32 	%f8157, %f8156, 0f3DCCCCCD;
	add.f32 	%f8158, %f8157, 0f3DCCCCCD;
	add.f32 	%f8159, %f8158, 0f3DCCCCCD;
	add.f32 	%f8160, %f8159, 0f3DCCCCCD;
	add.f32 	%f8161, %f8160, 0f3DCCCCCD;
	add.f32 	%f8162, %f8161, 0f3DCCCCCD;
	add.f32 	%f8163, %f8162, 0f3DCCCCCD;
	add.f32 	%f8164, %f8163, 0f3DCCCCCD;
	add.f32 	%f8165, %f8164, 0f3DCCCCCD;
	add.f32 	%f8166, %f8165, 0f3DCCCCCD;
	add.f32 	%f8167, %f8166, 0f3DCCCCCD;
	add.f32 	%f8168, %f8167, 0f3DCCCCCD;
	add.f32 	%f8169, %f8168, 0f3DCCCCCD;
	add.f32 	%f8170, %f8169, 0f3DCCCCCD;
	add.f32 	%f8171, %f8170, 0f3DCCCCCD;
	add.f32 	%f8172, %f8171, 0f3DCCCCCD;
	add.f32 	%f8173, %f8172, 0f3DCCCCCD;
	add.f32 	%f8174, %f8173, 0f3DCCCCCD;
	add.f32 	%f8175, %f8174, 0f3DCCCCCD;
	add.f32 	%f8176, %f8175, 0f3DCCCCCD;
	add.f32 	%f8177, %f8176, 0f3DCCCCCD;
	add.f32 	%f8178, %f8177, 0f3DCCCCCD;
	add.f32 	%f8179, %f8178, 0f3DCCCCCD;
	add.f32 	%f8180, %f8179, 0f3DCCCCCD;
	add.f32 	%f8181, %f8180, 0f3DCCCCCD;
	add.f32 	%f8182, %f8181, 0f3DCCCCCD;
	add.f32 	%f8183, %f8182, 0f3DCCCCCD;
	add.f32 	%f8184, %f8183, 0f3DCCCCCD;
	add.f32 	%f8185, %f8184, 0f3DCCCCCD;
	add.f32 	%f8186, %f8185, 0f3DCCCCCD;
	add.f32 	%f8187, %f8186, 0f3DCCCCCD;
	add.f32 	%f8188, %f8187, 0f3DCCCCCD;
	add.f32 	%f8189, %f8188, 0f3DCCCCCD;
	add.f32 	%f8190, %f8189, 0f3DCCCCCD;
	add.f32 	%f8191, %f8190, 0f3DCCCCCD;
	add.f32 	%f8192, %f8191, 0f3DCCCCCD;
	add.f32 	%f8193, %f8192, 0f3DCCCCCD;
	add.f32 	%f8194, %f8193, 0f3DCCCCCD;
	add.f32 	%f8195, %f8194, 0f3DCCCCCD;
	add.f32 	%f8196, %f8195, 0f3DCCCCCD;
	add.f32 	%f8197, %f8196, 0f3DCCCCCD;
	add.f32 	%f8198, %f8197, 0f3DCCCCCD;
	add.f32 	%f8199, %f8198, 0f3DCCCCCD;
	add.f32 	%f8200, %f8199, 0f3DCCCCCD;
	add.f32 	%f8201, %f8200, 0f3DCCCCCD;
	add.f32 	%f8202, %f8201, 0f3DCCCCCD;
	add.f32 	%f8203, %f8202, 0f3DCCCCCD;
	add.f32 	%f8204, %f8203, 0f3DCCCCCD;
	add.f32 	%f8205, %f8204, 0f3DCCCCCD;
	add.f32 	%f8206, %f8205, 0f3DCCCCCD;
	add.f32 	%f8207, %f8206, 0f3DCCCCCD;
	add.f32 	%f8208, %f8207, 0f3DCCCCCD;
	add.f32 	%f8209, %f8208, 0f3DCCCCCD;
	add.f32 	%f8210, %f8209, 0f3DCCCCCD;
	add.f32 	%f8211, %f8210, 0f3DCCCCCD;
	add.f32 	%f8212, %f8211, 0f3DCCCCCD;
	add.f32 	%f8213, %f8212, 0f3DCCCCCD;
	add.f32 	%f8214, %f8213, 0f3DCCCCCD;
	add.f32 	%f8215, %f8214, 0f3DCCCCCD;
	add.f32 	%f8216, %f8215, 0f3DCCCCCD;
	add.f32 	%f8217, %f8216, 0f3DCCCCCD;
	add.f32 	%f8218, %f8217, 0f3DCCCCCD;
	add.f32 	%f8219, %f8218, 0f3DCCCCCD;
	add.f32 	%f8220, %f8219, 0f3DCCCCCD;
	add.f32 	%f8221, %f8220, 0f3DCCCCCD;
	add.f32 	%f8222, %f8221, 0f3DCCCCCD;
	add.f32 	%f8223, %f8222, 0f3DCCCCCD;
	add.f32 	%f8224, %f8223, 0f3DCCCCCD;
	add.f32 	%f8225, %f8224, 0f3DCCCCCD;
	add.f32 	%f8226, %f8225, 0f3DCCCCCD;
	add.f32 	%f8227, %f8226, 0f3DCCCCCD;
	add.f32 	%f8228, %f8227, 0f3DCCCCCD;
	add.f32 	%f8229, %f8228, 0f3DCCCCCD;
	add.f32 	%f8230, %f8229, 0f3DCCCCCD;
	add.f32 	%f8231, %f8230, 0f3DCCCCCD;
	add.f32 	%f8232, %f8231, 0f3DCCCCCD;
	add.f32 	%f8233, %f8232, 0f3DCCCCCD;
	add.f32 	%f8234, %f8233, 0f3DCCCCCD;
	add.f32 	%f8235, %f8234, 0f3DCCCCCD;
	add.f32 	%f8236, %f8235, 0f3DCCCCCD;
	add.f32 	%f8237, %f8236, 0f3DCCCCCD;
	add.f32 	%f8238, %f8237, 0f3DCCCCCD;
	add.f32 	%f8239, %f8238, 0f3DCCCCCD;
	add.f32 	%f8240, %f8239, 0f3DCCCCCD;
	add.f32 	%f8241, %f8240, 0f3DCCCCCD;
	add.f32 	%f8242, %f8241, 0f3DCCCCCD;
	add.f32 	%f8243, %f8242, 0f3DCCCCCD;
	add.f32 	%f8244, %f8243, 0f3DCCCCCD;
	add.f32 	%f8245, %f8244, 0f3DCCCCCD;
	add.f32 	%f8246, %f8245, 0f3DCCCCCD;
	add.f32 	%f8247, %f8246, 0f3DCCCCCD;
	add.f32 	%f8248, %f8247, 0f3DCCCCCD;
	add.f32 	%f8249, %f8248, 0f3DCCCCCD;
	add.f32 	%f8250, %f8249, 0f3DCCCCCD;
	add.f32 	%f8251, %f8250, 0f3DCCCCCD;
	add.f32 	%f8252, %f8251, 0f3DCCCCCD;
	add.f32 	%f8253, %f8252, 0f3DCCCCCD;
	add.f32 	%f8254, %f8253, 0f3DCCCCCD;
	add.f32 	%f8255, %f8254, 0f3DCCCCCD;
	add.f32 	%f8256, %f8255, 0f3DCCCCCD;
	add.f32 	%f8257, %f8256, 0f3DCCCCCD;
	add.f32 	%f8258, %f8257, 0f3DCCCCCD;
	add.f32 	%f8259, %f8258, 0f3DCCCCCD;
	add.f32 	%f8260, %f8259, 0f3DCCCCCD;
	add.f32 	%f8261, %f8260, 0f3DCCCCCD;
	add.f32 	%f8262, %f8261, 0f3DCCCCCD;
	add.f32 	%f8263, %f8262, 0f3DCCCCCD;
	add.f32 	%f8264, %f8263, 0f3DCCCCCD;
	add.f32 	%f8265, %f8264, 0f3DCCCCCD;
	add.f32 	%f8266, %f8265, 0f3DCCCCCD;
	add.f32 	%f8267, %f8266, 0f3DCCCCCD;
	add.f32 	%f8268, %f8267, 0f3DCCCCCD;
	add.f32 	%f8269, %f8268, 0f3DCCCCCD;
	add.f32 	%f8270, %f8269, 0f3DCCCCCD;
	add.f32 	%f8271, %f8270, 0f3DCCCCCD;
	add.f32 	%f8272, %f8271, 0f3DCCCCCD;
	add.f32 	%f8273, %f8272, 0f3DCCCCCD;
	add.f32 	%f8274, %f8273, 0f3DCCCCCD;
	add.f32 	%f8275, %f8274, 0f3DCCCCCD;
	add.f32 	%f8276, %f8275, 0f3DCCCCCD;
	add.f32 	%f8277, %f8276, 0f3DCCCCCD;
	add.f32 	%f8278, %f8277, 0f3DCCCCCD;
	add.f32 	%f8279, %f8278, 0f3DCCCCCD;
	add.f32 	%f8280, %f8279, 0f3DCCCCCD;
	add.f32 	%f8281, %f8280, 0f3DCCCCCD;
	add.f32 	%f8282, %f8281, 0f3DCCCCCD;
	add.f32 	%f8283, %f8282, 0f3DCCCCCD;
	add.f32 	%f8284, %f8283, 0f3DCCCCCD;
	add.f32 	%f8285, %f8284, 0f3DCCCCCD;
	add.f32 	%f8286, %f8285, 0f3DCCCCCD;
	add.f32 	%f8287, %f8286, 0f3DCCCCCD;
	add.f32 	%f8288, %f8287, 0f3DCCCCCD;
	add.f32 	%f8289, %f8288, 0f3DCCCCCD;
	add.f32 	%f8290, %f8289, 0f3DCCCCCD;
	add.f32 	%f8291, %f8290, 0f3DCCCCCD;
	add.f32 	%f8292, %f8291, 0f3DCCCCCD;
	add.f32 	%f8293, %f8292, 0f3DCCCCCD;
	add.f32 	%f8294, %f8293, 0f3DCCCCCD;
	add.f32 	%f8295, %f8294, 0f3DCCCCCD;
	add.f32 	%f8296, %f8295, 0f3DCCCCCD;
	add.f32 	%f8297, %f8296, 0f3DCCCCCD;
	add.f32 	%f8298, %f8297, 0f3DCCCCCD;
	add.f32 	%f8299, %f8298, 0f3DCCCCCD;
	add.f32 	%f8300, %f8299, 0f3DCCCCCD;
	add.f32 	%f8301, %f8300, 0f3DCCCCCD;
	add.f32 	%f8302, %f8301, 0f3DCCCCCD;
	add.f32 	%f8303, %f8302, 0f3DCCCCCD;
	add.f32 	%f8304, %f8303, 0f3DCCCCCD;
	add.f32 	%f8305, %f8304, 0f3DCCCCCD;
	add.f32 	%f8306, %f8305, 0f3DCCCCCD;
	add.f32 	%f8307, %f8306, 0f3DCCCCCD;
	add.f32 	%f8308, %f8307, 0f3DCCCCCD;
	add.f32 	%f8309, %f8308, 0f3DCCCCCD;
	add.f32 	%f8310, %f8309, 0f3DCCCCCD;
	add.f32 	%f8311, %f8310, 0f3DCCCCCD;
	add.f32 	%f8312, %f8311, 0f3DCCCCCD;
	add.f32 	%f8313, %f8312, 0f3DCCCCCD;
	add.f32 	%f8314, %f8313, 0f3DCCCCCD;
	add.f32 	%f8315, %f8314, 0f3DCCCCCD;
	add.f32 	%f8316, %f8315, 0f3DCCCCCD;
	add.f32 	%f8317, %f8316, 0f3DCCCCCD;
	add.f32 	%f8318, %f8317, 0f3DCCCCCD;
	add.f32 	%f8319, %f8318, 0f3DCCCCCD;
	add.f32 	%f8320, %f8319, 0f3DCCCCCD;
	add.f32 	%f8321, %f8320, 0f3DCCCCCD;
	add.f32 	%f8322, %f8321, 0f3DCCCCCD;
	add.f32 	%f8323, %f8322, 0f3DCCCCCD;
	add.f32 	%f8324, %f8323, 0f3DCCCCCD;
	add.f32 	%f8325, %f8324, 0f3DCCCCCD;
	add.f32 	%f8326, %f8325, 0f3DCCCCCD;
	add.f32 	%f8327, %f8326, 0f3DCCCCCD;
	add.f32 	%f8328, %f8327, 0f3DCCCCCD;
	add.f32 	%f8329, %f8328, 0f3DCCCCCD;
	add.f32 	%f8330, %f8329, 0f3DCCCCCD;
	add.f32 	%f8331, %f8330, 0f3DCCCCCD;
	add.f32 	%f8332, %f8331, 0f3DCCCCCD;
	add.f32 	%f8333, %f8332, 0f3DCCCCCD;
	add.f32 	%f8334, %f8333, 0f3DCCCCCD;
	add.f32 	%f8335, %f8334, 0f3DCCCCCD;
	add.f32 	%f8336, %f8335, 0f3DCCCCCD;
	add.f32 	%f8337, %f8336, 0f3DCCCCCD;
	add.f32 	%f8338, %f8337, 0f3DCCCCCD;
	add.f32 	%f8339, %f8338, 0f3DCCCCCD;
	add.f32 	%f8340, %f8339, 0f3DCCCCCD;
	add.f32 	%f8341, %f8340, 0f3DCCCCCD;
	add.f32 	%f8342, %f8341, 0f3DCCCCCD;
	add.f32 	%f8343, %f8342, 0f3DCCCCCD;
	add.f32 	%f8344, %f8343, 0f3DCCCCCD;
	add.f32 	%f8345, %f8344, 0f3DCCCCCD;
	add.f32 	%f8346, %f8345, 0f3DCCCCCD;
	add.f32 	%f8347, %f8346, 0f3DCCCCCD;
	add.f32 	%f8348, %f8347, 0f3DCCCCCD;
	add.f32 	%f8349, %f8348, 0f3DCCCCCD;
	add.f32 	%f8350, %f8349, 0f3DCCCCCD;
	add.f32 	%f8351, %f8350, 0f3DCCCCCD;
	add.f32 	%f8352, %f8351, 0f3DCCCCCD;
	add.f32 	%f8353, %f8352, 0f3DCCCCCD;
	add.f32 	%f8354, %f8353, 0f3DCCCCCD;
	add.f32 	%f8355, %f8354, 0f3DCCCCCD;
	add.f32 	%f8356, %f8355, 0f3DCCCCCD;
	add.f32 	%f8357, %f8356, 0f3DCCCCCD;
	add.f32 	%f8358, %f8357, 0f3DCCCCCD;
	add.f32 	%f8359, %f8358, 0f3DCCCCCD;
	add.f32 	%f8360, %f8359, 0f3DCCCCCD;
	add.f32 	%f8361, %f8360, 0f3DCCCCCD;
	add.f32 	%f8362, %f8361, 0f3DCCCCCD;
	add.f32 	%f8363, %f8362, 0f3DCCCCCD;
	add.f32 	%f8364, %f8363, 0f3DCCCCCD;
	add.f32 	%f8365, %f8364, 0f3DCCCCCD;
	add.f32 	%f8366, %f8365, 0f3DCCCCCD;
	add.f32 	%f8367, %f8366, 0f3DCCCCCD;
	add.f32 	%f8368, %f8367, 0f3DCCCCCD;
	add.f32 	%f8369, %f8368, 0f3DCCCCCD;
	add.f32 	%f8370, %f8369, 0f3DCCCCCD;
	add.f32 	%f8371, %f8370, 0f3DCCCCCD;
	add.f32 	%f8372, %f8371, 0f3DCCCCCD;
	add.f32 	%f8373, %f8372, 0f3DCCCCCD;
	add.f32 	%f8374, %f8373, 0f3DCCCCCD;
	add.f32 	%f8375, %f8374, 0f3DCCCCCD;
	add.f32 	%f8376, %f8375, 0f3DCCCCCD;
	add.f32 	%f8377, %f8376, 0f3DCCCCCD;
	add.f32 	%f8378, %f8377, 0f3DCCCCCD;
	add.f32 	%f8379, %f8378, 0f3DCCCCCD;
	add.f32 	%f8380, %f8379, 0f3DCCCCCD;
	add.f32 	%f8381, %f8380, 0f3DCCCCCD;
	add.f32 	%f8382, %f8381, 0f3DCCCCCD;
	add.f32 	%f8383, %f8382, 0f3DCCCCCD;
	add.f32 	%f8384, %f8383, 0f3DCCCCCD;
	add.f32 	%f8385, %f8384, 0f3DCCCCCD;
	add.f32 	%f8386, %f8385, 0f3DCCCCCD;
	add.f32 	%f8387, %f8386, 0f3DCCCCCD;
	add.f32 	%f8388, %f8387, 0f3DCCCCCD;
	add.f32 	%f8389, %f8388, 0f3DCCCCCD;
	add.f32 	%f8390, %f8389, 0f3DCCCCCD;
	add.f32 	%f8391, %f8390, 0f3DCCCCCD;
	add.f32 	%f8392, %f8391, 0f3DCCCCCD;
	add.f32 	%f8393, %f8392, 0f3DCCCCCD;
	add.f32 	%f8394, %f8393, 0f3DCCCCCD;
	add.f32 	%f8395, %f8394, 0f3DCCCCCD;
	add.f32 	%f8396, %f8395, 0f3DCCCCCD;
	add.f32 	%f8397, %f8396, 0f3DCCCCCD;
	add.f32 	%f8398, %f8397, 0f3DCCCCCD;
	add.f32 	%f8399, %f8398, 0f3DCCCCCD;
	add.f32 	%f8400, %f8399, 0f3DCCCCCD;
	add.f32 	%f8401, %f8400, 0f3DCCCCCD;
	add.f32 	%f8402, %f8401, 0f3DCCCCCD;
	add.f32 	%f8403, %f8402, 0f3DCCCCCD;
	add.f32 	%f8404, %f8403, 0f3DCCCCCD;
	add.f32 	%f8405, %f8404, 0f3DCCCCCD;
	add.f32 	%f8406, %f8405, 0f3DCCCCCD;
	add.f32 	%f8407, %f8406, 0f3DCCCCCD;
	add.f32 	%f8408, %f8407, 0f3DCCCCCD;
	add.f32 	%f8409, %f8408, 0f3DCCCCCD;
	add.f32 	%f8410, %f8409, 0f3DCCCCCD;
	add.f32 	%f8411, %f8410, 0f3DCCCCCD;
	add.f32 	%f8412, %f8411, 0f3DCCCCCD;
	add.f32 	%f8413, %f8412, 0f3DCCCCCD;
	add.f32 	%f8414, %f8413, 0f3DCCCCCD;
	add.f32 	%f8415, %f8414, 0f3DCCCCCD;
	add.f32 	%f8416, %f8415, 0f3DCCCCCD;
	add.f32 	%f8417, %f8416, 0f3DCCCCCD;
	add.f32 	%f8418, %f8417, 0f3DCCCCCD;
	add.f32 	%f8419, %f8418, 0f3DCCCCCD;
	add.f32 	%f8420, %f8419, 0f3DCCCCCD;
	add.f32 	%f8421, %f8420, 0f3DCCCCCD;
	add.f32 	%f8422, %f8421, 0f3DCCCCCD;
	add.f32 	%f8423, %f8422, 0f3DCCCCCD;
	add.f32 	%f8424, %f8423, 0f3DCCCCCD;
	add.f32 	%f8425, %f8424, 0f3DCCCCCD;
	add.f32 	%f8426, %f8425, 0f3DCCCCCD;
	add.f32 	%f8427, %f8426, 0f3DCCCCCD;
	add.f32 	%f8428, %f8427, 0f3DCCCCCD;
	add.f32 	%f8429, %f8428, 0f3DCCCCCD;
	add.f32 	%f8430, %f8429, 0f3DCCCCCD;
	add.f32 	%f8431, %f8430, 0f3DCCCCCD;
	add.f32 	%f8432, %f8431, 0f3DCCCCCD;
	add.f32 	%f8433, %f8432, 0f3DCCCCCD;
	add.f32 	%f8434, %f8433, 0f3DCCCCCD;
	add.f32 	%f8435, %f8434, 0f3DCCCCCD;
	add.f32 	%f8436, %f8435, 0f3DCCCCCD;
	add.f32 	%f8437, %f8436, 0f3DCCCCCD;
	add.f32 	%f8438, %f8437, 0f3DCCCCCD;
	add.f32 	%f8439, %f8438, 0f3DCCCCCD;
	add.f32 	%f8440, %f8439, 0f3DCCCCCD;
	add.f32 	%f8441, %f8440, 0f3DCCCCCD;
	add.f32 	%f8442, %f8441, 0f3DCCCCCD;
	add.f32 	%f8443, %f8442, 0f3DCCCCCD;
	add.f32 	%f8444, %f8443, 0f3DCCCCCD;
	add.f32 	%f8445, %f8444, 0f3DCCCCCD;
	add.f32 	%f8446, %f8445, 0f3DCCCCCD;
	add.f32 	%f8447, %f8446, 0f3DCCCCCD;
	add.f32 	%f8448, %f8447, 0f3DCCCCCD;
	add.f32 	%f8449, %f8448, 0f3DCCCCCD;
	add.f32 	%f8450, %f8449, 0f3DCCCCCD;
	add.f32 	%f8451, %f8450, 0f3DCCCCCD;
	add.f32 	%f8452, %f8451, 0f3DCCCCCD;
	add.f32 	%f8453, %f8452, 0f3DCCCCCD;
	add.f32 	%f8454, %f8453, 0f3DCCCCCD;
	add.f32 	%f8455, %f8454, 0f3DCCCCCD;
	add.f32 	%f8456, %f8455, 0f3DCCCCCD;
	add.f32 	%f8457, %f8456, 0f3DCCCCCD;
	add.f32 	%f8458, %f8457, 0f3DCCCCCD;
	add.f32 	%f8459, %f8458, 0f3DCCCCCD;
	add.f32 	%f8460, %f8459, 0f3DCCCCCD;
	add.f32 	%f8461, %f8460, 0f3DCCCCCD;
	add.f32 	%f8462, %f8461, 0f3DCCCCCD;
	add.f32 	%f8463, %f8462, 0f3DCCCCCD;
	add.f32 	%f8464, %f8463, 0f3DCCCCCD;
	add.f32 	%f8465, %f8464, 0f3DCCCCCD;
	add.f32 	%f8466, %f8465, 0f3DCCCCCD;
	add.f32 	%f8467, %f8466, 0f3DCCCCCD;
	add.f32 	%f8468, %f8467, 0f3DCCCCCD;
	add.f32 	%f8469, %f8468, 0f3DCCCCCD;
	add.f32 	%f8470, %f8469, 0f3DCCCCCD;
	add.f32 	%f8471, %f8470, 0f3DCCCCCD;
	add.f32 	%f8472, %f8471, 0f3DCCCCCD;
	add.f32 	%f8473, %f8472, 0f3DCCCCCD;
	add.f32 	%f8474, %f8473, 0f3DCCCCCD;
	add.f32 	%f8475, %f8474, 0f3DCCCCCD;
	add.f32 	%f8476, %f8475, 0f3DCCCCCD;
	add.f32 	%f8477, %f8476, 0f3DCCCCCD;
	add.f32 	%f8478, %f8477, 0f3DCCCCCD;
	add.f32 	%f8479, %f8478, 0f3DCCCCCD;
	add.f32 	%f8480, %f8479, 0f3DCCCCCD;
	add.f32 	%f8481, %f8480, 0f3DCCCCCD;
	add.f32 	%f8482, %f8481, 0f3DCCCCCD;
	add.f32 	%f8483, %f8482, 0f3DCCCCCD;
	add.f32 	%f8484, %f8483, 0f3DCCCCCD;
	add.f32 	%f8485, %f8484, 0f3DCCCCCD;
	add.f32 	%f8486, %f8485, 0f3DCCCCCD;
	add.f32 	%f8487, %f8486, 0f3DCCCCCD;
	add.f32 	%f8488, %f8487, 0f3DCCCCCD;
	add.f32 	%f8489, %f8488, 0f3DCCCCCD;
	add.f32 	%f8490, %f8489, 0f3DCCCCCD;
	add.f32 	%f8491, %f8490, 0f3DCCCCCD;
	add.f32 	%f8492, %f8491, 0f3DCCCCCD;
	add.f32 	%f8493, %f8492, 0f3DCCCCCD;
	add.f32 	%f8494, %f8493, 0f3DCCCCCD;
	add.f32 	%f8495, %f8494, 0f3DCCCCCD;
	add.f32 	%f8496, %f8495, 0f3DCCCCCD;
	add.f32 	%f8497, %f8496, 0f3DCCCCCD;
	add.f32 	%f8498, %f8497, 0f3DCCCCCD;
	add.f32 	%f8499, %f8498, 0f3DCCCCCD;
	add.f32 	%f8500, %f8499, 0f3DCCCCCD;
	add.f32 	%f8501, %f8500, 0f3DCCCCCD;
	add.f32 	%f8502, %f8501, 0f3DCCCCCD;
	add.f32 	%f8503, %f8502, 0f3DCCCCCD;
	add.f32 	%f8504, %f8503, 0f3DCCCCCD;
	add.f32 	%f8505, %f8504, 0f3DCCCCCD;
	add.f32 	%f8506, %f8505, 0f3DCCCCCD;
	add.f32 	%f8507, %f8506, 0f3DCCCCCD;
	add.f32 	%f8508, %f8507, 0f3DCCCCCD;
	add.f32 	%f8509, %f8508, 0f3DCCCCCD;
	add.f32 	%f8510, %f8509, 0f3DCCCCCD;
	add.f32 	%f8511, %f8510, 0f3DCCCCCD;
	add.f32 	%f8512, %f8511, 0f3DCCCCCD;
	add.f32 	%f8513, %f8512, 0f3DCCCCCD;
	add.f32 	%f8514, %f8513, 0f3DCCCCCD;
	add.f32 	%f8515, %f8514, 0f3DCCCCCD;
	add.f32 	%f8516, %f8515, 0f3DCCCCCD;
	add.f32 	%f8517, %f8516, 0f3DCCCCCD;
	add.f32 	%f8518, %f8517, 0f3DCCCCCD;
	add.f32 	%f8519, %f8518, 0f3DCCCCCD;
	add.f32 	%f8520, %f8519, 0f3DCCCCCD;
	add.f32 	%f8521, %f8520, 0f3DCCCCCD;
	add.f32 	%f8522, %f8521, 0f3DCCCCCD;
	add.f32 	%f8523, %f8522, 0f3DCCCCCD;
	add.f32 	%f8524, %f8523, 0f3DCCCCCD;
	add.f32 	%f8525, %f8524, 0f3DCCCCCD;
	add.f32 	%f8526, %f8525, 0f3DCCCCCD;
	add.f32 	%f8527, %f8526, 0f3DCCCCCD;
	add.f32 	%f8528, %f8527, 0f3DCCCCCD;
	add.f32 	%f8529, %f8528, 0f3DCCCCCD;
	add.f32 	%f8530, %f8529, 0f3DCCCCCD;
	add.f32 	%f8531, %f8530, 0f3DCCCCCD;
	add.f32 	%f8532, %f8531, 0f3DCCCCCD;
	add.f32 	%f8533, %f8532, 0f3DCCCCCD;
	add.f32 	%f8534, %f8533, 0f3DCCCCCD;
	add.f32 	%f8535, %f8534, 0f3DCCCCCD;
	add.f32 	%f8536, %f8535, 0f3DCCCCCD;
	add.f32 	%f8537, %f8536, 0f3DCCCCCD;
	add.f32 	%f8538, %f8537, 0f3DCCCCCD;
	add.f32 	%f8539, %f8538, 0f3DCCCCCD;
	add.f32 	%f8540, %f8539, 0f3DCCCCCD;
	add.f32 	%f8541, %f8540, 0f3DCCCCCD;
	add.f32 	%f8542, %f8541, 0f3DCCCCCD;
	add.f32 	%f8543, %f8542, 0f3DCCCCCD;
	add.f32 	%f8544, %f8543, 0f3DCCCCCD;
	add.f32 	%f8545, %f8544, 0f3DCCCCCD;
	add.f32 	%f8546, %f8545, 0f3DCCCCCD;
	add.f32 	%f8547, %f8546, 0f3DCCCCCD;
	add.f32 	%f8548, %f8547, 0f3DCCCCCD;
	add.f32 	%f8549, %f8548, 0f3DCCCCCD;
	add.f32 	%f8550, %f8549, 0f3DCCCCCD;
	add.f32 	%f8551, %f8550, 0f3DCCCCCD;
	add.f32 	%f8552, %f8551, 0f3DCCCCCD;
	add.f32 	%f8553, %f8552, 0f3DCCCCCD;
	add.f32 	%f8554, %f8553, 0f3DCCCCCD;
	add.f32 	%f8555, %f8554, 0f3DCCCCCD;
	add.f32 	%f8556, %f8555, 0f3DCCCCCD;
	add.f32 	%f8557, %f8556, 0f3DCCCCCD;
	add.f32 	%f8558, %f8557, 0f3DCCCCCD;
	add.f32 	%f8559, %f8558, 0f3DCCCCCD;
	add.f32 	%f8560, %f8559, 0f3DCCCCCD;
	add.f32 	%f8561, %f8560, 0f3DCCCCCD;
	add.f32 	%f8562, %f8561, 0f3DCCCCCD;
	add.f32 	%f8563, %f8562, 0f3DCCCCCD;
	add.f32 	%f8564, %f8563, 0f3DCCCCCD;
	add.f32 	%f8565, %f8564, 0f3DCCCCCD;
	add.f32 	%f8566, %f8565, 0f3DCCCCCD;
	add.f32 	%f8567, %f8566, 0f3DCCCCCD;
	add.f32 	%f8568, %f8567, 0f3DCCCCCD;
	add.f32 	%f8569, %f8568, 0f3DCCCCCD;
	add.f32 	%f8570, %f8569, 0f3DCCCCCD;
	add.f32 	%f8571, %f8570, 0f3DCCCCCD;
	add.f32 	%f8572, %f8571, 0f3DCCCCCD;
	add.f32 	%f8573, %f8572, 0f3DCCCCCD;
	add.f32 	%f8574, %f8573, 0f3DCCCCCD;
	add.f32 	%f8575, %f8574, 0f3DCCCCCD;
	add.f32 	%f8576, %f8575, 0f3DCCCCCD;
	add.f32 	%f8577, %f8576, 0f3DCCCCCD;
	add.f32 	%f8578, %f8577, 0f3DCCCCCD;
	add.f32 	%f8579, %f8578, 0f3DCCCCCD;
	add.f32 	%f8580, %f8579, 0f3DCCCCCD;
	add.f32 	%f8581, %f8580, 0f3DCCCCCD;
	add.f32 	%f8582, %f8581, 0f3DCCCCCD;
	add.f32 	%f8583, %f8582, 0f3DCCCCCD;
	add.f32 	%f8584, %f8583, 0f3DCCCCCD;
	add.f32 	%f8585, %f8584, 0f3DCCCCCD;
	add.f32 	%f8586, %f8585, 0f3DCCCCCD;
	add.f32 	%f8587, %f8586, 0f3DCCCCCD;
	add.f32 	%f8588, %f8587, 0f3DCCCCCD;
	add.f32 	%f8589, %f8588, 0f3DCCCCCD;
	add.f32 	%f8590, %f8589, 0f3DCCCCCD;
	add.f32 	%f8591, %f8590, 0f3DCCCCCD;
	add.f32 	%f8592, %f8591, 0f3DCCCCCD;
	add.f32 	%f8593, %f8592, 0f3DCCCCCD;
	add.f32 	%f8594, %f8593, 0f3DCCCCCD;
	add.f32 	%f8595, %f8594, 0f3DCCCCCD;
	add.f32 	%f8596, %f8595, 0f3DCCCCCD;
	add.f32 	%f8597, %f8596, 0f3DCCCCCD;
	add.f32 	%f8598, %f8597, 0f3DCCCCCD;
	add.f32 	%f8599, %f8598, 0f3DCCCCCD;
	add.f32 	%f8600, %f8599, 0f3DCCCCCD;
	add.f32 	%f8601, %f8600, 0f3DCCCCCD;
	add.f32 	%f8602, %f8601, 0f3DCCCCCD;
	add.f32 	%f8603, %f8602, 0f3DCCCCCD;
	add.f32 	%f8604, %f8603, 0f3DCCCCCD;
	add.f32 	%f8605, %f8604, 0f3DCCCCCD;
	add.f32 	%f8606, %f8605, 0f3DCCCCCD;
	add.f32 	%f8607, %f8606, 0f3DCCCCCD;
	add.f32 	%f8608, %f8607, 0f3DCCCCCD;
	add.f32 	%f8609, %f8608, 0f3DCCCCCD;
	add.f32 	%f8610, %f8609, 0f3DCCCCCD;
	add.f32 	%f8611, %f8610, 0f3DCCCCCD;
	add.f32 	%f8612, %f8611, 0f3DCCCCCD;
	add.f32 	%f8613, %f8612, 0f3DCCCCCD;
	add.f32 	%f8614, %f8613, 0f3DCCCCCD;
	add.f32 	%f8615, %f8614, 0f3DCCCCCD;
	add.f32 	%f8616, %f8615, 0f3DCCCCCD;
	add.f32 	%f8617, %f8616, 0f3DCCCCCD;
	add.f32 	%f8618, %f8617, 0f3DCCCCCD;
	add.f32 	%f8619, %f8618, 0f3DCCCCCD;
	add.f32 	%f8620, %f8619, 0f3DCCCCCD;
	add.f32 	%f8621, %f8620, 0f3DCCCCCD;
	add.f32 	%f8622, %f8621, 0f3DCCCCCD;
	add.f32 	%f8623, %f8622, 0f3DCCCCCD;
	add.f32 	%f8624, %f8623, 0f3DCCCCCD;
	add.f32 	%f8625, %f8624, 0f3DCCCCCD;
	add.f32 	%f8626, %f8625, 0f3DCCCCCD;
	add.f32 	%f8627, %f8626, 0f3DCCCCCD;
	add.f32 	%f8628, %f8627, 0f3DCCCCCD;
	add.f32 	%f8629, %f8628, 0f3DCCCCCD;
	add.f32 	%f8630, %f8629, 0f3DCCCCCD;
	add.f32 	%f8631, %f8630, 0f3DCCCCCD;
	add.f32 	%f8632, %f8631, 0f3DCCCCCD;
	add.f32 	%f8633, %f8632, 0f3DCCCCCD;
	add.f32 	%f8634, %f8633, 0f3DCCCCCD;
	add.f32 	%f8635, %f8634, 0f3DCCCCCD;
	add.f32 	%f8636, %f8635, 0f3DCCCCCD;
	add.f32 	%f8637, %f8636, 0f3DCCCCCD;
	add.f32 	%f8638, %f8637, 0f3DCCCCCD;
	add.f32 	%f8639, %f8638, 0f3DCCCCCD;
	add.f32 	%f8640, %f8639, 0f3DCCCCCD;
	add.f32 	%f8641, %f8640, 0f3DCCCCCD;
	add.f32 	%f8642, %f8641, 0f3DCCCCCD;
	add.f32 	%f8643, %f8642, 0f3DCCCCCD;
	add.f32 	%f8644, %f8643, 0f3DCCCCCD;
	add.f32 	%f8645, %f8644, 0f3DCCCCCD;
	add.f32 	%f8646, %f8645, 0f3DCCCCCD;
	add.f32 	%f8647, %f8646, 0f3DCCCCCD;
	add.f32 	%f8648, %f8647, 0f3DCCCCCD;
	add.f32 	%f8649, %f8648, 0f3DCCCCCD;
	add.f32 	%f8650, %f8649, 0f3DCCCCCD;
	add.f32 	%f8651, %f8650, 0f3DCCCCCD;
	add.f32 	%f8652, %f8651, 0f3DCCCCCD;
	add.f32 	%f8653, %f8652, 0f3DCCCCCD;
	add.f32 	%f8654, %f8653, 0f3DCCCCCD;
	add.f32 	%f8655, %f8654, 0f3DCCCCCD;
	add.f32 	%f8656, %f8655, 0f3DCCCCCD;
	add.f32 	%f8657, %f8656, 0f3DCCCCCD;
	add.f32 	%f8658, %f8657, 0f3DCCCCCD;
	add.f32 	%f8659, %f8658, 0f3DCCCCCD;
	add.f32 	%f8660, %f8659, 0f3DCCCCCD;
	add.f32 	%f8661, %f8660, 0f3DCCCCCD;
	add.f32 	%f8662, %f8661, 0f3DCCCCCD;
	add.f32 	%f8663, %f8662, 0f3DCCCCCD;
	add.f32 	%f8664, %f8663, 0f3DCCCCCD;
	add.f32 	%f8665, %f8664, 0f3DCCCCCD;
	add.f32 	%f8666, %f8665, 0f3DCCCCCD;
	add.f32 	%f8667, %f8666, 0f3DCCCCCD;
	add.f32 	%f8668, %f8667, 0f3DCCCCCD;
	add.f32 	%f8669, %f8668, 0f3DCCCCCD;
	add.f32 	%f8670, %f8669, 0f3DCCCCCD;
	add.f32 	%f8671, %f8670, 0f3DCCCCCD;
	add.f32 	%f8672, %f8671, 0f3DCCCCCD;
	add.f32 	%f8673, %f8672, 0f3DCCCCCD;
	add.f32 	%f8674, %f8673, 0f3DCCCCCD;
	add.f32 	%f8675, %f8674, 0f3DCCCCCD;
	add.f32 	%f8676, %f8675, 0f3DCCCCCD;
	add.f32 	%f8677, %f8676, 0f3DCCCCCD;
	add.f32 	%f8678, %f8677, 0f3DCCCCCD;
	add.f32 	%f8679, %f8678, 0f3DCCCCCD;
	add.f32 	%f8680, %f8679, 0f3DCCCCCD;
	add.f32 	%f8681, %f8680, 0f3DCCCCCD;
	add.f32 	%f8682, %f8681, 0f3DCCCCCD;
	add.f32 	%f8683, %f8682, 0f3DCCCCCD;
	add.f32 	%f8684, %f8683, 0f3DCCCCCD;
	add.f32 	%f8685, %f8684, 0f3DCCCCCD;
	add.f32 	%f8686, %f8685, 0f3DCCCCCD;
	add.f32 	%f8687, %f8686, 0f3DCCCCCD;
	add.f32 	%f8688, %f8687, 0f3DCCCCCD;
	add.f32 	%f8689, %f8688, 0f3DCCCCCD;
	add.f32 	%f8690, %f8689, 0f3DCCCCCD;
	add.f32 	%f8691, %f8690, 0f3DCCCCCD;
	add.f32 	%f8692, %f8691, 0f3DCCCCCD;
	add.f32 	%f8693, %f8692, 0f3DCCCCCD;
	add.f32 	%f8694, %f8693, 0f3DCCCCCD;
	add.f32 	%f8695, %f8694, 0f3DCCCCCD;
	add.f32 	%f8696, %f8695, 0f3DCCCCCD;
	add.f32 	%f8697, %f8696, 0f3DCCCCCD;
	add.f32 	%f8698, %f8697, 0f3DCCCCCD;
	add.f32 	%f8699, %f8698, 0f3DCCCCCD;
	add.f32 	%f8700, %f8699, 0f3DCCCCCD;
	add.f32 	%f8701, %f8700, 0f3DCCCCCD;
	add.f32 	%f8702, %f8701, 0f3DCCCCCD;
	add.f32 	%f8703, %f8702, 0f3DCCCCCD;
	add.f32 	%f8704, %f8703, 0f3DCCCCCD;
	add.f32 	%f8705, %f8704, 0f3DCCCCCD;
	add.f32 	%f8706, %f8705, 0f3DCCCCCD;
	add.f32 	%f8707, %f8706, 0f3DCCCCCD;
	add.f32 	%f8708, %f8707, 0f3DCCCCCD;
	add.f32 	%f8709, %f8708, 0f3DCCCCCD;
	add.f32 	%f8710, %f8709, 0f3DCCCCCD;
	add.f32 	%f8711, %f8710, 0f3DCCCCCD;
	add.f32 	%f8712, %f8711, 0f3DCCCCCD;
	add.f32 	%f8713, %f8712, 0f3DCCCCCD;
	add.f32 	%f8714, %f8713, 0f3DCCCCCD;
	add.f32 	%f8715, %f8714, 0f3DCCCCCD;
	add.f32 	%f8716, %f8715, 0f3DCCCCCD;
	add.f32 	%f8717, %f8716, 0f3DCCCCCD;
	add.f32 	%f8718, %f8717, 0f3DCCCCCD;
	add.f32 	%f8719, %f8718, 0f3DCCCCCD;
	add.f32 	%f8720, %f8719, 0f3DCCCCCD;
	add.f32 	%f8721, %f8720, 0f3DCCCCCD;
	add.f32 	%f8722, %f8721, 0f3DCCCCCD;
	add.f32 	%f8723, %f8722, 0f3DCCCCCD;
	add.f32 	%f8724, %f8723, 0f3DCCCCCD;
	add.f32 	%f8725, %f8724, 0f3DCCCCCD;
	add.f32 	%f8726, %f8725, 0f3DCCCCCD;
	add.f32 	%f8727, %f8726, 0f3DCCCCCD;
	add.f32 	%f8728, %f8727, 0f3DCCCCCD;
	add.f32 	%f8729, %f8728, 0f3DCCCCCD;
	add.f32 	%f8730, %f8729, 0f3DCCCCCD;
	add.f32 	%f8731, %f8730, 0f3DCCCCCD;
	add.f32 	%f8732, %f8731, 0f3DCCCCCD;
	add.f32 	%f8733, %f8732, 0f3DCCCCCD;
	add.f32 	%f8734, %f8733, 0f3DCCCCCD;
	add.f32 	%f8735, %f8734, 0f3DCCCCCD;
	add.f32 	%f8736, %f8735, 0f3DCCCCCD;
	add.f32 	%f8737, %f8736, 0f3DCCCCCD;
	add.f32 	%f8738, %f8737, 0f3DCCCCCD;
	add.f32 	%f8739, %f8738, 0f3DCCCCCD;
	add.f32 	%f8740, %f8739, 0f3DCCCCCD;
	add.f32 	%f8741, %f8740, 0f3DCCCCCD;
	add.f32 	%f8742, %f8741, 0f3DCCCCCD;
	add.f32 	%f8743, %f8742, 0f3DCCCCCD;
	add.f32 	%f8744, %f8743, 0f3DCCCCCD;
	add.f32 	%f8745, %f8744, 0f3DCCCCCD;
	add.f32 	%f8746, %f8745, 0f3DCCCCCD;
	add.f32 	%f8747, %f8746, 0f3DCCCCCD;
	add.f32 	%f8748, %f8747, 0f3DCCCCCD;
	add.f32 	%f8749, %f8748, 0f3DCCCCCD;
	add.f32 	%f8750, %f8749, 0f3DCCCCCD;
	add.f32 	%f8751, %f8750, 0f3DCCCCCD;
	add.f32 	%f8752, %f8751, 0f3DCCCCCD;
	add.f32 	%f8753, %f8752, 0f3DCCCCCD;
	add.f32 	%f8754, %f8753, 0f3DCCCCCD;
	add.f32 	%f8755, %f8754, 0f3DCCCCCD;
	add.f32 	%f8756, %f8755, 0f3DCCCCCD;
	add.f32 	%f8757, %f8756, 0f3DCCCCCD;
	add.f32 	%f8758, %f8757, 0f3DCCCCCD;
	add.f32 	%f8759, %f8758, 0f3DCCCCCD;
	add.f32 	%f8760, %f8759, 0f3DCCCCCD;
	add.f32 	%f8761, %f8760, 0f3DCCCCCD;
	add.f32 	%f8762, %f8761, 0f3DCCCCCD;
	add.f32 	%f8763, %f8762, 0f3DCCCCCD;
	add.f32 	%f8764, %f8763, 0f3DCCCCCD;
	add.f32 	%f8765, %f8764, 0f3DCCCCCD;
	add.f32 	%f8766, %f8765, 0f3DCCCCCD;
	add.f32 	%f8767, %f8766, 0f3DCCCCCD;
	add.f32 	%f8768, %f8767, 0f3DCCCCCD;
	add.f32 	%f8769, %f8768, 0f3DCCCCCD;
	add.f32 	%f8770, %f8769, 0f3DCCCCCD;
	add.f32 	%f8771, %f8770, 0f3DCCCCCD;
	add.f32 	%f8772, %f8771, 0f3DCCCCCD;
	add.f32 	%f8773, %f8772, 0f3DCCCCCD;
	add.f32 	%f8774, %f8773, 0f3DCCCCCD;
	add.f32 	%f8775, %f8774, 0f3DCCCCCD;
	add.f32 	%f8776, %f8775, 0f3DCCCCCD;
	add.f32 	%f8777, %f8776, 0f3DCCCCCD;
	add.f32 	%f8778, %f8777, 0f3DCCCCCD;
	add.f32 	%f8779, %f8778, 0f3DCCCCCD;
	add.f32 	%f8780, %f8779, 0f3DCCCCCD;
	add.f32 	%f8781, %f8780, 0f3DCCCCCD;
	add.f32 	%f8782, %f8781, 0f3DCCCCCD;
	add.f32 	%f8783, %f8782, 0f3DCCCCCD;
	add.f32 	%f8784, %f8783, 0f3DCCCCCD;
	add.f32 	%f8785, %f8784, 0f3DCCCCCD;
	add.f32 	%f8786, %f8785, 0f3DCCCCCD;
	add.f32 	%f8787, %f8786, 0f3DCCCCCD;
	add.f32 	%f8788, %f8787, 0f3DCCCCCD;
	add.f32 	%f8789, %f8788, 0f3DCCCCCD;
	add.f32 	%f8790, %f8789, 0f3DCCCCCD;
	add.f32 	%f8791, %f8790, 0f3DCCCCCD;
	add.f32 	%f8792, %f8791, 0f3DCCCCCD;
	add.f32 	%f8793, %f8792, 0f3DCCCCCD;
	add.f32 	%f8794, %f8793, 0f3DCCCCCD;
	add.f32 	%f8795, %f8794, 0f3DCCCCCD;
	add.f32 	%f8796, %f8795, 0f3DCCCCCD;
	add.f32 	%f8797, %f8796, 0f3DCCCCCD;
	add.f32 	%f8798, %f8797, 0f3DCCCCCD;
	add.f32 	%f8799, %f8798, 0f3DCCCCCD;
	add.f32 	%f8800, %f8799, 0f3DCCCCCD;
	add.f32 	%f8801, %f8800, 0f3DCCCCCD;
	add.f32 	%f8802, %f8801, 0f3DCCCCCD;
	add.f32 	%f8803, %f8802, 0f3DCCCCCD;
	add.f32 	%f8804, %f8803, 0f3DCCCCCD;
	add.f32 	%f8805, %f8804, 0f3DCCCCCD;
	add.f32 	%f8806, %f8805, 0f3DCCCCCD;
	add.f32 	%f8807, %f8806, 0f3DCCCCCD;
	add.f32 	%f8808, %f8807, 0f3DCCCCCD;
	add.f32 	%f8809, %f8808, 0f3DCCCCCD;
	add.f32 	%f8810, %f8809, 0f3DCCCCCD;
	add.f32 	%f8811, %f8810, 0f3DCCCCCD;
	add.f32 	%f8812, %f8811, 0f3DCCCCCD;
	add.f32 	%f8813, %f8812, 0f3DCCCCCD;
	add.f32 	%f8814, %f8813, 0f3DCCCCCD;
	add.f32 	%f8815, %f8814, 0f3DCCCCCD;
	add.f32 	%f8816, %f8815, 0f3DCCCCCD;
	add.f32 	%f8817, %f8816, 0f3DCCCCCD;
	add.f32 	%f8818, %f8817, 0f3DCCCCCD;
	add.f32 	%f8819, %f8818, 0f3DCCCCCD;
	add.f32 	%f8820, %f8819, 0f3DCCCCCD;
	add.f32 	%f8821, %f8820, 0f3DCCCCCD;
	add.f32 	%f8822, %f8821, 0f3DCCCCCD;
	add.f32 	%f8823, %f8822, 0f3DCCCCCD;
	add.f32 	%f8824, %f8823, 0f3DCCCCCD;
	add.f32 	%f8825, %f8824, 0f3DCCCCCD;
	add.f32 	%f8826, %f8825, 0f3DCCCCCD;
	add.f32 	%f8827, %f8826, 0f3DCCCCCD;
	add.f32 	%f8828, %f8827, 0f3DCCCCCD;
	add.f32 	%f8829, %f8828, 0f3DCCCCCD;
	add.f32 	%f8830, %f8829, 0f3DCCCCCD;
	add.f32 	%f8831, %f8830, 0f3DCCCCCD;
	add.f32 	%f8832, %f8831, 0f3DCCCCCD;
	add.f32 	%f8833, %f8832, 0f3DCCCCCD;
	add.f32 	%f8834, %f8833, 0f3DCCCCCD;
	add.f32 	%f8835, %f8834, 0f3DCCCCCD;
	add.f32 	%f8836, %f8835, 0f3DCCCCCD;
	add.f32 	%f8837, %f8836, 0f3DCCCCCD;
	add.f32 	%f8838, %f8837, 0f3DCCCCCD;
	add.f32 	%f8839, %f8838, 0f3DCCCCCD;
	add.f32 	%f8840, %f8839, 0f3DCCCCCD;
	add.f32 	%f8841, %f8840, 0f3DCCCCCD;
	add.f32 	%f8842, %f8841, 0f3DCCCCCD;
	add.f32 	%f8843, %f8842, 0f3DCCCCCD;
	add.f32 	%f8844, %f8843, 0f3DCCCCCD;
	add.f32 	%f8845, %f8844, 0f3DCCCCCD;
	add.f32 	%f8846, %f8845, 0f3DCCCCCD;
	add.f32 	%f8847, %f8846, 0f3DCCCCCD;
	add.f32 	%f8848, %f8847, 0f3DCCCCCD;
	add.f32 	%f8849, %f8848, 0f3DCCCCCD;
	add.f32 	%f8850, %f8849, 0f3DCCCCCD;
	add.f32 	%f8851, %f8850, 0f3DCCCCCD;
	add.f32 	%f8852, %f8851, 0f3DCCCCCD;
	add.f32 	%f8853, %f8852, 0f3DCCCCCD;
	add.f32 	%f8854, %f8853, 0f3DCCCCCD;
	add.f32 	%f8855, %f8854, 0f3DCCCCCD;
	add.f32 	%f8856, %f8855, 0f3DCCCCCD;
	add.f32 	%f8857, %f8856, 0f3DCCCCCD;
	add.f32 	%f8858, %f8857, 0f3DCCCCCD;
	add.f32 	%f8859, %f8858, 0f3DCCCCCD;
	add.f32 	%f8860, %f8859, 0f3DCCCCCD;
	add.f32 	%f8861, %f8860, 0f3DCCCCCD;
	add.f32 	%f8862, %f8861, 0f3DCCCCCD;
	add.f32 	%f8863, %f8862, 0f3DCCCCCD;
	add.f32 	%f8864, %f8863, 0f3DCCCCCD;
	add.f32 	%f8865, %f8864, 0f3DCCCCCD;
	add.f32 	%f8866, %f8865, 0f3DCCCCCD;
	add.f32 	%f8867, %f8866, 0f3DCCCCCD;
	add.f32 	%f8868, %f8867, 0f3DCCCCCD;
	add.f32 	%f8869, %f8868, 0f3DCCCCCD;
	add.f32 	%f8870, %f8869, 0f3DCCCCCD;
	add.f32 	%f8871, %f8870, 0f3DCCCCCD;
	add.f32 	%f8872, %f8871, 0f3DCCCCCD;
	add.f32 	%f8873, %f8872, 0f3DCCCCCD;
	add.f32 	%f8874, %f8873, 0f3DCCCCCD;
	add.f32 	%f8875, %f8874, 0f3DCCCCCD;
	add.f32 	%f8876, %f8875, 0f3DCCCCCD;
	add.f32 	%f8877, %f8876, 0f3DCCCCCD;
	add.f32 	%f8878, %f8877, 0f3DCCCCCD;
	add.f32 	%f8879, %f8878, 0f3DCCCCCD;
	add.f32 	%f8880, %f8879, 0f3DCCCCCD;
	add.f32 	%f8881, %f8880, 0f3DCCCCCD;
	add.f32 	%f8882, %f8881, 0f3DCCCCCD;
	add.f32 	%f8883, %f8882, 0f3DCCCCCD;
	add.f32 	%f8884, %f8883, 0f3DCCCCCD;
	add.f32 	%f8885, %f8884, 0f3DCCCCCD;
	add.f32 	%f8886, %f8885, 0f3DCCCCCD;
	add.f32 	%f8887, %f8886, 0f3DCCCCCD;
	add.f32 	%f8888, %f8887, 0f3DCCCCCD;
	add.f32 	%f8889, %f8888, 0f3DCCCCCD;
	add.f32 	%f8890, %f8889, 0f3DCCCCCD;
	add.f32 	%f8891, %f8890, 0f3DCCCCCD;
	add.f32 	%f8892, %f8891, 0f3DCCCCCD;
	add.f32 	%f8893, %f8892, 0f3DCCCCCD;
	add.f32 	%f8894, %f8893, 0f3DCCCCCD;
	add.f32 	%f8895, %f8894, 0f3DCCCCCD;
	add.f32 	%f8896, %f8895, 0f3DCCCCCD;
	add.f32 	%f8897, %f8896, 0f3DCCCCCD;
	add.f32 	%f8898, %f8897, 0f3DCCCCCD;
	add.f32 	%f8899, %f8898, 0f3DCCCCCD;
	add.f32 	%f8900, %f8899, 0f3DCCCCCD;
	add.f32 	%f8901, %f8900, 0f3DCCCCCD;
	add.f32 	%f8902, %f8901, 0f3DCCCCCD;
	add.f32 	%f8903, %f8902, 0f3DCCCCCD;
	add.f32 	%f8904, %f8903, 0f3DCCCCCD;
	add.f32 	%f8905, %f8904, 0f3DCCCCCD;
	add.f32 	%f8906, %f8905, 0f3DCCCCCD;
	add.f32 	%f8907, %f8906, 0f3DCCCCCD;
	add.f32 	%f8908, %f8907, 0f3DCCCCCD;
	add.f32 	%f8909, %f8908, 0f3DCCCCCD;
	add.f32 	%f8910, %f8909, 0f3DCCCCCD;
	add.f32 	%f8911, %f8910, 0f3DCCCCCD;
	add.f32 	%f8912, %f8911, 0f3DCCCCCD;
	add.f32 	%f8913, %f8912, 0f3DCCCCCD;
	add.f32 	%f8914, %f8913, 0f3DCCCCCD;
	add.f32 	%f8915, %f8914, 0f3DCCCCCD;
	add.f32 	%f8916, %f8915, 0f3DCCCCCD;
	add.f32 	%f8917, %f8916, 0f3DCCCCCD;
	add.f32 	%f8918, %f8917, 0f3DCCCCCD;
	add.f32 	%f8919, %f8918, 0f3DCCCCCD;
	add.f32 	%f8920, %f8919, 0f3DCCCCCD;
	add.f32 	%f8921, %f8920, 0f3DCCCCCD;
	add.f32 	%f8922, %f8921, 0f3DCCCCCD;
	add.f32 	%f8923, %f8922, 0f3DCCCCCD;
	add.f32 	%f8924, %f8923, 0f3DCCCCCD;
	add.f32 	%f8925, %f8924, 0f3DCCCCCD;
	add.f32 	%f8926, %f8925, 0f3DCCCCCD;
	add.f32 	%f8927, %f8926, 0f3DCCCCCD;
	add.f32 	%f8928, %f8927, 0f3DCCCCCD;
	add.f32 	%f8929, %f8928, 0f3DCCCCCD;
	add.f32 	%f8930, %f8929, 0f3DCCCCCD;
	add.f32 	%f8931, %f8930, 0f3DCCCCCD;
	add.f32 	%f8932, %f8931, 0f3DCCCCCD;
	add.f32 	%f8933, %f8932, 0f3DCCCCCD;
	add.f32 	%f8934, %f8933, 0f3DCCCCCD;
	add.f32 	%f8935, %f8934, 0f3DCCCCCD;
	add.f32 	%f8936, %f8935, 0f3DCCCCCD;
	add.f32 	%f8937, %f8936, 0f3DCCCCCD;
	add.f32 	%f8938, %f8937, 0f3DCCCCCD;
	add.f32 	%f8939, %f8938, 0f3DCCCCCD;
	add.f32 	%f8940, %f8939, 0f3DCCCCCD;
	add.f32 	%f8941, %f8940, 0f3DCCCCCD;
	add.f32 	%f8942, %f8941, 0f3DCCCCCD;
	add.f32 	%f8943, %f8942, 0f3DCCCCCD;
	add.f32 	%f8944, %f8943, 0f3DCCCCCD;
	add.f32 	%f8945, %f8944, 0f3DCCCCCD;
	add.f32 	%f8946, %f8945, 0f3DCCCCCD;
	add.f32 	%f8947, %f8946, 0f3DCCCCCD;
	add.f32 	%f8948, %f8947, 0f3DCCCCCD;
	add.f32 	%f8949, %f8948, 0f3DCCCCCD;
	add.f32 	%f8950, %f8949, 0f3DCCCCCD;
	add.f32 	%f8951, %f8950, 0f3DCCCCCD;
	add.f32 	%f8952, %f8951, 0f3DCCCCCD;
	add.f32 	%f8953, %f8952, 0f3DCCCCCD;
	add.f32 	%f8954, %f8953, 0f3DCCCCCD;
	add.f32 	%f8955, %f8954, 0f3DCCCCCD;
	add.f32 	%f8956, %f8955, 0f3DCCCCCD;
	add.f32 	%f8957, %f8956, 0f3DCCCCCD;
	add.f32 	%f8958, %f8957, 0f3DCCCCCD;
	add.f32 	%f8959, %f8958, 0f3DCCCCCD;
	add.f32 	%f8960, %f8959, 0f3DCCCCCD;
	add.f32 	%f8961, %f8960, 0f3DCCCCCD;
	add.f32 	%f8962, %f8961, 0f3DCCCCCD;
	add.f32 	%f8963, %f8962, 0f3DCCCCCD;
	add.f32 	%f8964, %f8963, 0f3DCCCCCD;
	add.f32 	%f8965, %f8964, 0f3DCCCCCD;
	add.f32 	%f8966, %f8965, 0f3DCCCCCD;
	add.f32 	%f8967, %f8966, 0f3DCCCCCD;
	add.f32 	%f8968, %f8967, 0f3DCCCCCD;
	add.f32 	%f8969, %f8968, 0f3DCCCCCD;
	add.f32 	%f8970, %f8969, 0f3DCCCCCD;
	add.f32 	%f8971, %f8970, 0f3DCCCCCD;
	add.f32 	%f8972, %f8971, 0f3DCCCCCD;
	add.f32 	%f8973, %f8972, 0f3DCCCCCD;
	add.f32 	%f8974, %f8973, 0f3DCCCCCD;
	add.f32 	%f8975, %f8974, 0f3DCCCCCD;
	add.f32 	%f8976, %f8975, 0f3DCCCCCD;
	add.f32 	%f8977, %f8976, 0f3DCCCCCD;
	add.f32 	%f8978, %f8977, 0f3DCCCCCD;
	add.f32 	%f8979, %f8978, 0f3DCCCCCD;
	add.f32 	%f8980, %f8979, 0f3DCCCCCD;
	add.f32 	%f8981, %f8980, 0f3DCCCCCD;
	add.f32 	%f8982, %f8981, 0f3DCCCCCD;
	add.f32 	%f8983, %f8982, 0f3DCCCCCD;
	add.f32 	%f8984, %f8983, 0f3DCCCCCD;
	add.f32 	%f8985, %f8984, 0f3DCCCCCD;
	add.f32 	%f8986, %f8985, 0f3DCCCCCD;
	add.f32 	%f8987, %f8986, 0f3DCCCCCD;
	add.f32 	%f8988, %f8987, 0f3DCCCCCD;
	add.f32 	%f8989, %f8988, 0f3DCCCCCD;
	add.f32 	%f8990, %f8989, 0f3DCCCCCD;
	add.f32 	%f8991, %f8990, 0f3DCCCCCD;
	add.f32 	%f8992, %f8991, 0f3DCCCCCD;
	add.f32 	%f8993, %f8992, 0f3DCCCCCD;
	add.f32 	%f8994, %f8993, 0f3DCCCCCD;
	add.f32 	%f8995, %f8994, 0f3DCCCCCD;
	add.f32 	%f8996, %f8995, 0f3DCCCCCD;
	add.f32 	%f8997, %f8996, 0f3DCCCCCD;
	add.f32 	%f8998, %f8997, 0f3DCCCCCD;
	add.f32 	%f8999, %f8998, 0f3DCCCCCD;
	add.f32 	%f9000, %f8999, 0f3DCCCCCD;
	add.f32 	%f9001, %f9000, 0f3DCCCCCD;
	add.f32 	%f9002, %f9001, 0f3DCCCCCD;
	add.f32 	%f9003, %f9002, 0f3DCCCCCD;
	add.f32 	%f9004, %f9003, 0f3DCCCCCD;
	add.f32 	%f9005, %f9004, 0f3DCCCCCD;
	add.f32 	%f9006, %f9005, 0f3DCCCCCD;
	add.f32 	%f9007, %f9006, 0f3DCCCCCD;
	add.f32 	%f9008, %f9007, 0f3DCCCCCD;
	add.f32 	%f9009, %f9008, 0f3DCCCCCD;
	add.f32 	%f9010, %f9009, 0f3DCCCCCD;
	add.f32 	%f9011, %f9010, 0f3DCCCCCD;
	add.f32 	%f9012, %f9011, 0f3DCCCCCD;
	add.f32 	%f9013, %f9012, 0f3DCCCCCD;
	add.f32 	%f9014, %f9013, 0f3DCCCCCD;
	add.f32 	%f9015, %f9014, 0f3DCCCCCD;
	add.f32 	%f9016, %f9015, 0f3DCCCCCD;
	add.f32 	%f9017, %f9016, 0f3DCCCCCD;
	add.f32 	%f9018, %f9017, 0f3DCCCCCD;
	add.f32 	%f9019, %f9018, 0f3DCCCCCD;
	add.f32 	%f9020, %f9019, 0f3DCCCCCD;
	add.f32 	%f9021, %f9020, 0f3DCCCCCD;
	add.f32 	%f9022, %f9021, 0f3DCCCCCD;
	add.f32 	%f9023, %f9022, 0f3DCCCCCD;
	add.f32 	%f9024, %f9023, 0f3DCCCCCD;
	add.f32 	%f9025, %f9024, 0f3DCCCCCD;
	add.f32 	%f9026, %f9025, 0f3DCCCCCD;
	add.f32 	%f9027, %f9026, 0f3DCCCCCD;
	add.f32 	%f9028, %f9027, 0f3DCCCCCD;
	add.f32 	%f9029, %f9028, 0f3DCCCCCD;
	add.f32 	%f9030, %f9029, 0f3DCCCCCD;
	add.f32 	%f9031, %f9030, 0f3DCCCCCD;
	add.f32 	%f9032, %f9031, 0f3DCCCCCD;
	add.f32 	%f9033, %f9032, 0f3DCCCCCD;
	add.f32 	%f9034, %f9033, 0f3DCCCCCD;
	add.f32 	%f9035, %f9034, 0f3DCCCCCD;
	add.f32 	%f9036, %f9035, 0f3DCCCCCD;
	add.f32 	%f9037, %f9036, 0f3DCCCCCD;
	add.f32 	%f9038, %f9037, 0f3DCCCCCD;
	add.f32 	%f9039, %f9038, 0f3DCCCCCD;
	add.f32 	%f9040, %f9039, 0f3DCCCCCD;
	add.f32 	%f9041, %f9040, 0f3DCCCCCD;
	add.f32 	%f9042, %f9041, 0f3DCCCCCD;
	add.f32 	%f9043, %f9042, 0f3DCCCCCD;
	add.f32 	%f9044, %f9043, 0f3DCCCCCD;
	add.f32 	%f9045, %f9044, 0f3DCCCCCD;
	add.f32 	%f9046, %f9045, 0f3DCCCCCD;
	add.f32 	%f9047, %f9046, 0f3DCCCCCD;
	add.f32 	%f9048, %f9047, 0f3DCCCCCD;
	add.f32 	%f9049, %f9048, 0f3DCCCCCD;
	add.f32 	%f9050, %f9049, 0f3DCCCCCD;
	add.f32 	%f9051, %f9050, 0f3DCCCCCD;
	add.f32 	%f9052, %f9051, 0f3DCCCCCD;
	add.f32 	%f9053, %f9052, 0f3DCCCCCD;
	add.f32 	%f9054, %f9053, 0f3DCCCCCD;
	add.f32 	%f9055, %f9054, 0f3DCCCCCD;
	add.f32 	%f9056, %f9055, 0f3DCCCCCD;
	add.f32 	%f9057, %f9056, 0f3DCCCCCD;
	add.f32 	%f9058, %f9057, 0f3DCCCCCD;
	add.f32 	%f9059, %f9058, 0f3DCCCCCD;
	add.f32 	%f9060, %f9059, 0f3DCCCCCD;
	add.f32 	%f9061, %f9060, 0f3DCCCCCD;
	add.f32 	%f9062, %f9061, 0f3DCCCCCD;
	add.f32 	%f9063, %f9062, 0f3DCCCCCD;
	add.f32 	%f9064, %f9063, 0f3DCCCCCD;
	add.f32 	%f9065, %f9064, 0f3DCCCCCD;
	add.f32 	%f9066, %f9065, 0f3DCCCCCD;
	add.f32 	%f9067, %f9066, 0f3DCCCCCD;
	add.f32 	%f9068, %f9067, 0f3DCCCCCD;
	add.f32 	%f9069, %f9068, 0f3DCCCCCD;
	add.f32 	%f9070, %f9069, 0f3DCCCCCD;
	add.f32 	%f9071, %f9070, 0f3DCCCCCD;
	add.f32 	%f9072, %f9071, 0f3DCCCCCD;
	add.f32 	%f9073, %f9072, 0f3DCCCCCD;
	add.f32 	%f9074, %f9073, 0f3DCCCCCD;
	add.f32 	%f9075, %f9074, 0f3DCCCCCD;
	add.f32 	%f9076, %f9075, 0f3DCCCCCD;
	add.f32 	%f9077, %f9076, 0f3DCCCCCD;
	add.f32 	%f9078, %f9077, 0f3DCCCCCD;
	add.f32 	%f9079, %f9078, 0f3DCCCCCD;
	add.f32 	%f9080, %f9079, 0f3DCCCCCD;
	add.f32 	%f9081, %f9080, 0f3DCCCCCD;
	add.f32 	%f9082, %f9081, 0f3DCCCCCD;
	add.f32 	%f9083, %f9082, 0f3DCCCCCD;
	add.f32 	%f9084, %f9083, 0f3DCCCCCD;
	add.f32 	%f9085, %f9084, 0f3DCCCCCD;
	add.f32 	%f9086, %f9085, 0f3DCCCCCD;
	add.f32 	%f9087, %f9086, 0f3DCCCCCD;
	add.f32 	%f9088, %f9087, 0f3DCCCCCD;
	add.f32 	%f9089, %f9088, 0f3DCCCCCD;
	add.f32 	%f9090, %f9089, 0f3DCCCCCD;
	add.f32 	%f9091, %f9090, 0f3DCCCCCD;
	add.f32 	%f9092, %f9091, 0f3DCCCCCD;
	add.f32 	%f9093, %f9092, 0f3DCCCCCD;
	add.f32 	%f9094, %f9093, 0f3DCCCCCD;
	add.f32 	%f9095, %f9094, 0f3DCCCCCD;
	add.f32 	%f9096, %f9095, 0f3DCCCCCD;
	add.f32 	%f9097, %f9096, 0f3DCCCCCD;
	add.f32 	%f9098, %f9097, 0f3DCCCCCD;
	add.f32 	%f9099, %f9098, 0f3DCCCCCD;
	add.f32 	%f9100, %f9099, 0f3DCCCCCD;
	add.f32 	%f9101, %f9100, 0f3DCCCCCD;
	add.f32 	%f9102, %f9101, 0f3DCCCCCD;
	add.f32 	%f9103, %f9102, 0f3DCCCCCD;
	add.f32 	%f9104, %f9103, 0f3DCCCCCD;
	add.f32 	%f9105, %f9104, 0f3DCCCCCD;
	add.f32 	%f9106, %f9105, 0f3DCCCCCD;
	add.f32 	%f9107, %f9106, 0f3DCCCCCD;
	add.f32 	%f9108, %f9107, 0f3DCCCCCD;
	add.f32 	%f9109, %f9108, 0f3DCCCCCD;
	add.f32 	%f9110, %f9109, 0f3DCCCCCD;
	add.f32 	%f9111, %f9110, 0f3DCCCCCD;
	add.f32 	%f9112, %f9111, 0f3DCCCCCD;
	add.f32 	%f9113, %f9112, 0f3DCCCCCD;
	add.f32 	%f9114, %f9113, 0f3DCCCCCD;
	add.f32 	%f9115, %f9114, 0f3DCCCCCD;
	add.f32 	%f9116, %f9115, 0f3DCCCCCD;
	add.f32 	%f9117, %f9116, 0f3DCCCCCD;
	add.f32 	%f9118, %f9117, 0f3DCCCCCD;
	add.f32 	%f9119, %f9118, 0f3DCCCCCD;
	add.f32 	%f9120, %f9119, 0f3DCCCCCD;
	add.f32 	%f9121, %f9120, 0f3DCCCCCD;
	add.f32 	%f9122, %f9121, 0f3DCCCCCD;
	add.f32 	%f9123, %f9122, 0f3DCCCCCD;
	add.f32 	%f9124, %f9123, 0f3DCCCCCD;
	add.f32 	%f9125, %f9124, 0f3DCCCCCD;
	add.f32 	%f9126, %f9125, 0f3DCCCCCD;
	add.f32 	%f9127, %f9126, 0f3DCCCCCD;
	add.f32 	%f9128, %f9127, 0f3DCCCCCD;
	add.f32 	%f9129, %f9128, 0f3DCCCCCD;
	add.f32 	%f9130, %f9129, 0f3DCCCCCD;
	add.f32 	%f9131, %f9130, 0f3DCCCCCD;
	add.f32 	%f9132, %f9131, 0f3DCCCCCD;
	add.f32 	%f9133, %f9132, 0f3DCCCCCD;
	add.f32 	%f9134, %f9133, 0f3DCCCCCD;
	add.f32 	%f9135, %f9134, 0f3DCCCCCD;
	add.f32 	%f9136, %f9135, 0f3DCCCCCD;
	add.f32 	%f9137, %f9136, 0f3DCCCCCD;
	add.f32 	%f9138, %f9137, 0f3DCCCCCD;
	add.f32 	%f9139, %f9138, 0f3DCCCCCD;
	add.f32 	%f9140, %f9139, 0f3DCCCCCD;
	add.f32 	%f9141, %f9140, 0f3DCCCCCD;
	add.f32 	%f9142, %f9141, 0f3DCCCCCD;
	add.f32 	%f9143, %f9142, 0f3DCCCCCD;
	add.f32 	%f9144, %f9143, 0f3DCCCCCD;
	add.f32 	%f9145, %f9144, 0f3DCCCCCD;
	add.f32 	%f9146, %f9145, 0f3DCCCCCD;
	add.f32 	%f9147, %f9146, 0f3DCCCCCD;
	add.f32 	%f9148, %f9147, 0f3DCCCCCD;
	add.f32 	%f9149, %f9148, 0f3DCCCCCD;
	add.f32 	%f9150, %f9149, 0f3DCCCCCD;
	add.f32 	%f9151, %f9150, 0f3DCCCCCD;
	add.f32 	%f9152, %f9151, 0f3DCCCCCD;
	add.f32 	%f9153, %f9152, 0f3DCCCCCD;
	add.f32 	%f9154, %f9153, 0f3DCCCCCD;
	add.f32 	%f9155, %f9154, 0f3DCCCCCD;
	add.f32 	%f9156, %f9155, 0f3DCCCCCD;
	add.f32 	%f9157, %f9156, 0f3DCCCCCD;
	add.f32 	%f9158, %f9157, 0f3DCCCCCD;
	add.f32 	%f9159, %f9158, 0f3DCCCCCD;
	add.f32 	%f9160, %f9159, 0f3DCCCCCD;
	add.f32 	%f9161, %f9160, 0f3DCCCCCD;
	add.f32 	%f9162, %f9161, 0f3DCCCCCD;
	add.f32 	%f9163, %f9162, 0f3DCCCCCD;
	add.f32 	%f9164, %f9163, 0f3DCCCCCD;
	add.f32 	%f9165, %f9164, 0f3DCCCCCD;
	add.f32 	%f9166, %f9165, 0f3DCCCCCD;
	add.f32 	%f9167, %f9166, 0f3DCCCCCD;
	add.f32 	%f9168, %f9167, 0f3DCCCCCD;
	add.f32 	%f9169, %f9168, 0f3DCCCCCD;
	add.f32 	%f9170, %f9169, 0f3DCCCCCD;
	add.f32 	%f9171, %f9170, 0f3DCCCCCD;
	add.f32 	%f9172, %f9171, 0f3DCCCCCD;
	add.f32 	%f9173, %f9172, 0f3DCCCCCD;
	add.f32 	%f9174, %f9173, 0f3DCCCCCD;
	add.f32 	%f9175, %f9174, 0f3DCCCCCD;
	add.f32 	%f9176, %f9175, 0f3DCCCCCD;
	add.f32 	%f9177, %f9176, 0f3DCCCCCD;
	add.f32 	%f9178, %f9177, 0f3DCCCCCD;
	add.f32 	%f9179, %f9178, 0f3DCCCCCD;
	add.f32 	%f9180, %f9179, 0f3DCCCCCD;
	add.f32 	%f9181, %f9180, 0f3DCCCCCD;
	add.f32 	%f9182, %f9181, 0f3DCCCCCD;
	add.f32 	%f9183, %f9182, 0f3DCCCCCD;
	add.f32 	%f9184, %f9183, 0f3DCCCCCD;
	add.f32 	%f9185, %f9184, 0f3DCCCCCD;
	add.f32 	%f9186, %f9185, 0f3DCCCCCD;
	add.f32 	%f9187, %f9186, 0f3DCCCCCD;
	add.f32 	%f9188, %f9187, 0f3DCCCCCD;
	add.f32 	%f9189, %f9188, 0f3DCCCCCD;
	add.f32 	%f9190, %f9189, 0f3DCCCCCD;
	add.f32 	%f9191, %f9190, 0f3DCCCCCD;
	add.f32 	%f9192, %f9191, 0f3DCCCCCD;
	add.f32 	%f9193, %f9192, 0f3DCCCCCD;
	add.f32 	%f9194, %f9193, 0f3DCCCCCD;
	add.f32 	%f9195, %f9194, 0f3DCCCCCD;
	add.f32 	%f9196, %f9195, 0f3DCCCCCD;
	add.f32 	%f9197, %f9196, 0f3DCCCCCD;
	add.f32 	%f9198, %f9197, 0f3DCCCCCD;
	add.f32 	%f9199, %f9198, 0f3DCCCCCD;
	add.f32 	%f9200, %f9199, 0f3DCCCCCD;
	add.f32 	%f9201, %f9200, 0f3DCCCCCD;
	add.f32 	%f9202, %f9201, 0f3DCCCCCD;
	add.f32 	%f9203, %f9202, 0f3DCCCCCD;
	add.f32 	%f9204, %f9203, 0f3DCCCCCD;
	add.f32 	%f9205, %f9204, 0f3DCCCCCD;
	add.f32 	%f9206, %f9205, 0f3DCCCCCD;
	add.f32 	%f9207, %f9206, 0f3DCCCCCD;
	add.f32 	%f9208, %f9207, 0f3DCCCCCD;
	add.f32 	%f9209, %f9208, 0f3DCCCCCD;
	add.f32 	%f9210, %f9209, 0f3DCCCCCD;
	add.f32 	%f9211, %f9210, 0f3DCCCCCD;
	add.f32 	%f9212, %f9211, 0f3DCCCCCD;
	add.f32 	%f9213, %f9212, 0f3DCCCCCD;
	add.f32 	%f9214, %f9213, 0f3DCCCCCD;
	add.f32 	%f9215, %f9214, 0f3DCCCCCD;
	add.f32 	%f9216, %f9215, 0f3DCCCCCD;
	add.f32 	%f9217, %f9216, 0f3DCCCCCD;
	add.f32 	%f9218, %f9217, 0f3DCCCCCD;
	add.f32 	%f9219, %f9218, 0f3DCCCCCD;
	add.f32 	%f9220, %f9219, 0f3DCCCCCD;
	add.f32 	%f9221, %f9220, 0f3DCCCCCD;
	add.f32 	%f9222, %f9221, 0f3DCCCCCD;
	add.f32 	%f9223, %f9222, 0f3DCCCCCD;
	add.f32 	%f9224, %f9223, 0f3DCCCCCD;
	add.f32 	%f9225, %f9224, 0f3DCCCCCD;
	add.f32 	%f9226, %f9225, 0f3DCCCCCD;
	add.f32 	%f9227, %f9226, 0f3DCCCCCD;
	add.f32 	%f9228, %f9227, 0f3DCCCCCD;
	add.f32 	%f9229, %f9228, 0f3DCCCCCD;
	add.f32 	%f9230, %f9229, 0f3DCCCCCD;
	add.f32 	%f9231, %f9230, 0f3DCCCCCD;
	add.f32 	%f9232, %f9231, 0f3DCCCCCD;
	add.f32 	%f9233, %f9232, 0f3DCCCCCD;
	add.f32 	%f9234, %f9233, 0f3DCCCCCD;
	add.f32 	%f9235, %f9234, 0f3DCCCCCD;
	add.f32 	%f9236, %f9235, 0f3DCCCCCD;
	add.f32 	%f9237, %f9236, 0f3DCCCCCD;
	add.f32 	%f9238, %f9237, 0f3DCCCCCD;
	add.f32 	%f9239, %f9238, 0f3DCCCCCD;
	add.f32 	%f9240, %f9239, 0f3DCCCCCD;
	add.f32 	%f9241, %f9240, 0f3DCCCCCD;
	add.f32 	%f9242, %f9241, 0f3DCCCCCD;
	add.f32 	%f9243, %f9242, 0f3DCCCCCD;
	add.f32 	%f9244, %f9243, 0f3DCCCCCD;
	add.f32 	%f9245, %f9244, 0f3DCCCCCD;
	add.f32 	%f9246, %f9245, 0f3DCCCCCD;
	add.f32 	%f9247, %f9246, 0f3DCCCCCD;
	add.f32 	%f9248, %f9247, 0f3DCCCCCD;
	add.f32 	%f9249, %f9248, 0f3DCCCCCD;
	add.f32 	%f9250, %f9249, 0f3DCCCCCD;
	add.f32 	%f9251, %f9250, 0f3DCCCCCD;
	add.f32 	%f9252, %f9251, 0f3DCCCCCD;
	add.f32 	%f9253, %f9252, 0f3DCCCCCD;
	add.f32 	%f9254, %f9253, 0f3DCCCCCD;
	add.f32 	%f9255, %f9254, 0f3DCCCCCD;
	add.f32 	%f9256, %f9255, 0f3DCCCCCD;
	add.f32 	%f9257, %f9256, 0f3DCCCCCD;
	add.f32 	%f9258, %f9257, 0f3DCCCCCD;
	add.f32 	%f9259, %f9258, 0f3DCCCCCD;
	add.f32 	%f9260, %f9259, 0f3DCCCCCD;
	add.f32 	%f9261, %f9260, 0f3DCCCCCD;
	add.f32 	%f9262, %f9261, 0f3DCCCCCD;
	add.f32 	%f9263, %f9262, 0f3DCCCCCD;
	add.f32 	%f9264, %f9263, 0f3DCCCCCD;
	add.f32 	%f9265, %f9264, 0f3DCCCCCD;
	add.f32 	%f9266, %f9265, 0f3DCCCCCD;
	add.f32 	%f9267, %f9266, 0f3DCCCCCD;
	add.f32 	%f9268, %f9267, 0f3DCCCCCD;
	add.f32 	%f9269, %f9268, 0f3DCCCCCD;
	add.f32 	%f9270, %f9269, 0f3DCCCCCD;
	add.f32 	%f9271, %f9270, 0f3DCCCCCD;
	add.f32 	%f9272, %f9271, 0f3DCCCCCD;
	add.f32 	%f9273, %f9272, 0f3DCCCCCD;
	add.f32 	%f9274, %f9273, 0f3DCCCCCD;
	add.f32 	%f9275, %f9274, 0f3DCCCCCD;
	add.f32 	%f9276, %f9275, 0f3DCCCCCD;
	add.f32 	%f9277, %f9276, 0f3DCCCCCD;
	add.f32 	%f9278, %f9277, 0f3DCCCCCD;
	add.f32 	%f9279, %f9278, 0f3DCCCCCD;
	add.f32 	%f9280, %f9279, 0f3DCCCCCD;
	add.f32 	%f9281, %f9280, 0f3DCCCCCD;
	add.f32 	%f9282, %f9281, 0f3DCCCCCD;
	add.f32 	%f9283, %f9282, 0f3DCCCCCD;
	add.f32 	%f9284, %f9283, 0f3DCCCCCD;
	add.f32 	%f9285, %f9284, 0f3DCCCCCD;
	add.f32 	%f9286, %f9285, 0f3DCCCCCD;
	add.f32 	%f9287, %f9286, 0f3DCCCCCD;
	add.f32 	%f9288, %f9287, 0f3DCCCCCD;
	add.f32 	%f9289, %f9288, 0f3DCCCCCD;
	add.f32 	%f9290, %f9289, 0f3DCCCCCD;
	add.f32 	%f9291, %f9290, 0f3DCCCCCD;
	add.f32 	%f9292, %f9291, 0f3DCCCCCD;
	add.f32 	%f9293, %f9292, 0f3DCCCCCD;
	add.f32 	%f9294, %f9293, 0f3DCCCCCD;
	add.f32 	%f9295, %f9294, 0f3DCCCCCD;
	add.f32 	%f9296, %f9295, 0f3DCCCCCD;
	add.f32 	%f9297, %f9296, 0f3DCCCCCD;
	add.f32 	%f9298, %f9297, 0f3DCCCCCD;
	add.f32 	%f9299, %f9298, 0f3DCCCCCD;
	add.f32 	%f9300, %f9299, 0f3DCCCCCD;
	add.f32 	%f9301, %f9300, 0f3DCCCCCD;
	add.f32 	%f9302, %f9301, 0f3DCCCCCD;
	add.f32 	%f9303, %f9302, 0f3DCCCCCD;
	add.f32 	%f9304, %f9303, 0f3DCCCCCD;
	add.f32 	%f9305, %f9304, 0f3DCCCCCD;
	add.f32 	%f9306, %f9305, 0f3DCCCCCD;
	add.f32 	%f9307, %f9306, 0f3DCCCCCD;
	add.f32 	%f9308, %f9307, 0f3DCCCCCD;
	add.f32 	%f9309, %f9308, 0f3DCCCCCD;
	add.f32 	%f9310, %f9309, 0f3DCCCCCD;
	add.f32 	%f9311, %f9310, 0f3DCCCCCD;
	add.f32 	%f9312, %f9311, 0f3DCCCCCD;
	add.f32 	%f9313, %f9312, 0f3DCCCCCD;
	add.f32 	%f9314, %f9313, 0f3DCCCCCD;
	add.f32 	%f9315, %f9314, 0f3DCCCCCD;
	add.f32 	%f9316, %f9315, 0f3DCCCCCD;
	add.f32 	%f9317, %f9316, 0f3DCCCCCD;
	add.f32 	%f9318, %f9317, 0f3DCCCCCD;
	add.f32 	%f9319, %f9318, 0f3DCCCCCD;
	add.f32 	%f9320, %f9319, 0f3DCCCCCD;
	add.f32 	%f9321, %f9320, 0f3DCCCCCD;
	add.f32 	%f9322, %f9321, 0f3DCCCCCD;
	add.f32 	%f9323, %f9322, 0f3DCCCCCD;
	add.f32 	%f9324, %f9323, 0f3DCCCCCD;
	add.f32 	%f9325, %f9324, 0f3DCCCCCD;
	add.f32 	%f9326, %f9325, 0f3DCCCCCD;
	add.f32 	%f9327, %f9326, 0f3DCCCCCD;
	add.f32 	%f9328, %f9327, 0f3DCCCCCD;
	add.f32 	%f9329, %f9328, 0f3DCCCCCD;
	add.f32 	%f9330, %f9329, 0f3DCCCCCD;
	add.f32 	%f9331, %f9330, 0f3DCCCCCD;
	add.f32 	%f9332, %f9331, 0f3DCCCCCD;
	add.f32 	%f9333, %f9332, 0f3DCCCCCD;
	add.f32 	%f9334, %f9333, 0f3DCCCCCD;
	add.f32 	%f9335, %f9334, 0f3DCCCCCD;
	add.f32 	%f9336, %f9335, 0f3DCCCCCD;
	add.f32 	%f9337, %f9336, 0f3DCCCCCD;
	add.f32 	%f9338, %f9337, 0f3DCCCCCD;
	add.f32 	%f9339, %f9338, 0f3DCCCCCD;
	add.f32 	%f9340, %f9339, 0f3DCCCCCD;
	add.f32 	%f9341, %f9340, 0f3DCCCCCD;
	add.f32 	%f9342, %f9341, 0f3DCCCCCD;
	add.f32 	%f9343, %f9342, 0f3DCCCCCD;
	add.f32 	%f9344, %f9343, 0f3DCCCCCD;
	add.f32 	%f9345, %f9344, 0f3DCCCCCD;
	add.f32 	%f9346, %f9345, 0f3DCCCCCD;
	add.f32 	%f9347, %f9346, 0f3DCCCCCD;
	add.f32 	%f9348, %f9347, 0f3DCCCCCD;
	add.f32 	%f9349, %f9348, 0f3DCCCCCD;
	add.f32 	%f9350, %f9349, 0f3DCCCCCD;
	add.f32 	%f9351, %f9350, 0f3DCCCCCD;
	add.f32 	%f9352, %f9351, 0f3DCCCCCD;
	add.f32 	%f9353, %f9352, 0f3DCCCCCD;
	add.f32 	%f9354, %f9353, 0f3DCCCCCD;
	add.f32 	%f9355, %f9354, 0f3DCCCCCD;
	add.f32 	%f9356, %f9355, 0f3DCCCCCD;
	add.f32 	%f9357, %f9356, 0f3DCCCCCD;
	add.f32 	%f9358, %f9357, 0f3DCCCCCD;
	add.f32 	%f9359, %f9358, 0f3DCCCCCD;
	add.f32 	%f9360, %f9359, 0f3DCCCCCD;
	add.f32 	%f9361, %f9360, 0f3DCCCCCD;
	add.f32 	%f9362, %f9361, 0f3DCCCCCD;
	add.f32 	%f9363, %f9362, 0f3DCCCCCD;
	add.f32 	%f9364, %f9363, 0f3DCCCCCD;
	add.f32 	%f9365, %f9364, 0f3DCCCCCD;
	add.f32 	%f9366, %f9365, 0f3DCCCCCD;
	add.f32 	%f9367, %f9366, 0f3DCCCCCD;
	add.f32 	%f9368, %f9367, 0f3DCCCCCD;
	add.f32 	%f9369, %f9368, 0f3DCCCCCD;
	add.f32 	%f9370, %f9369, 0f3DCCCCCD;
	add.f32 	%f9371, %f9370, 0f3DCCCCCD;
	add.f32 	%f9372, %f9371, 0f3DCCCCCD;
	add.f32 	%f9373, %f9372, 0f3DCCCCCD;
	add.f32 	%f9374, %f9373, 0f3DCCCCCD;
	add.f32 	%f9375, %f9374, 0f3DCCCCCD;
	add.f32 	%f9376, %f9375, 0f3DCCCCCD;
	add.f32 	%f9377, %f9376, 0f3DCCCCCD;
	add.f32 	%f9378, %f9377, 0f3DCCCCCD;
	add.f32 	%f9379, %f9378, 0f3DCCCCCD;
	add.f32 	%f9380, %f9379, 0f3DCCCCCD;
	add.f32 	%f9381, %f9380, 0f3DCCCCCD;
	add.f32 	%f9382, %f9381, 0f3DCCCCCD;
	add.f32 	%f9383, %f9382, 0f3DCCCCCD;
	add.f32 	%f9384, %f9383, 0f3DCCCCCD;
	add.f32 	%f9385, %f9384, 0f3DCCCCCD;
	add.f32 	%f9386, %f9385, 0f3DCCCCCD;
	add.f32 	%f9387, %f9386, 0f3DCCCCCD;
	add.f32 	%f9388, %f9387, 0f3DCCCCCD;
	add.f32 	%f9389, %f9388, 0f3DCCCCCD;
	add.f32 	%f9390, %f9389, 0f3DCCCCCD;
	add.f32 	%f9391, %f9390, 0f3DCCCCCD;
	add.f32 	%f9392, %f9391, 0f3DCCCCCD;
	add.f32 	%f9393, %f9392, 0f3DCCCCCD;
	add.f32 	%f9394, %f9393, 0f3DCCCCCD;
	add.f32 	%f9395, %f9394, 0f3DCCCCCD;
	add.f32 	%f9396, %f9395, 0f3DCCCCCD;
	add.f32 	%f9397, %f9396, 0f3DCCCCCD;
	add.f32 	%f9398, %f9397, 0f3DCCCCCD;
	add.f32 	%f9399, %f9398, 0f3DCCCCCD;
	add.f32 	%f9400, %f9399, 0f3DCCCCCD;
	add.f32 	%f9401, %f9400, 0f3DCCCCCD;
	add.f32 	%f9402, %f9401, 0f3DCCCCCD;
	add.f32 	%f9403, %f9402, 0f3DCCCCCD;
	add.f32 	%f9404, %f9403, 0f3DCCCCCD;
	add.f32 	%f9405, %f9404, 0f3DCCCCCD;
	add.f32 	%f9406, %f9405, 0f3DCCCCCD;
	add.f32 	%f9407, %f9406, 0f3DCCCCCD;
	add.f32 	%f9408, %f9407, 0f3DCCCCCD;
	add.f32 	%f9409, %f9408, 0f3DCCCCCD;
	add.f32 	%f9410, %f9409, 0f3DCCCCCD;
	add.f32 	%f9411, %f9410, 0f3DCCCCCD;
	add.f32 	%f9412, %f9411, 0f3DCCCCCD;
	add.f32 	%f9413, %f9412, 0f3DCCCCCD;
	add.f32 	%f9414, %f9413, 0f3DCCCCCD;
	add.f32 	%f9415, %f9414, 0f3DCCCCCD;
	add.f32 	%f9416, %f9415, 0f3DCCCCCD;
	add.f32 	%f9417, %f9416, 0f3DCCCCCD;
	add.f32 	%f9418, %f9417, 0f3DCCCCCD;
	add.f32 	%f9419, %f9418, 0f3DCCCCCD;
	add.f32 	%f9420, %f9419, 0f3DCCCCCD;
	add.f32 	%f9421, %f9420, 0f3DCCCCCD;
	add.f32 	%f9422, %f9421, 0f3DCCCCCD;
	add.f32 	%f9423, %f9422, 0f3DCCCCCD;
	add.f32 	%f9424, %f9423, 0f3DCCCCCD;
	add.f32 	%f9425, %f9424, 0f3DCCCCCD;
	add.f32 	%f9426, %f9425, 0f3DCCCCCD;
	add.f32 	%f9427, %f9426, 0f3DCCCCCD;
	add.f32 	%f9428, %f9427, 0f3DCCCCCD;
	add.f32 	%f9429, %f9428, 0f3DCCCCCD;
	add.f32 	%f9430, %f9429, 0f3DCCCCCD;
	add.f32 	%f9431, %f9430, 0f3DCCCCCD;
	add.f32 	%f9432, %f9431, 0f3DCCCCCD;
	add.f32 	%f9433, %f9432, 0f3DCCCCCD;
	add.f32 	%f9434, %f9433, 0f3DCCCCCD;
	add.f32 	%f9435, %f9434, 0f3DCCCCCD;
	add.f32 	%f9436, %f9435, 0f3DCCCCCD;
	add.f32 	%f9437, %f9436, 0f3DCCCCCD;
	add.f32 	%f9438, %f9437, 0f3DCCCCCD;
	add.f32 	%f9439, %f9438, 0f3DCCCCCD;
	add.f32 	%f9440, %f9439, 0f3DCCCCCD;
	add.f32 	%f9441, %f9440, 0f3DCCCCCD;
	add.f32 	%f9442, %f9441, 0f3DCCCCCD;
	add.f32 	%f9443, %f9442, 0f3DCCCCCD;
	add.f32 	%f9444, %f9443, 0f3DCCCCCD;
	add.f32 	%f9445, %f9444, 0f3DCCCCCD;
	add.f32 	%f9446, %f9445, 0f3DCCCCCD;
	add.f32 	%f9447, %f9446, 0f3DCCCCCD;
	add.f32 	%f9448, %f9447, 0f3DCCCCCD;
	add.f32 	%f9449, %f9448, 0f3DCCCCCD;
	add.f32 	%f9450, %f9449, 0f3DCCCCCD;
	add.f32 	%f9451, %f9450, 0f3DCCCCCD;
	add.f32 	%f9452, %f9451, 0f3DCCCCCD;
	add.f32 	%f9453, %f9452, 0f3DCCCCCD;
	add.f32 	%f9454, %f9453, 0f3DCCCCCD;
	add.f32 	%f9455, %f9454, 0f3DCCCCCD;
	add.f32 	%f9456, %f9455, 0f3DCCCCCD;
	add.f32 	%f9457, %f9456, 0f3DCCCCCD;
	add.f32 	%f9458, %f9457, 0f3DCCCCCD;
	add.f32 	%f9459, %f9458, 0f3DCCCCCD;
	add.f32 	%f9460, %f9459, 0f3DCCCCCD;
	add.f32 	%f9461, %f9460, 0f3DCCCCCD;
	add.f32 	%f9462, %f9461, 0f3DCCCCCD;
	add.f32 	%f9463, %f9462, 0f3DCCCCCD;
	add.f32 	%f9464, %f9463, 0f3DCCCCCD;
	add.f32 	%f9465, %f9464, 0f3DCCCCCD;
	add.f32 	%f9466, %f9465, 0f3DCCCCCD;
	add.f32 	%f9467, %f9466, 0f3DCCCCCD;
	add.f32 	%f9468, %f9467, 0f3DCCCCCD;
	add.f32 	%f9469, %f9468, 0f3DCCCCCD;
	add.f32 	%f9470, %f9469, 0f3DCCCCCD;
	add.f32 	%f9471, %f9470, 0f3DCCCCCD;
	add.f32 	%f9472, %f9471, 0f3DCCCCCD;
	add.f32 	%f9473, %f9472, 0f3DCCCCCD;
	add.f32 	%f9474, %f9473, 0f3DCCCCCD;
	add.f32 	%f9475, %f9474, 0f3DCCCCCD;
	add.f32 	%f9476, %f9475, 0f3DCCCCCD;
	add.f32 	%f9477, %f9476, 0f3DCCCCCD;
	add.f32 	%f9478, %f9477, 0f3DCCCCCD;
	add.f32 	%f9479, %f9478, 0f3DCCCCCD;
	add.f32 	%f9480, %f9479, 0f3DCCCCCD;
	add.f32 	%f9481, %f9480, 0f3DCCCCCD;
	add.f32 	%f9482, %f9481, 0f3DCCCCCD;
	add.f32 	%f9483, %f9482, 0f3DCCCCCD;
	add.f32 	%f9484, %f9483, 0f3DCCCCCD;
	add.f32 	%f9485, %f9484, 0f3DCCCCCD;
	add.f32 	%f9486, %f9485, 0f3DCCCCCD;
	add.f32 	%f9487, %f9486, 0f3DCCCCCD;
	add.f32 	%f9488, %f9487, 0f3DCCCCCD;
	add.f32 	%f9489, %f9488, 0f3DCCCCCD;
	add.f32 	%f9490, %f9489, 0f3DCCCCCD;
	add.f32 	%f9491, %f9490, 0f3DCCCCCD;
	add.f32 	%f9492, %f9491, 0f3DCCCCCD;
	add.f32 	%f9493, %f9492, 0f3DCCCCCD;
	add.f32 	%f9494, %f9493, 0f3DCCCCCD;
	add.f32 	%f9495, %f9494, 0f3DCCCCCD;
	add.f32 	%f9496, %f9495, 0f3DCCCCCD;
	add.f32 	%f9497, %f9496, 0f3DCCCCCD;
	add.f32 	%f9498, %f9497, 0f3DCCCCCD;
	add.f32 	%f9499, %f9498, 0f3DCCCCCD;
	add.f32 	%f9500, %f9499, 0f3DCCCCCD;
	add.f32 	%f9501, %f9500, 0f3DCCCCCD;
	add.f32 	%f9502, %f9501, 0f3DCCCCCD;
	add.f32 	%f9503, %f9502, 0f3DCCCCCD;
	add.f32 	%f9504, %f9503, 0f3DCCCCCD;
	add.f32 	%f9505, %f9504, 0f3DCCCCCD;
	add.f32 	%f9506, %f9505, 0f3DCCCCCD;
	add.f32 	%f9507, %f9506, 0f3DCCCCCD;
	add.f32 	%f9508, %f9507, 0f3DCCCCCD;
	add.f32 	%f9509, %f9508, 0f3DCCCCCD;
	add.f32 	%f9510, %f9509, 0f3DCCCCCD;
	add.f32 	%f9511, %f9510, 0f3DCCCCCD;
	add.f32 	%f9512, %f9511, 0f3DCCCCCD;
	add.f32 	%f9513, %f9512, 0f3DCCCCCD;
	add.f32 	%f9514, %f9513, 0f3DCCCCCD;
	add.f32 	%f9515, %f9514, 0f3DCCCCCD;
	add.f32 	%f9516, %f9515, 0f3DCCCCCD;
	add.f32 	%f9517, %f9516, 0f3DCCCCCD;
	add.f32 	%f9518, %f9517, 0f3DCCCCCD;
	add.f32 	%f9519, %f9518, 0f3DCCCCCD;
	add.f32 	%f9520, %f9519, 0f3DCCCCCD;
	add.f32 	%f9521, %f9520, 0f3DCCCCCD;
	add.f32 	%f9522, %f9521, 0f3DCCCCCD;
	add.f32 	%f9523, %f9522, 0f3DCCCCCD;
	add.f32 	%f9524, %f9523, 0f3DCCCCCD;
	add.f32 	%f9525, %f9524, 0f3DCCCCCD;
	add.f32 	%f9526, %f9525, 0f3DCCCCCD;
	add.f32 	%f9527, %f9526, 0f3DCCCCCD;
	add.f32 	%f9528, %f9527, 0f3DCCCCCD;
	add.f32 	%f9529, %f9528, 0f3DCCCCCD;
	add.f32 	%f9530, %f9529, 0f3DCCCCCD;
	add.f32 	%f9531, %f9530, 0f3DCCCCCD;
	add.f32 	%f9532, %f9531, 0f3DCCCCCD;
	add.f32 	%f9533, %f9532, 0f3DCCCCCD;
	add.f32 	%f9534, %f9533, 0f3DCCCCCD;
	add.f32 	%f9535, %f9534, 0f3DCCCCCD;
	add.f32 	%f9536, %f9535, 0f3DCCCCCD;
	add.f32 	%f9537, %f9536, 0f3DCCCCCD;
	add.f32 	%f9538, %f9537, 0f3DCCCCCD;
	add.f32 	%f9539, %f9538, 0f3DCCCCCD;
	add.f32 	%f9540, %f9539, 0f3DCCCCCD;
	add.f32 	%f9541, %f9540, 0f3DCCCCCD;
	add.f32 	%f9542, %f9541, 0f3DCCCCCD;
	add.f32 	%f9543, %f9542, 0f3DCCCCCD;
	add.f32 	%f9544, %f9543, 0f3DCCCCCD;
	add.f32 	%f9545, %f9544, 0f3DCCCCCD;
	add.f32 	%f9546, %f9545, 0f3DCCCCCD;
	add.f32 	%f9547, %f9546, 0f3DCCCCCD;
	add.f32 	%f9548, %f9547, 0f3DCCCCCD;
	add.f32 	%f9549, %f9548, 0f3DCCCCCD;
	add.f32 	%f9550, %f9549, 0f3DCCCCCD;
	add.f32 	%f9551, %f9550, 0f3DCCCCCD;
	add.f32 	%f9552, %f9551, 0f3DCCCCCD;
	add.f32 	%f9553, %f9552, 0f3DCCCCCD;
	add.f32 	%f9554, %f9553, 0f3DCCCCCD;
	add.f32 	%f9555, %f9554, 0f3DCCCCCD;
	add.f32 	%f9556, %f9555, 0f3DCCCCCD;
	add.f32 	%f9557, %f9556, 0f3DCCCCCD;
	add.f32 	%f9558, %f9557, 0f3DCCCCCD;
	add.f32 	%f9559, %f9558, 0f3DCCCCCD;
	add.f32 	%f9560, %f9559, 0f3DCCCCCD;
	add.f32 	%f9561, %f9560, 0f3DCCCCCD;
	add.f32 	%f9562, %f9561, 0f3DCCCCCD;
	add.f32 	%f9563, %f9562, 0f3DCCCCCD;
	add.f32 	%f9564, %f9563, 0f3DCCCCCD;
	add.f32 	%f9565, %f9564, 0f3DCCCCCD;
	add.f32 	%f9566, %f9565, 0f3DCCCCCD;
	add.f32 	%f9567, %f9566, 0f3DCCCCCD;
	add.f32 	%f9568, %f9567, 0f3DCCCCCD;
	add.f32 	%f9569, %f9568, 0f3DCCCCCD;
	add.f32 	%f9570, %f9569, 0f3DCCCCCD;
	add.f32 	%f9571, %f9570, 0f3DCCCCCD;
	add.f32 	%f9572, %f9571, 0f3DCCCCCD;
	add.f32 	%f9573, %f9572, 0f3DCCCCCD;
	add.f32 	%f9574, %f9573, 0f3DCCCCCD;
	add.f32 	%f9575, %f9574, 0f3DCCCCCD;
	add.f32 	%f9576, %f9575, 0f3DCCCCCD;
	add.f32 	%f9577, %f9576, 0f3DCCCCCD;
	add.f32 	%f9578, %f9577, 0f3DCCCCCD;
	add.f32 	%f9579, %f9578, 0f3DCCCCCD;
	add.f32 	%f9580, %f9579, 0f3DCCCCCD;
	add.f32 	%f9581, %f9580, 0f3DCCCCCD;
	add.f32 	%f9582, %f9581, 0f3DCCCCCD;
	add.f32 	%f9583, %f9582, 0f3DCCCCCD;
	add.f32 	%f9584, %f9583, 0f3DCCCCCD;
	add.f32 	%f9585, %f9584, 0f3DCCCCCD;
	add.f32 	%f9586, %f9585, 0f3DCCCCCD;
	add.f32 	%f9587, %f9586, 0f3DCCCCCD;
	add.f32 	%f9588, %f9587, 0f3DCCCCCD;
	add.f32 	%f9589, %f9588, 0f3DCCCCCD;
	add.f32 	%f9590, %f9589, 0f3DCCCCCD;
	add.f32 	%f9591, %f9590, 0f3DCCCCCD;
	add.f32 	%f9592, %f9591, 0f3DCCCCCD;
	add.f32 	%f9593, %f9592, 0f3DCCCCCD;
	add.f32 	%f9594, %f9593, 0f3DCCCCCD;
	add.f32 	%f9595, %f9594, 0f3DCCCCCD;
	add.f32 	%f9596, %f9595, 0f3DCCCCCD;
	add.f32 	%f9597, %f9596, 0f3DCCCCCD;
	add.f32 	%f9598, %f9597, 0f3DCCCCCD;
	add.f32 	%f9599, %f9598, 0f3DCCCCCD;
	add.f32 	%f9600, %f9599, 0f3DCCCCCD;
	add.f32 	%f9601, %f9600, 0f3DCCCCCD;
	add.f32 	%f9602, %f9601, 0f3DCCCCCD;
	add.f32 	%f9603, %f9602, 0f3DCCCCCD;
	add.f32 	%f9604, %f9603, 0f3DCCCCCD;
	add.f32 	%f9605, %f9604, 0f3DCCCCCD;
	add.f32 	%f9606, %f9605, 0f3DCCCCCD;
	add.f32 	%f9607, %f9606, 0f3DCCCCCD;
	add.f32 	%f9608, %f9607, 0f3DCCCCCD;
	add.f32 	%f9609, %f9608, 0f3DCCCCCD;
	add.f32 	%f9610, %f9609, 0f3DCCCCCD;
	add.f32 	%f9611, %f9610, 0f3DCCCCCD;
	add.f32 	%f9612, %f9611, 0f3DCCCCCD;
	add.f32 	%f9613, %f9612, 0f3DCCCCCD;
	add.f32 	%f9614, %f9613, 0f3DCCCCCD;
	add.f32 	%f9615, %f9614, 0f3DCCCCCD;
	add.f32 	%f9616, %f9615, 0f3DCCCCCD;
	add.f32 	%f9617, %f9616, 0f3DCCCCCD;
	add.f32 	%f9618, %f9617, 0f3DCCCCCD;
	add.f32 	%f9619, %f9618, 0f3DCCCCCD;
	add.f32 	%f9620, %f9619, 0f3DCCCCCD;
	add.f32 	%f9621, %f9620, 0f3DCCCCCD;
	add.f32 	%f9622, %f9621, 0f3DCCCCCD;
	add.f32 	%f9623, %f9622, 0f3DCCCCCD;
	add.f32 	%f9624, %f9623, 0f3DCCCCCD;
	add.f32 	%f9625, %f9624, 0f3DCCCCCD;
	add.f32 	%f9626, %f9625, 0f3DCCCCCD;
	add.f32 	%f9627, %f9626, 0f3DCCCCCD;
	add.f32 	%f9628, %f9627, 0f3DCCCCCD;
	add.f32 	%f9629, %f9628, 0f3DCCCCCD;
	add.f32 	%f9630, %f9629, 0f3DCCCCCD;
	add.f32 	%f9631, %f9630, 0f3DCCCCCD;
	add.f32 	%f9632, %f9631, 0f3DCCCCCD;
	add.f32 	%f9633, %f9632, 0f3DCCCCCD;
	add.f32 	%f9634, %f9633, 0f3DCCCCCD;
	add.f32 	%f9635, %f9634, 0f3DCCCCCD;
	add.f32 	%f9636, %f9635, 0f3DCCCCCD;
	add.f32 	%f9637, %f9636, 0f3DCCCCCD;
	add.f32 	%f9638, %f9637, 0f3DCCCCCD;
	add.f32 	%f9639, %f9638, 0f3DCCCCCD;
	add.f32 	%f9640, %f9639, 0f3DCCCCCD;
	add.f32 	%f9641, %f9640, 0f3DCCCCCD;
	add.f32 	%f9642, %f9641, 0f3DCCCCCD;
	add.f32 	%f9643, %f9642, 0f3DCCCCCD;
	add.f32 	%f9644, %f9643, 0f3DCCCCCD;
	add.f32 	%f9645, %f9644, 0f3DCCCCCD;
	add.f32 	%f9646, %f9645, 0f3DCCCCCD;
	add.f32 	%f9647, %f9646, 0f3DCCCCCD;
	add.f32 	%f9648, %f9647, 0f3DCCCCCD;
	add.f32 	%f9649, %f9648, 0f3DCCCCCD;
	add.f32 	%f9650, %f9649, 0f3DCCCCCD;
	add.f32 	%f9651, %f9650, 0f3DCCCCCD;
	add.f32 	%f9652, %f9651, 0f3DCCCCCD;
	add.f32 	%f9653, %f9652, 0f3DCCCCCD;
	add.f32 	%f9654, %f9653, 0f3DCCCCCD;
	add.f32 	%f9655, %f9654, 0f3DCCCCCD;
	add.f32 	%f9656, %f9655, 0f3DCCCCCD;
	add.f32 	%f9657, %f9656, 0f3DCCCCCD;
	add.f32 	%f9658, %f9657, 0f3DCCCCCD;
	add.f32 	%f9659, %f9658, 0f3DCCCCCD;
	add.f32 	%f9660, %f9659, 0f3DCCCCCD;
	add.f32 	%f9661, %f9660, 0f3DCCCCCD;
	add.f32 	%f9662, %f9661, 0f3DCCCCCD;
	add.f32 	%f9663, %f9662, 0f3DCCCCCD;
	add.f32 	%f9664, %f9663, 0f3DCCCCCD;
	add.f32 	%f9665, %f9664, 0f3DCCCCCD;
	add.f32 	%f9666, %f9665, 0f3DCCCCCD;
	add.f32 	%f9667, %f9666, 0f3DCCCCCD;
	add.f32 	%f9668, %f9667, 0f3DCCCCCD;
	add.f32 	%f9669, %f9668, 0f3DCCCCCD;
	add.f32 	%f9670, %f9669, 0f3DCCCCCD;
	add.f32 	%f9671, %f9670, 0f3DCCCCCD;
	add.f32 	%f9672, %f9671, 0f3DCCCCCD;
	add.f32 	%f9673, %f9672, 0f3DCCCCCD;
	add.f32 	%f9674, %f9673, 0f3DCCCCCD;
	add.f32 	%f9675, %f9674, 0f3DCCCCCD;
	add.f32 	%f9676, %f9675, 0f3DCCCCCD;
	add.f32 	%f9677, %f9676, 0f3DCCCCCD;
	add.f32 	%f9678, %f9677, 0f3DCCCCCD;
	add.f32 	%f9679, %f9678, 0f3DCCCCCD;
	add.f32 	%f9680, %f9679, 0f3DCCCCCD;
	add.f32 	%f9681, %f9680, 0f3DCCCCCD;
	add.f32 	%f9682, %f9681, 0f3DCCCCCD;
	add.f32 	%f9683, %f9682, 0f3DCCCCCD;
	add.f32 	%f9684, %f9683, 0f3DCCCCCD;
	add.f32 	%f9685, %f9684, 0f3DCCCCCD;
	add.f32 	%f9686, %f9685, 0f3DCCCCCD;
	add.f32 	%f9687, %f9686, 0f3DCCCCCD;
	add.f32 	%f9688, %f9687, 0f3DCCCCCD;
	add.f32 	%f9689, %f9688, 0f3DCCCCCD;
	add.f32 	%f9690, %f9689, 0f3DCCCCCD;
	add.f32 	%f9691, %f9690, 0f3DCCCCCD;
	add.f32 	%f9692, %f9691, 0f3DCCCCCD;
	add.f32 	%f9693, %f9692, 0f3DCCCCCD;
	add.f32 	%f9694, %f9693, 0f3DCCCCCD;
	add.f32 	%f9695, %f9694, 0f3DCCCCCD;
	add.f32 	%f9696, %f9695, 0f3DCCCCCD;
	add.f32 	%f9697, %f9696, 0f3DCCCCCD;
	add.f32 	%f9698, %f9697, 0f3DCCCCCD;
	add.f32 	%f9699, %f9698, 0f3DCCCCCD;
	add.f32 	%f9700, %f9699, 0f3DCCCCCD;
	add.f32 	%f9701, %f9700, 0f3DCCCCCD;
	add.f32 	%f9702, %f9701, 0f3DCCCCCD;
	add.f32 	%f9703, %f9702, 0f3DCCCCCD;
	add.f32 	%f9704, %f9703, 0f3DCCCCCD;
	add.f32 	%f9705, %f9704, 0f3DCCCCCD;
	add.f32 	%f9706, %f9705, 0f3DCCCCCD;
	add.f32 	%f9707, %f9706, 0f3DCCCCCD;
	add.f32 	%f9708, %f9707, 0f3DCCCCCD;
	add.f32 	%f9709, %f9708, 0f3DCCCCCD;
	add.f32 	%f9710, %f9709, 0f3DCCCCCD;
	add.f32 	%f9711, %f9710, 0f3DCCCCCD;
	add.f32 	%f9712, %f9711, 0f3DCCCCCD;
	add.f32 	%f9713, %f9712, 0f3DCCCCCD;
	add.f32 	%f9714, %f9713, 0f3DCCCCCD;
	add.f32 	%f9715, %f9714, 0f3DCCCCCD;
	add.f32 	%f9716, %f9715, 0f3DCCCCCD;
	add.f32 	%f9717, %f9716, 0f3DCCCCCD;
	add.f32 	%f9718, %f9717, 0f3DCCCCCD;
	add.f32 	%f9719, %f9718, 0f3DCCCCCD;
	add.f32 	%f9720, %f9719, 0f3DCCCCCD;
	add.f32 	%f9721, %f9720, 0f3DCCCCCD;
	add.f32 	%f9722, %f9721, 0f3DCCCCCD;
	add.f32 	%f9723, %f9722, 0f3DCCCCCD;
	add.f32 	%f9724, %f9723, 0f3DCCCCCD;
	add.f32 	%f9725, %f9724, 0f3DCCCCCD;
	add.f32 	%f9726, %f9725, 0f3DCCCCCD;
	add.f32 	%f9727, %f9726, 0f3DCCCCCD;
	add.f32 	%f9728, %f9727, 0f3DCCCCCD;
	add.f32 	%f9729, %f9728, 0f3DCCCCCD;
	add.f32 	%f9730, %f9729, 0f3DCCCCCD;
	add.f32 	%f9731, %f9730, 0f3DCCCCCD;
	add.f32 	%f9732, %f9731, 0f3DCCCCCD;
	add.f32 	%f9733, %f9732, 0f3DCCCCCD;
	add.f32 	%f9734, %f9733, 0f3DCCCCCD;
	add.f32 	%f9735, %f9734, 0f3DCCCCCD;
	add.f32 	%f9736, %f9735, 0f3DCCCCCD;
	add.f32 	%f9737, %f9736, 0f3DCCCCCD;
	add.f32 	%f9738, %f9737, 0f3DCCCCCD;
	add.f32 	%f9739, %f9738, 0f3DCCCCCD;
	add.f32 	%f9740, %f9739, 0f3DCCCCCD;
	add.f32 	%f9741, %f9740, 0f3DCCCCCD;
	add.f32 	%f9742, %f9741, 0f3DCCCCCD;
	add.f32 	%f9743, %f9742, 0f3DCCCCCD;
	add.f32 	%f9744, %f9743, 0f3DCCCCCD;
	add.f32 	%f9745, %f9744, 0f3DCCCCCD;
	add.f32 	%f9746, %f9745, 0f3DCCCCCD;
	add.f32 	%f9747, %f9746, 0f3DCCCCCD;
	add.f32 	%f9748, %f9747, 0f3DCCCCCD;
	add.f32 	%f9749, %f9748, 0f3DCCCCCD;
	add.f32 	%f9750, %f9749, 0f3DCCCCCD;
	add.f32 	%f9751, %f9750, 0f3DCCCCCD;
	add.f32 	%f9752, %f9751, 0f3DCCCCCD;
	add.f32 	%f9753, %f9752, 0f3DCCCCCD;
	add.f32 	%f9754, %f9753, 0f3DCCCCCD;
	add.f32 	%f9755, %f9754, 0f3DCCCCCD;
	add.f32 	%f9756, %f9755, 0f3DCCCCCD;
	add.f32 	%f9757, %f9756, 0f3DCCCCCD;
	add.f32 	%f9758, %f9757, 0f3DCCCCCD;
	add.f32 	%f9759, %f9758, 0f3DCCCCCD;
	add.f32 	%f9760, %f9759, 0f3DCCCCCD;
	add.f32 	%f9761, %f9760, 0f3DCCCCCD;
	add.f32 	%f9762, %f9761, 0f3DCCCCCD;
	add.f32 	%f9763, %f9762, 0f3DCCCCCD;
	add.f32 	%f9764, %f9763, 0f3DCCCCCD;
	add.f32 	%f9765, %f9764, 0f3DCCCCCD;
	add.f32 	%f9766, %f9765, 0f3DCCCCCD;
	add.f32 	%f9767, %f9766, 0f3DCCCCCD;
	add.f32 	%f9768, %f9767, 0f3DCCCCCD;
	add.f32 	%f9769, %f9768, 0f3DCCCCCD;
	add.f32 	%f9770, %f9769, 0f3DCCCCCD;
	add.f32 	%f9771, %f9770, 0f3DCCCCCD;
	add.f32 	%f9772, %f9771, 0f3DCCCCCD;
	add.f32 	%f9773, %f9772, 0f3DCCCCCD;
	add.f32 	%f9774, %f9773, 0f3DCCCCCD;
	add.f32 	%f9775, %f9774, 0f3DCCCCCD;
	add.f32 	%f9776, %f9775, 0f3DCCCCCD;
	add.f32 	%f9777, %f9776, 0f3DCCCCCD;
	add.f32 	%f9778, %f9777, 0f3DCCCCCD;
	add.f32 	%f9779, %f9778, 0f3DCCCCCD;
	add.f32 	%f9780, %f9779, 0f3DCCCCCD;
	add.f32 	%f9781, %f9780, 0f3DCCCCCD;
	add.f32 	%f9782, %f9781, 0f3DCCCCCD;
	add.f32 	%f9783, %f9782, 0f3DCCCCCD;
	add.f32 	%f9784, %f9783, 0f3DCCCCCD;
	add.f32 	%f9785, %f9784, 0f3DCCCCCD;
	add.f32 	%f9786, %f9785, 0f3DCCCCCD;
	add.f32 	%f9787, %f9786, 0f3DCCCCCD;
	add.f32 	%f9788, %f9787, 0f3DCCCCCD;
	add.f32 	%f9789, %f9788, 0f3DCCCCCD;
	add.f32 	%f9790, %f9789, 0f3DCCCCCD;
	add.f32 	%f9791, %f9790, 0f3DCCCCCD;
	add.f32 	%f9792, %f9791, 0f3DCCCCCD;
	add.f32 	%f9793, %f9792, 0f3DCCCCCD;
	add.f32 	%f9794, %f9793, 0f3DCCCCCD;
	add.f32 	%f9795, %f9794, 0f3DCCCCCD;
	add.f32 	%f9796, %f9795, 0f3DCCCCCD;
	add.f32 	%f9797, %f9796, 0f3DCCCCCD;
	add.f32 	%f9798, %f9797, 0f3DCCCCCD;
	add.f32 	%f9799, %f9798, 0f3DCCCCCD;
	add.f32 	%f9800, %f9799, 0f3DCCCCCD;
	add.f32 	%f9801, %f9800, 0f3DCCCCCD;
	add.f32 	%f9802, %f9801, 0f3DCCCCCD;
	add.f32 	%f9803, %f9802, 0f3DCCCCCD;
	add.f32 	%f9804, %f9803, 0f3DCCCCCD;
	add.f32 	%f9805, %f9804, 0f3DCCCCCD;
	add.f32 	%f9806, %f9805, 0f3DCCCCCD;
	add.f32 	%f9807, %f9806, 0f3DCCCCCD;
	add.f32 	%f9808, %f9807, 0f3DCCCCCD;
	add.f32 	%f9809, %f9808, 0f3DCCCCCD;
	add.f32 	%f9810, %f9809, 0f3DCCCCCD;
	add.f32 	%f9811, %f9810, 0f3DCCCCCD;
	add.f32 	%f9812, %f9811, 0f3DCCCCCD;
	add.f32 	%f9813, %f9812, 0f3DCCCCCD;
	add.f32 	%f9814, %f9813, 0f3DCCCCCD;
	add.f32 	%f9815, %f9814, 0f3DCCCCCD;
	add.f32 	%f9816, %f9815, 0f3DCCCCCD;
	add.f32 	%f9817, %f9816, 0f3DCCCCCD;
	add.f32 	%f9818, %f9817, 0f3DCCCCCD;
	add.f32 	%f9819, %f9818, 0f3DCCCCCD;
	add.f32 	%f9820, %f9819, 0f3DCCCCCD;
	add.f32 	%f9821, %f9820, 0f3DCCCCCD;
	add.f32 	%f9822, %f9821, 0f3DCCCCCD;
	add.f32 	%f9823, %f9822, 0f3DCCCCCD;
	add.f32 	%f9824, %f9823, 0f3DCCCCCD;
	add.f32 	%f9825, %f9824, 0f3DCCCCCD;
	add.f32 	%f9826, %f9825, 0f3DCCCCCD;
	add.f32 	%f9827, %f9826, 0f3DCCCCCD;
	add.f32 	%f9828, %f9827, 0f3DCCCCCD;
	add.f32 	%f9829, %f9828, 0f3DCCCCCD;
	add.f32 	%f9830, %f9829, 0f3DCCCCCD;
	add.f32 	%f9831, %f9830, 0f3DCCCCCD;
	add.f32 	%f9832, %f9831, 0f3DCCCCCD;
	add.f32 	%f9833, %f9832, 0f3DCCCCCD;
	add.f32 	%f9834, %f9833, 0f3DCCCCCD;
	add.f32 	%f9835, %f9834, 0f3DCCCCCD;
	add.f32 	%f9836, %f9835, 0f3DCCCCCD;
	add.f32 	%f9837, %f9836, 0f3DCCCCCD;
	add.f32 	%f9838, %f9837, 0f3DCCCCCD;
	add.f32 	%f9839, %f9838, 0f3DCCCCCD;
	add.f32 	%f9840, %f9839, 0f3DCCCCCD;
	add.f32 	%f9841, %f9840, 0f3DCCCCCD;
	add.f32 	%f9842, %f9841, 0f3DCCCCCD;
	add.f32 	%f9843, %f9842, 0f3DCCCCCD;
	add.f32 	%f9844, %f9843, 0f3DCCCCCD;
	add.f32 	%f9845, %f9844, 0f3DCCCCCD;
	add.f32 	%f9846, %f9845, 0f3DCCCCCD;
	add.f32 	%f9847, %f9846, 0f3DCCCCCD;
	add.f32 	%f9848, %f9847, 0f3DCCCCCD;
	add.f32 	%f9849, %f9848, 0f3DCCCCCD;
	add.f32 	%f9850, %f9849, 0f3DCCCCCD;
	add.f32 	%f9851, %f9850, 0f3DCCCCCD;
	add.f32 	%f9852, %f9851, 0f3DCCCCCD;
	add.f32 	%f9853, %f9852, 0f3DCCCCCD;
	add.f32 	%f9854, %f9853, 0f3DCCCCCD;
	add.f32 	%f9855, %f9854, 0f3DCCCCCD;
	add.f32 	%f9856, %f9855, 0f3DCCCCCD;
	add.f32 	%f9857, %f9856, 0f3DCCCCCD;
	add.f32 	%f9858, %f9857, 0f3DCCCCCD;
	add.f32 	%f9859, %f9858, 0f3DCCCCCD;
	add.f32 	%f9860, %f9859, 0f3DCCCCCD;
	add.f32 	%f9861, %f9860, 0f3DCCCCCD;
	add.f32 	%f9862, %f9861, 0f3DCCCCCD;
	add.f32 	%f9863, %f9862, 0f3DCCCCCD;
	add.f32 	%f9864, %f9863, 0f3DCCCCCD;
	add.f32 	%f9865, %f9864, 0f3DCCCCCD;
	add.f32 	%f9866, %f9865, 0f3DCCCCCD;
	add.f32 	%f9867, %f9866, 0f3DCCCCCD;
	add.f32 	%f9868, %f9867, 0f3DCCCCCD;
	add.f32 	%f9869, %f9868, 0f3DCCCCCD;
	add.f32 	%f9870, %f9869, 0f3DCCCCCD;
	add.f32 	%f9871, %f9870, 0f3DCCCCCD;
	add.f32 	%f9872, %f9871, 0f3DCCCCCD;
	add.f32 	%f9873, %f9872, 0f3DCCCCCD;
	add.f32 	%f9874, %f9873, 0f3DCCCCCD;
	add.f32 	%f9875, %f9874, 0f3DCCCCCD;
	add.f32 	%f9876, %f9875, 0f3DCCCCCD;
	add.f32 	%f9877, %f9876, 0f3DCCCCCD;
	add.f32 	%f9878, %f9877, 0f3DCCCCCD;
	add.f32 	%f9879, %f9878, 0f3DCCCCCD;
	add.f32 	%f9880, %f9879, 0f3DCCCCCD;
	add.f32 	%f9881, %f9880, 0f3DCCCCCD;
	add.f32 	%f9882, %f9881, 0f3DCCCCCD;
	add.f32 	%f9883, %f9882, 0f3DCCCCCD;
	add.f32 	%f9884, %f9883, 0f3DCCCCCD;
	add.f32 	%f9885, %f9884, 0f3DCCCCCD;
	add.f32 	%f9886, %f9885, 0f3DCCCCCD;
	add.f32 	%f9887, %f9886, 0f3DCCCCCD;
	add.f32 	%f9888, %f9887, 0f3DCCCCCD;
	add.f32 	%f9889, %f9888, 0f3DCCCCCD;
	add.f32 	%f9890, %f9889, 0f3DCCCCCD;
	add.f32 	%f9891, %f9890, 0f3DCCCCCD;
	add.f32 	%f9892, %f9891, 0f3DCCCCCD;
	add.f32 	%f9893, %f9892, 0f3DCCCCCD;
	add.f32 	%f9894, %f9893, 0f3DCCCCCD;
	add.f32 	%f9895, %f9894, 0f3DCCCCCD;
	add.f32 	%f9896, %f9895, 0f3DCCCCCD;
	add.f32 	%f9897, %f9896, 0f3DCCCCCD;
	add.f32 	%f9898, %f9897, 0f3DCCCCCD;
	add.f32 	%f9899, %f9898, 0f3DCCCCCD;
	add.f32 	%f9900, %f9899, 0f3DCCCCCD;
	add.f32 	%f9901, %f9900, 0f3DCCCCCD;
	add.f32 	%f9902, %f9901, 0f3DCCCCCD;
	add.f32 	%f9903, %f9902, 0f3DCCCCCD;
	add.f32 	%f9904, %f9903, 0f3DCCCCCD;
	add.f32 	%f9905, %f9904, 0f3DCCCCCD;
	add.f32 	%f9906, %f9905, 0f3DCCCCCD;
	add.f32 	%f9907, %f9906, 0f3DCCCCCD;
	add.f32 	%f9908, %f9907, 0f3DCCCCCD;
	add.f32 	%f9909, %f9908, 0f3DCCCCCD;
	add.f32 	%f9910, %f9909, 0f3DCCCCCD;
	add.f32 	%f9911, %f9910, 0f3DCCCCCD;
	add.f32 	%f9912, %f9911, 0f3DCCCCCD;
	add.f32 	%f9913, %f9912, 0f3DCCCCCD;
	add.f32 	%f9914, %f9913, 0f3DCCCCCD;
	add.f32 	%f9915, %f9914, 0f3DCCCCCD;
	add.f32 	%f9916, %f9915, 0f3DCCCCCD;
	add.f32 	%f9917, %f9916, 0f3DCCCCCD;
	add.f32 	%f9918, %f9917, 0f3DCCCCCD;
	add.f32 	%f9919, %f9918, 0f3DCCCCCD;
	add.f32 	%f9920, %f9919, 0f3DCCCCCD;
	add.f32 	%f9921, %f9920, 0f3DCCCCCD;
	add.f32 	%f9922, %f9921, 0f3DCCCCCD;
	add.f32 	%f9923, %f9922, 0f3DCCCCCD;
	add.f32 	%f9924, %f9923, 0f3DCCCCCD;
	add.f32 	%f9925, %f9924, 0f3DCCCCCD;
	add.f32 	%f9926, %f9925, 0f3DCCCCCD;
	add.f32 	%f9927, %f9926, 0f3DCCCCCD;
	add.f32 	%f9928, %f9927, 0f3DCCCCCD;
	add.f32 	%f9929, %f9928, 0f3DCCCCCD;
	add.f32 	%f9930, %f9929, 0f3DCCCCCD;
	add.f32 	%f9931, %f9930, 0f3DCCCCCD;
	add.f32 	%f9932, %f9931, 0f3DCCCCCD;
	add.f32 	%f9933, %f9932, 0f3DCCCCCD;
	add.f32 	%f9934, %f9933, 0f3DCCCCCD;
	add.f32 	%f9935, %f9934, 0f3DCCCCCD;
	add.f32 	%f9936, %f9935, 0f3DCCCCCD;
	add.f32 	%f9937, %f9936, 0f3DCCCCCD;
	add.f32 	%f9938, %f9937, 0f3DCCCCCD;
	add.f32 	%f9939, %f9938, 0f3DCCCCCD;
	add.f32 	%f9940, %f9939, 0f3DCCCCCD;
	add.f32 	%f9941, %f9940, 0f3DCCCCCD;
	add.f32 	%f9942, %f9941, 0f3DCCCCCD;
	add.f32 	%f9943, %f9942, 0f3DCCCCCD;
	add.f32 	%f9944, %f9943, 0f3DCCCCCD;
	add.f32 	%f9945, %f9944, 0f3DCCCCCD;
	add.f32 	%f9946, %f9945, 0f3DCCCCCD;
	add.f32 	%f9947, %f9946, 0f3DCCCCCD;
	add.f32 	%f9948, %f9947, 0f3DCCCCCD;
	add.f32 	%f9949, %f9948, 0f3DCCCCCD;
	add.f32 	%f9950, %f9949, 0f3DCCCCCD;
	add.f32 	%f9951, %f9950, 0f3DCCCCCD;
	add.f32 	%f9952, %f9951, 0f3DCCCCCD;
	add.f32 	%f9953, %f9952, 0f3DCCCCCD;
	add.f32 	%f9954, %f9953, 0f3DCCCCCD;
	add.f32 	%f9955, %f9954, 0f3DCCCCCD;
	add.f32 	%f9956, %f9955, 0f3DCCCCCD;
	add.f32 	%f9957, %f9956, 0f3DCCCCCD;
	add.f32 	%f9958, %f9957, 0f3DCCCCCD;
	add.f32 	%f9959, %f9958, 0f3DCCCCCD;
	add.f32 	%f9960, %f9959, 0f3DCCCCCD;
	add.f32 	%f9961, %f9960, 0f3DCCCCCD;
	add.f32 	%f9962, %f9961, 0f3DCCCCCD;
	add.f32 	%f9963, %f9962, 0f3DCCCCCD;
	add.f32 	%f9964, %f9963, 0f3DCCCCCD;
	add.f32 	%f9965, %f9964, 0f3DCCCCCD;
	add.f32 	%f9966, %f9965, 0f3DCCCCCD;
	add.f32 	%f9967, %f9966, 0f3DCCCCCD;
	add.f32 	%f9968, %f9967, 0f3DCCCCCD;
	add.f32 	%f9969, %f9968, 0f3DCCCCCD;
	add.f32 	%f9970, %f9969, 0f3DCCCCCD;
	add.f32 	%f9971, %f9970, 0f3DCCCCCD;
	add.f32 	%f9972, %f9971, 0f3DCCCCCD;
	add.f32 	%f9973, %f9972, 0f3DCCCCCD;
	add.f32 	%f9974, %f9973, 0f3DCCCCCD;
	add.f32 	%f9975, %f9974, 0f3DCCCCCD;
	add.f32 	%f9976, %f9975, 0f3DCCCCCD;
	add.f32 	%f9977, %f9976, 0f3DCCCCCD;
	add.f32 	%f9978, %f9977, 0f3DCCCCCD;
	add.f32 	%f9979, %f9978, 0f3DCCCCCD;
	add.f32 	%f9980, %f9979, 0f3DCCCCCD;
	add.f32 	%f9981, %f9980, 0f3DCCCCCD;
	add.f32 	%f9982, %f9981, 0f3DCCCCCD;
	add.f32 	%f9983, %f9982, 0f3DCCCCCD;
	add.f32 	%f9984, %f9983, 0f3DCCCCCD;
	add.f32 	%f9985, %f9984, 0f3DCCCCCD;
	add.f32 	%f9986, %f9985, 0f3DCCCCCD;
	add.f32 	%f9987, %f9986, 0f3DCCCCCD;
	add.f32 	%f9988, %f9987, 0f3DCCCCCD;
	add.f32 	%f9989, %f9988, 0f3DCCCCCD;
	add.f32 	%f9990, %f9989, 0f3DCCCCCD;
	add.f32 	%f9991, %f9990, 0f3DCCCCCD;
	add.f32 	%f9992, %f9991, 0f3DCCCCCD;
	add.f32 	%f9993, %f9992, 0f3DCCCCCD;
	add.f32 	%f9994, %f9993, 0f3DCCCCCD;
	add.f32 	%f9995, %f9994, 0f3DCCCCCD;
	add.f32 	%f9996, %f9995, 0f3DCCCCCD;
	add.f32 	%f9997, %f9996, 0f3DCCCCCD;
	add.f32 	%f9998, %f9997, 0f3DCCCCCD;
	add.f32 	%f9999, %f9998, 0f3DCCCCCD;
	add.f32 	%f10000, %f9999, 0f3DCCCCCD;
	add.f32 	%f10001, %f10000, 0f3DCCCCCD;
	st.global.f32 	[_ZN34_INTERNAL_1c833ee3_4_k_cu_b539563336_GLOBAL__N__1c833ee3_4_k_cu_b53956335accumE], %f10001;
	ret;

}


// ===== COMPILED SASS (sm_100) =====

	.target	sm_100

	.elftype	@"ET_EXEC"


//--------------------- .note.nv.tkinfo           --------------------------
	.section	.note.nv.tkinfo,"",@"SHT_NOTE"
	.sectionflags	@"SHF_NOTE_NV_TKINFO"
	.tkinfo
        /*0018*/ 	.word	0x00000002
        /*0030*/ 	.string	""
        /*0030*/ 	.string	"ptxas"
        /*0030*/ 	.string	"Cuda compilation tools, release 13.0, V13.0.88"
        /*0030*/ 	.string	"Build cuda_13.0.r13.0/compiler.36424714_0"
        /*0030*/ 	.string	"-arch sm_100 -m 64 "



//--------------------- .note.nv.cuinfo           --------------------------
	.section	.note.nv.cuinfo,"",@"SHT_NOTE"
	.sectionflags	@"SHF_NOTE_NV_CUINFO"
        /*0018*/ 	.short	0x0002
        /*001a*/ 	.short	0x0064
        /*001c*/ 	.short	0x0082
	.zero		2


//--------------------- .nv.info                  --------------------------
	.section	.nv.info,"",@"SHT_CUDA_INFO"
	.align	4


	//----- nvinfo : EIATTR_REGCOUNT
	.align		4
        /*0000*/ 	.byte	0x04, 0x2f
        /*0002*/ 	.short	(.L_2 - .L_1)
	.align		4
.L_1:
        /*0004*/ 	.word	index@(_ZN36_GLOBAL__N__1c833ee3_4_k_cu_b53956339flop_testEv)
        /*0008*/ 	.word	0x00000008


	//----- nvinfo : EIATTR_FRAME_SIZE
	.align		4
.L_2:
        /*000c*/ 	.byte	0x04, 0x11
        /*000e*/ 	.short	(.L_4 - .L_3)
	.align		4
.L_3:
        /*0010*/ 	.word	index@(_ZN36_GLOBAL__N__1c833ee3_4_k_cu_b53956339flop_testEv)
        /*0014*/ 	.word	0x00000000


	//----- nvinfo : EIATTR_MIN_STACK_SIZE
	.align		4
.L_4:
        /*0018*/ 	.byte	0x04, 0x12
        /*001a*/ 	.short	(.L_6 - .L_5)
	.align		4
.L_5:
        /*001c*/ 	.word	index@(_ZN36_GLOBAL__N__1c833ee3_4_k_cu_b53956339flop_testEv)
        /*0020*/ 	.word	0x00000000
.L_6:


//--------------------- .nv.compat                --------------------------
	.section	.nv.compat,"",@"SHT_CUDA_COMPAT_INFO"
	.align	4
        /*0000*/ 	.byte	0x02, 0x09, 0x00, 0x00, 0x02, 0x02, 0x01, 0x00, 0x02, 0x05, 0x05, 0x00, 0x03, 0x07, 0x01, 0x01
        /*0010*/ 	.byte	0x02, 0x03, 0x00, 0x00, 0x02, 0x06, 0x01, 0x00, 0x04, 0x0b, 0x08, 0x00, 0x09, 0x00, 0x00, 0x00
        /*0020*/ 	.byte	0x00, 0x00, 0x00, 0x00


//--------------------- .nv.info._ZN36_GLOBAL__N__1c833ee3_4_k_cu_b53956339flop_testEv --------------------------
	.section	.nv.info._ZN36_GLOBAL__N__1c833ee3_4_k_cu_b53956339flop_testEv,"",@"SHT_CUDA_INFO"
	.sectionflags	@""
	.align	4


	//----- nvinfo : EIATTR_CUDA_API_VERSION
	.align		4
        /*0000*/ 	.byte	0x04, 0x37
        /*0002*/ 	.short	(.L_8 - .L_7)
.L_7:
        /*0004*/ 	.word	0x00000082


	//----- nvinfo : EIATTR_SPARSE_MMA_MASK
	.align		4
.L_8:
        /*0008*/ 	.byte	0x03, 0x50
        /*000a*/ 	.short	0x0000


	//----- nvinfo : EIATTR_MAXREG_COUNT
	.align		4
        /*000c*/ 	.byte	0x03, 0x1b
        /*000e*/ 	.short	0x00ff


	//----- nvinfo : EIATTR_MERCURY_ISA_VERSION
	.align		4
        /*0010*/ 	.byte	0x03, 0x5f
        /*0012*/ 	.short	0x0101


	//----- nvinfo : EIATTR_VRC_CTA_INIT_COUNT
	.align		4
        /*0014*/ 	.byte	0x02, 0x4a
	.zero		1
	.zero		1


	//----- nvinfo : EIATTR_EXIT_INSTR_OFFSETS
	.align		4
        /*0018*/ 	.byte	0x04, 0x1c
        /*001a*/ 	.short	(.L_10 - .L_9)


	//   ....[0]....
.L_9:
        /*001c*/ 	.word	0x00027150


	//----- nvinfo : EIATTR_SW_WAR
	.align		4
.L_10:
        /*0020*/ 	.byte	0x04, 0x36
        /*0022*/ 	.short	(.L_12 - .L_11)
.L_11:
        /*0024*/ 	.word	0x00000008
.L_12:


//--------------------- .nv.callgraph             --------------------------
	.section	.nv.callgraph,"",@"SHT_CUDA_CALLGRAPH"
	.align	4
	.sectionentsize	8
	.align		4
        /*0000*/ 	.word	0x00000000
	.align		4
        /*0004*/ 	.word	0xffffffff
	.align		4
        /*0008*/ 	.word	0x00000000
	.align		4
        /*000c*/ 	.word	0xfffffffe
	.align		4
        /*0010*/ 	.word	0x00000000
	.align		4
        /*0014*/ 	.word	0xfffffffd
	.align		4
        /*0018*/ 	.word	0x00000000
	.align		4
        /*001c*/ 	.word	0xfffffffc


//--------------------- .nv.constant4             --------------------------
	.section	.nv.constant4,"a",@progbits
	.align	8
	.align		8
.nv.constant4:
        /*0000*/ 	.dword	_ZN34_INTERNAL_1c833ee3_4_k_cu_b539563336_GLOBAL__N__1c833ee3_4_k_cu_b53956335accumE


//--------------------- .text._ZN36_GLOBAL__N__1c833ee3_4_k_cu_b53956339flop_testEv --------------------------
	.section	.text._ZN36_GLOBAL__N__1c833ee3_4_k_cu_b53956339flop_testEv,"ax",@progbits
	.align	128
.text._ZN36_GLOBAL__N__1c833ee3_4_k_cu_b53956339flop_testEv:
        .type           _ZN36_GLOBAL__N__1c833ee3_4_k_cu_b53956339flop_testEv,@function
        .size           _ZN36_GLOBAL__N__1c833ee3_4_k_cu_b53956339flop_testEv,(.L_x_1 - _ZN36_GLOBAL__N__1c833ee3_4_k_cu_b53956339flop_testEv)
        .other          _ZN36_GLOBAL__N__1c833ee3_4_k_cu_b53956339flop_testEv,@"STO_CUDA_ENTRY STV_DEFAULT"
_ZN36_GLOBAL__N__1c833ee3_4_k_cu_b53956339flop_testEv:
[----:B------:R-:W-:Y:S08]  /*0000*/  LDC R1, c[0x0][0x37c] ;  /* 0x0000df00ff017b82 */ /* 0x000ff00000000800 */
[----:B------:R-:W0:Y:S01]  /*0010*/  LDC.64 R2, c[0x4][RZ] ;  /* 0x01000000ff027b82 */ /* 0x000e220000000a00 */
[----:B------:R-:W0:Y:S02]  /*0020*/  LDCU.64 UR4, c[0x0][0x358] ;  /* 0x00006b00ff0477ac */ /* 0x000e240008000a00 */
[----:B0-----:R-:W2:Y:S02]  /*0030*/  LDG.E R0, desc[UR4][R2.64] ;  /* 0x0000000402007981 */ /* 0x001ea4000c1e1900 */
[----:B--2---:R-:W-:-:S04]  /*0040*/  FADD R0, R0, 0.10000000149011611938 ;  /* 0x3dcccccd00007421 */ /* 0x004fc80000000000 */
[----:B------:R-:W-:-:S04]  /*0050*/  FADD R0, R0, 0.10000000149011611938 ;  /* 0x3dcccccd00007421 */ /* 0x000fc80000000000 */
        /* <DEDUP_REMOVED lines=9997> */
[----:B------:R-:W-:-:S05]  /*27130*/  FADD R5, R0, 0.10000000149011611938 ;  /* 0x3dcccccd00057421 */ /* 0x000fca0000000000 */
[----:B------:R-:W-:Y:S01]  /*27140*/  STG.E desc[UR4][R2.64], R5 ;  /* 0x0000000502007986 */ /* 0x000fe2000c101904 */
[----:B------:R-:W-:Y:S05]  /*27150*/  EXIT ;  /* 0x000000000000794d */ /* 0x000fea0003800000 */
.L_x_0:
[----:B------:R-:W-:-:S00]  /*27160*/  BRA `(.L_x_0) ;  /* 0xfffffffc00fc7947 */ /* 0x000fc0000383ffff */
[----:B------:R-:W-:-:S00]  /*27170*/  NOP ;  /* 0x0000000000007918 */ /* 0x000fc00000000000 */
        /* <DEDUP_REMOVED lines=8> */
.L_x_1:


//--------------------- .nv.shared.reserved.0     --------------------------
	.section	.nv.shared.reserved.0,"aw",@nobits
	.weak		__nv_reservedSMEM_offset_0_alias
	.size		__nv_reservedSMEM_offset_0_alias, 0, 64
	.other		__nv_reservedSMEM_offset_0_alias,@"STO_CUDA_RESERVED_SHARED STV_DEFAULT"
__nv_reservedSMEM_offset_0_alias:
	.zero		0
	.zero		64


//--------------------- .nv.global                --------------------------
	.section	.nv.global,"aw",@nobits
	.align	4
.nv.global:
	.type		_ZN34_INTERNAL_1c833ee3_4_k_cu_b539563336_GLOBAL__N__1c833ee3_4_k_cu_b53956335accumE,@object
	.size		_ZN34_INTERNAL_1c833ee3_4_k_cu_b539563336_GLOBAL__N__1c833ee3_4_k_cu_b53956335accumE,(.L_0 - _ZN34_INTERNAL_1c833ee3_4_k_cu_b539563336_GLOBAL__N__1c833ee3_4_k_cu_b53956335accumE)
_ZN34_INTERNAL_1c833ee3_4_k_cu_b539563336_GLOBAL__N__1c833ee3_4_k_cu_b53956335accumE:
	.zero		4
.L_0:


//--------------------- .nv.constant0._ZN36_GLOBAL__N__1c833ee3_4_k_cu_b53956339flop_testEv --------------------------
	.section	.nv.constant0._ZN36_GLOBAL__N__1c833ee3_4_k_cu_b53956339flop_testEv,"a",@progbits
	.sectionflags	@""
	.align	4
.nv.constant0._ZN36_GLOBAL__N__1c833ee3_4_k_cu_b53956339flop_testEv:
	.zero		896


//--------------------- SYMBOLS --------------------------

	.type		.nv.reservedSmem.offset0,@object
	.size		.nv.reservedSmem.offset0,0x4
